//
// Generated by NVIDIA NVVM Compiler
//
// Compiler Build ID: CL-36424714
// Cuda compilation tools, release 13.0, V13.0.88
// Based on NVVM 20.0.0
//

.version 9.0
.target sm_100
.address_size 64

	// .globl	_Z36cu_macro_tet4_laplacian_apply_kernelmmmiPKdS0_Pd
.extern .func  (.param .b32 func_retval0) vprintf
(
	.param .b64 vprintf_param_0,
	.param .b64 vprintf_param_1
)
;
.global .align 1 .b8 $str$1[2] = {10};
.extern .shared .align 16 .b8 buffer[];
.global .align 1 .b8 $str$2[23] = {100, 111, 116, 80, 114, 111, 100, 117, 99, 116, 32, 111, 102, 32, 37, 100, 58, 32, 37, 108, 102, 10};
.global .align 1 .b8 $str$3[24] = {118, 101, 99, 88, 32, 97, 102, 116, 101, 114, 32, 118, 101, 99, 116, 111, 114, 65, 100, 100, 58, 32, 10};
.global .align 1 .b8 $str$4[5] = {37, 108, 102, 32};
.global .align 1 .b8 $str$5[20] = {112, 32, 105, 110, 32, 118, 101, 99, 116, 111, 114, 77, 105, 110, 117, 115, 58, 32, 10};
.global .align 1 .b8 $str$6[12] = {97, 108, 112, 104, 97, 58, 32, 37, 108, 102, 10};
.global .align 1 .b8 $str$7[30] = {115, 99, 97, 108, 97, 114, 68, 105, 118, 105, 100, 101, 32, 111, 102, 32, 37, 108, 102, 47, 37, 108, 102, 58, 32, 37, 108, 102, 10};

.visible .entry _Z36cu_macro_tet4_laplacian_apply_kernelmmmiPKdS0_Pd(
	.param .u64 _Z36cu_macro_tet4_laplacian_apply_kernelmmmiPKdS0_Pd_param_0,
	.param .u64 _Z36cu_macro_tet4_laplacian_apply_kernelmmmiPKdS0_Pd_param_1,
	.param .u64 _Z36cu_macro_tet4_laplacian_apply_kernelmmmiPKdS0_Pd_param_2,
	.param .u32 _Z36cu_macro_tet4_laplacian_apply_kernelmmmiPKdS0_Pd_param_3,
	.param .u64 .ptr .align 1 _Z36cu_macro_tet4_laplacian_apply_kernelmmmiPKdS0_Pd_param_4,
	.param .u64 .ptr .align 1 _Z36cu_macro_tet4_laplacian_apply_kernelmmmiPKdS0_Pd_param_5,
	.param .u64 .ptr .align 1 _Z36cu_macro_tet4_laplacian_apply_kernelmmmiPKdS0_Pd_param_6
)
{
	.reg .pred 	%p<45>;
	.reg .b32 	%r<828>;
	.reg .b64 	%rd<350>;
	.reg .b64 	%fd<2647>;

	ld.param.u64 	%rd7, [_Z36cu_macro_tet4_laplacian_apply_kernelmmmiPKdS0_Pd_param_0];
	ld.param.u64 	%rd8, [_Z36cu_macro_tet4_laplacian_apply_kernelmmmiPKdS0_Pd_param_2];
	ld.param.u32 	%r330, [_Z36cu_macro_tet4_laplacian_apply_kernelmmmiPKdS0_Pd_param_3];
	ld.param.u64 	%rd10, [_Z36cu_macro_tet4_laplacian_apply_kernelmmmiPKdS0_Pd_param_5];
	ld.param.u64 	%rd11, [_Z36cu_macro_tet4_laplacian_apply_kernelmmmiPKdS0_Pd_param_6];
	cvta.to.global.u64 	%rd1, %rd11;
	add.s32 	%r1, %r330, 1;
	mov.u32 	%r331, %ctaid.x;
	mov.u32 	%r332, %ntid.x;
	mov.u32 	%r2, %tid.x;
	mad.lo.s32 	%r333, %r331, %r332, %r2;
	cvt.u64.u32 	%rd349, %r333;
	setp.le.u64 	%p1, %rd7, %rd349;
	@%p1 bra 	$L__BB0_78;
	cvt.u32.u64 	%r3, %rd8;
	shl.b32 	%r334, %r2, 3;
	mov.u32 	%r335, buffer;
	add.s32 	%r336, %r335, %r334;
	add.s32 	%r4, %r336, 32768;
	add.s32 	%r5, %r336, 49152;
	add.s32 	%r6, %r336, 53248;
	add.s32 	%r7, %r336, 61440;
	shl.b64 	%rd15, %rd8, 3;
$L__BB0_2:
	ld.param.u64 	%rd348, [_Z36cu_macro_tet4_laplacian_apply_kernelmmmiPKdS0_Pd_param_4];
	setp.lt.s32 	%p2, %r330, 1;
	cvta.to.global.u64 	%rd12, %rd348;
	shl.b64 	%rd13, %rd349, 3;
	add.s64 	%rd14, %rd12, %rd13;
	ld.global.f64 	%fd17, [%rd14];
	add.s64 	%rd16, %rd14, %rd15;
	ld.global.f64 	%fd18, [%rd16];
	add.s64 	%rd17, %rd16, %rd15;
	ld.global.f64 	%fd19, [%rd17];
	add.s64 	%rd18, %rd17, %rd15;
	ld.global.f64 	%fd20, [%rd18];
	add.s64 	%rd19, %rd18, %rd15;
	ld.global.f64 	%fd21, [%rd19];
	add.s64 	%rd20, %rd19, %rd15;
	ld.global.f64 	%fd22, [%rd20];
	add.s64 	%rd21, %rd20, %rd15;
	ld.global.f64 	%fd23, [%rd21];
	add.s64 	%rd22, %rd21, %rd15;
	ld.global.f64 	%fd24, [%rd22];
	add.s64 	%rd23, %rd22, %rd15;
	ld.global.f64 	%fd25, [%rd23];
	mov.b32 	%r652, 0;
	mov.u32 	%r653, %r652;
	mov.u32 	%r654, %r652;
	mov.u32 	%r649, %r652;
	@%p2 bra 	$L__BB0_14;
	cvt.s64.s32 	%rd24, %rd349;
	shl.b64 	%rd25, %rd24, 3;
	add.s64 	%rd4, %rd10, %rd25;
	add.s64 	%rd5, %rd11, %rd25;
	cvt.rn.f64.s32 	%fd827, %r330;
	div.rn.f64 	%fd828, %fd17, %fd827;
	div.rn.f64 	%fd829, %fd18, %fd827;
	div.rn.f64 	%fd830, %fd19, %fd827;
	div.rn.f64 	%fd831, %fd20, %fd827;
	div.rn.f64 	%fd832, %fd21, %fd827;
	div.rn.f64 	%fd833, %fd22, %fd827;
	div.rn.f64 	%fd834, %fd23, %fd827;
	div.rn.f64 	%fd835, %fd24, %fd827;
	div.rn.f64 	%fd836, %fd25, %fd827;
	mul.f64 	%fd837, %fd832, %fd836;
	mul.f64 	%fd838, %fd835, %fd833;
	sub.f64 	%fd839, %fd837, %fd838;
	mul.f64 	%fd840, %fd828, %fd839;
	mul.f64 	%fd841, %fd831, %fd836;
	mul.f64 	%fd842, %fd833, %fd834;
	sub.f64 	%fd843, %fd841, %fd842;
	mul.f64 	%fd844, %fd829, %fd843;
	sub.f64 	%fd845, %fd840, %fd844;
	mul.f64 	%fd846, %fd831, %fd835;
	mul.f64 	%fd847, %fd832, %fd834;
	sub.f64 	%fd848, %fd846, %fd847;
	fma.rn.f64 	%fd849, %fd830, %fd848, %fd845;
	rcp.rn.f64 	%fd850, %fd849;
	mul.f64 	%fd851, %fd850, %fd839;
	mul.f64 	%fd852, %fd830, %fd835;
	mul.f64 	%fd853, %fd829, %fd836;
	sub.f64 	%fd854, %fd852, %fd853;
	mul.f64 	%fd855, %fd850, %fd854;
	mul.f64 	%fd856, %fd829, %fd833;
	mul.f64 	%fd857, %fd830, %fd832;
	sub.f64 	%fd858, %fd856, %fd857;
	mul.f64 	%fd859, %fd850, %fd858;
	sub.f64 	%fd860, %fd842, %fd841;
	mul.f64 	%fd861, %fd850, %fd860;
	mul.f64 	%fd862, %fd828, %fd836;
	mul.f64 	%fd863, %fd830, %fd834;
	sub.f64 	%fd864, %fd862, %fd863;
	mul.f64 	%fd865, %fd850, %fd864;
	mul.f64 	%fd866, %fd831, %fd830;
	mul.f64 	%fd867, %fd828, %fd833;
	sub.f64 	%fd868, %fd866, %fd867;
	mul.f64 	%fd869, %fd850, %fd868;
	mul.f64 	%fd870, %fd850, %fd848;
	mul.f64 	%fd871, %fd834, %fd829;
	mul.f64 	%fd872, %fd828, %fd835;
	sub.f64 	%fd873, %fd871, %fd872;
	mul.f64 	%fd874, %fd850, %fd873;
	mul.f64 	%fd875, %fd828, %fd832;
	mul.f64 	%fd876, %fd831, %fd829;
	sub.f64 	%fd877, %fd875, %fd876;
	mul.f64 	%fd878, %fd850, %fd877;
	mov.f64 	%fd879, 0d0000000000000000;
	sub.f64 	%fd880, %fd879, %fd851;
	sub.f64 	%fd881, %fd880, %fd861;
	sub.f64 	%fd882, %fd881, %fd870;
	sub.f64 	%fd883, %fd879, %fd855;
	sub.f64 	%fd884, %fd883, %fd865;
	sub.f64 	%fd885, %fd884, %fd874;
	sub.f64 	%fd886, %fd879, %fd859;
	sub.f64 	%fd887, %fd886, %fd869;
	sub.f64 	%fd888, %fd887, %fd878;
	add.f64 	%fd889, %fd851, 0d0000000000000000;
	fma.rn.f64 	%fd890, %fd861, 0d0000000000000000, %fd889;
	fma.rn.f64 	%fd891, %fd870, 0d0000000000000000, %fd890;
	add.f64 	%fd892, %fd855, 0d0000000000000000;
	fma.rn.f64 	%fd893, %fd865, 0d0000000000000000, %fd892;
	fma.rn.f64 	%fd894, %fd874, 0d0000000000000000, %fd893;
	add.f64 	%fd895, %fd859, 0d0000000000000000;
	fma.rn.f64 	%fd896, %fd869, 0d0000000000000000, %fd895;
	fma.rn.f64 	%fd897, %fd878, 0d0000000000000000, %fd896;
	fma.rn.f64 	%fd898, %fd851, 0d0000000000000000, 0d0000000000000000;
	add.f64 	%fd899, %fd898, %fd861;
	fma.rn.f64 	%fd900, %fd870, 0d0000000000000000, %fd899;
	fma.rn.f64 	%fd901, %fd855, 0d0000000000000000, 0d0000000000000000;
	add.f64 	%fd902, %fd901, %fd865;
	fma.rn.f64 	%fd903, %fd874, 0d0000000000000000, %fd902;
	fma.rn.f64 	%fd904, %fd859, 0d0000000000000000, 0d0000000000000000;
	add.f64 	%fd905, %fd904, %fd869;
	fma.rn.f64 	%fd906, %fd878, 0d0000000000000000, %fd905;
	fma.rn.f64 	%fd907, %fd861, 0d0000000000000000, %fd898;
	add.f64 	%fd908, %fd907, %fd870;
	fma.rn.f64 	%fd909, %fd865, 0d0000000000000000, %fd901;
	add.f64 	%fd910, %fd909, %fd874;
	fma.rn.f64 	%fd911, %fd869, 0d0000000000000000, %fd904;
	add.f64 	%fd912, %fd911, %fd878;
	mul.f64 	%fd913, %fd885, %fd885;
	fma.rn.f64 	%fd914, %fd882, %fd882, %fd913;
	fma.rn.f64 	%fd915, %fd888, %fd888, %fd914;
	mul.f64 	%fd916, %fd915, %fd849;
	div.rn.f64 	%fd26, %fd916, 0d4018000000000000;
	fma.rn.f64 	%fd917, %fd882, %fd891, 0d0000000000000000;
	fma.rn.f64 	%fd918, %fd885, %fd894, %fd917;
	fma.rn.f64 	%fd919, %fd888, %fd897, %fd918;
	mul.f64 	%fd920, %fd919, %fd849;
	div.rn.f64 	%fd27, %fd920, 0d4018000000000000;
	fma.rn.f64 	%fd921, %fd882, %fd900, 0d0000000000000000;
	fma.rn.f64 	%fd922, %fd885, %fd903, %fd921;
	fma.rn.f64 	%fd923, %fd888, %fd906, %fd922;
	mul.f64 	%fd924, %fd923, %fd849;
	div.rn.f64 	%fd28, %fd924, 0d4018000000000000;
	fma.rn.f64 	%fd925, %fd882, %fd908, 0d0000000000000000;
	fma.rn.f64 	%fd926, %fd885, %fd910, %fd925;
	fma.rn.f64 	%fd927, %fd888, %fd912, %fd926;
	mul.f64 	%fd928, %fd927, %fd849;
	div.rn.f64 	%fd29, %fd928, 0d4018000000000000;
	mul.f64 	%fd929, %fd894, %fd894;
	fma.rn.f64 	%fd930, %fd891, %fd891, %fd929;
	fma.rn.f64 	%fd931, %fd897, %fd897, %fd930;
	mul.f64 	%fd932, %fd931, %fd849;
	div.rn.f64 	%fd30, %fd932, 0d4018000000000000;
	fma.rn.f64 	%fd933, %fd891, %fd900, 0d0000000000000000;
	fma.rn.f64 	%fd934, %fd894, %fd903, %fd933;
	fma.rn.f64 	%fd935, %fd897, %fd906, %fd934;
	mul.f64 	%fd936, %fd935, %fd849;
	div.rn.f64 	%fd31, %fd936, 0d4018000000000000;
	fma.rn.f64 	%fd937, %fd891, %fd908, 0d0000000000000000;
	fma.rn.f64 	%fd938, %fd894, %fd910, %fd937;
	fma.rn.f64 	%fd939, %fd897, %fd912, %fd938;
	mul.f64 	%fd940, %fd939, %fd849;
	div.rn.f64 	%fd32, %fd940, 0d4018000000000000;
	mul.f64 	%fd941, %fd903, %fd903;
	fma.rn.f64 	%fd942, %fd900, %fd900, %fd941;
	fma.rn.f64 	%fd943, %fd906, %fd906, %fd942;
	mul.f64 	%fd944, %fd943, %fd849;
	div.rn.f64 	%fd33, %fd944, 0d4018000000000000;
	fma.rn.f64 	%fd945, %fd900, %fd908, 0d0000000000000000;
	fma.rn.f64 	%fd946, %fd903, %fd910, %fd945;
	fma.rn.f64 	%fd947, %fd906, %fd912, %fd946;
	mul.f64 	%fd948, %fd947, %fd849;
	div.rn.f64 	%fd34, %fd948, 0d4018000000000000;
	mul.f64 	%fd949, %fd910, %fd910;
	fma.rn.f64 	%fd950, %fd908, %fd908, %fd949;
	fma.rn.f64 	%fd951, %fd912, %fd912, %fd950;
	mul.f64 	%fd952, %fd951, %fd849;
	div.rn.f64 	%fd35, %fd952, 0d4018000000000000;
	mov.b32 	%r652, 0;
	mov.u32 	%r631, %r330;
	mov.u32 	%r656, %r652;
	mov.u32 	%r633, %r652;
$L__BB0_4:
	setp.le.s32 	%p3, %r330, %r633;
	@%p3 bra 	$L__BB0_13;
	sub.s32 	%r340, %r1, %r633;
	mad.lo.s32 	%r341, %r340, %r340, %r340;
	shr.u32 	%r342, %r341, 31;
	add.s32 	%r343, %r341, %r342;
	shr.s32 	%r19, %r343, 1;
	mov.b32 	%r639, 0;
	mov.u32 	%r648, %r654;
$L__BB0_6:
	add.s32 	%r26, %r639, %r633;
	sub.s32 	%r27, %r330, %r26;
	setp.lt.s32 	%p4, %r27, 1;
	@%p4 bra 	$L__BB0_12;
	mul.lo.s32 	%r646, %r3, %r656;
	add.s32 	%r645, %r646, %r3;
	add.s32 	%r345, %r19, %r656;
	sub.s32 	%r644, %r345, %r639;
	mul.lo.s32 	%r643, %r3, %r644;
	add.s32 	%r346, %r330, %r656;
	sub.s32 	%r654, %r346, %r26;
	add.s32 	%r347, %r1, %r656;
	sub.s32 	%r348, %r347, %r26;
	mul.lo.s32 	%r641, %r3, %r348;
	mov.b32 	%r640, -1;
	mov.u32 	%r647, %r653;
	mov.u32 	%r651, %r652;
$L__BB0_8:
	mov.u32 	%r652, %r656;
	mov.u32 	%r653, %r644;
	setp.ne.s32 	%p5, %r652, 0;
	@%p5 bra 	$L__BB0_10;
	add.s32 	%r363, %r4, -4096;
	add.s32 	%r362, %r4, 24576;
	add.s32 	%r361, %r4, -8192;
	add.s32 	%r359, %r4, -12288;
	add.s32 	%r357, %r4, -16384;
	ld.shared.f64 	%fd985, [%r4+-16384];
	st.shared.f64 	[%r4+-32768], %fd985;
	ld.shared.f64 	%fd986, [%r4+16384];
	st.shared.f64 	[%r4], %fd986;
	// begin inline asm
	cp.async.ca.shared.global [%r357], [%rd4], 8, 8;
	// end inline asm
	// begin inline asm
	cp.async.ca.shared.global [%r5], [%rd5], 8, 8;
	// end inline asm
	ld.shared.f64 	%fd987, [%r4+-12288];
	st.shared.f64 	[%r4+-28672], %fd987;
	ld.shared.f64 	%fd988, [%r4+20480];
	st.shared.f64 	[%r4+4096], %fd988;
	mul.wide.s32 	%rd63, %r643, 8;
	add.s64 	%rd57, %rd4, %rd63;
	// begin inline asm
	cp.async.ca.shared.global [%r359], [%rd57], 8, 8;
	// end inline asm
	add.s64 	%rd58, %rd5, %rd63;
	// begin inline asm
	cp.async.ca.shared.global [%r6], [%rd58], 8, 8;
	// end inline asm
	ld.shared.f64 	%fd989, [%r4+-8192];
	st.shared.f64 	[%r4+-24576], %fd989;
	ld.shared.f64 	%fd990, [%r4+24576];
	st.shared.f64 	[%r4+8192], %fd990;
	mul.wide.s32 	%rd64, %r641, 8;
	add.s64 	%rd59, %rd4, %rd64;
	// begin inline asm
	cp.async.ca.shared.global [%r361], [%rd59], 8, 8;
	// end inline asm
	add.s64 	%rd60, %rd5, %rd64;
	// begin inline asm
	cp.async.ca.shared.global [%r362], [%rd60], 8, 8;
	// end inline asm
	ld.shared.f64 	%fd991, [%r4+-4096];
	st.shared.f64 	[%r4+-20480], %fd991;
	ld.shared.f64 	%fd992, [%r4+28672];
	st.shared.f64 	[%r4+12288], %fd992;
	mul.wide.s32 	%rd65, %r645, 8;
	add.s64 	%rd61, %rd4, %rd65;
	// begin inline asm
	cp.async.ca.shared.global [%r363], [%rd61], 8, 8;
	// end inline asm
	add.s64 	%rd62, %rd5, %rd65;
	// begin inline asm
	cp.async.ca.shared.global [%r7], [%rd62], 8, 8;
	// end inline asm
	// begin inline asm
	cp.async.commit_group;
	// end inline asm
	// begin inline asm
	cp.async.wait_group 0;
	// end inline asm
	mov.f64 	%fd1999, %fd26;
	mov.f64 	%fd2000, %fd27;
	mov.f64 	%fd2001, %fd28;
	mov.f64 	%fd2002, %fd29;
	mov.f64 	%fd2003, %fd27;
	mov.f64 	%fd2004, %fd30;
	mov.f64 	%fd2005, %fd31;
	mov.f64 	%fd2006, %fd32;
	mov.f64 	%fd2007, %fd28;
	mov.f64 	%fd2008, %fd31;
	mov.f64 	%fd2009, %fd33;
	mov.f64 	%fd2010, %fd34;
	mov.f64 	%fd2011, %fd29;
	mov.f64 	%fd2012, %fd32;
	mov.f64 	%fd2013, %fd34;
	mov.f64 	%fd2014, %fd35;
	bra.uni 	$L__BB0_11;
$L__BB0_10:
	add.s32 	%r355, %r4, -4096;
	add.s32 	%r354, %r4, 24576;
	add.s32 	%r353, %r4, -8192;
	add.s32 	%r351, %r4, -12288;
	add.s32 	%r349, %r4, -16384;
	ld.shared.f64 	%fd953, [%r4+-16384];
	st.shared.f64 	[%r4+-32768], %fd953;
	ld.shared.f64 	%fd954, [%r4+16384];
	st.shared.f64 	[%r4], %fd954;
	mul.wide.s32 	%rd34, %r646, 8;
	add.s64 	%rd26, %rd4, %rd34;
	// begin inline asm
	cp.async.ca.shared.global [%r349], [%rd26], 8, 8;
	// end inline asm
	add.s64 	%rd27, %rd5, %rd34;
	// begin inline asm
	cp.async.ca.shared.global [%r5], [%rd27], 8, 8;
	// end inline asm
	ld.shared.f64 	%fd955, [%r4+-12288];
	st.shared.f64 	[%r4+-28672], %fd955;
	ld.shared.f64 	%fd956, [%r4+20480];
	st.shared.f64 	[%r4+4096], %fd956;
	mul.wide.s32 	%rd35, %r643, 8;
	add.s64 	%rd28, %rd4, %rd35;
	// begin inline asm
	cp.async.ca.shared.global [%r351], [%rd28], 8, 8;
	// end inline asm
	add.s64 	%rd29, %rd5, %rd35;
	// begin inline asm
	cp.async.ca.shared.global [%r6], [%rd29], 8, 8;
	// end inline asm
	ld.shared.f64 	%fd957, [%r4+-8192];
	st.shared.f64 	[%r4+-24576], %fd957;
	ld.shared.f64 	%fd958, [%r4+24576];
	st.shared.f64 	[%r4+8192], %fd958;
	mul.wide.s32 	%rd36, %r641, 8;
	add.s64 	%rd30, %rd4, %rd36;
	// begin inline asm
	cp.async.ca.shared.global [%r353], [%rd30], 8, 8;
	// end inline asm
	add.s64 	%rd31, %rd5, %rd36;
	// begin inline asm
	cp.async.ca.shared.global [%r354], [%rd31], 8, 8;
	// end inline asm
	ld.shared.f64 	%fd959, [%r4+-4096];
	st.shared.f64 	[%r4+-20480], %fd959;
	ld.shared.f64 	%fd960, [%r4+28672];
	st.shared.f64 	[%r4+12288], %fd960;
	shl.b64 	%rd37, %rd8, 32;
	shr.s64 	%rd38, %rd37, 29;
	add.s64 	%rd32, %rd26, %rd38;
	// begin inline asm
	cp.async.ca.shared.global [%r355], [%rd32], 8, 8;
	// end inline asm
	add.s64 	%rd33, %rd27, %rd38;
	// begin inline asm
	cp.async.ca.shared.global [%r7], [%rd33], 8, 8;
	// end inline asm
	// begin inline asm
	cp.async.commit_group;
	// end inline asm
	ld.shared.f64 	%fd961, [%r4];
	ld.shared.f64 	%fd962, [%r4+-32768];
	fma.rn.f64 	%fd963, %fd1999, %fd962, %fd961;
	ld.shared.f64 	%fd964, [%r4+-28672];
	fma.rn.f64 	%fd965, %fd2000, %fd964, %fd963;
	ld.shared.f64 	%fd966, [%r4+-24576];
	fma.rn.f64 	%fd967, %fd2001, %fd966, %fd965;
	ld.shared.f64 	%fd968, [%r4+-20480];
	fma.rn.f64 	%fd969, %fd2002, %fd968, %fd967;
	st.shared.f64 	[%r4], %fd969;
	ld.shared.f64 	%fd970, [%r4+4096];
	fma.rn.f64 	%fd971, %fd2003, %fd962, %fd970;
	fma.rn.f64 	%fd972, %fd2004, %fd964, %fd971;
	fma.rn.f64 	%fd973, %fd2005, %fd966, %fd972;
	fma.rn.f64 	%fd974, %fd2006, %fd968, %fd973;
	st.shared.f64 	[%r4+4096], %fd974;
	ld.shared.f64 	%fd975, [%r4+8192];
	fma.rn.f64 	%fd976, %fd2007, %fd962, %fd975;
	fma.rn.f64 	%fd977, %fd2008, %fd964, %fd976;
	fma.rn.f64 	%fd978, %fd2009, %fd966, %fd977;
	fma.rn.f64 	%fd979, %fd2010, %fd968, %fd978;
	st.shared.f64 	[%r4+8192], %fd979;
	ld.shared.f64 	%fd980, [%r4+12288];
	fma.rn.f64 	%fd981, %fd2011, %fd962, %fd980;
	fma.rn.f64 	%fd982, %fd2012, %fd964, %fd981;
	fma.rn.f64 	%fd983, %fd2013, %fd966, %fd982;
	fma.rn.f64 	%fd984, %fd2014, %fd968, %fd983;
	st.shared.f64 	[%r4+12288], %fd984;
	cvt.s64.s32 	%rd39, %r651;
	mad.lo.s64 	%rd40, %rd8, %rd39, %rd349;
	shl.b64 	%rd41, %rd40, 3;
	add.s64 	%rd42, %rd1, %rd41;
	st.global.f64 	[%rd42], %fd969;
	cvt.s64.s32 	%rd43, %r647;
	mad.lo.s64 	%rd44, %rd8, %rd43, %rd349;
	shl.b64 	%rd45, %rd44, 3;
	add.s64 	%rd46, %rd1, %rd45;
	st.global.f64 	[%rd46], %fd974;
	cvt.s64.s32 	%rd47, %r648;
	mad.lo.s64 	%rd48, %rd8, %rd47, %rd349;
	shl.b64 	%rd49, %rd48, 3;
	add.s64 	%rd50, %rd1, %rd49;
	st.global.f64 	[%rd50], %fd979;
	cvt.s64.s32 	%rd51, %r649;
	mad.lo.s64 	%rd52, %rd8, %rd51, %rd349;
	shl.b64 	%rd53, %rd52, 3;
	add.s64 	%rd54, %rd1, %rd53;
	st.global.f64 	[%rd54], %fd984;
	// begin inline asm
	cp.async.wait_group 0;
	// end inline asm
$L__BB0_11:
	add.s32 	%r646, %r646, %r3;
	add.s32 	%r645, %r645, %r3;
	add.s32 	%r644, %r653, 1;
	add.s32 	%r643, %r643, %r3;
	add.s32 	%r654, %r654, 1;
	add.s32 	%r641, %r641, %r3;
	add.s32 	%r52, %r640, 1;
	add.s32 	%r365, %r640, 2;
	add.s32 	%r649, %r652, 1;
	setp.lt.s32 	%p6, %r365, %r27;
	add.s32 	%r366, %r639, %r633;
	sub.s32 	%r367, %r1, %r366;
	add.s32 	%r648, %r367, %r652;
	sub.s32 	%r368, %r19, %r639;
	add.s32 	%r647, %r368, %r652;
	mov.u32 	%r640, %r52;
	mov.u32 	%r656, %r649;
	mov.u32 	%r651, %r652;
	@%p6 bra 	$L__BB0_8;
$L__BB0_12:
	add.s32 	%r656, %r656, 1;
	add.s32 	%r639, %r639, 1;
	setp.ne.s32 	%p7, %r639, %r631;
	mov.u32 	%r648, %r654;
	@%p7 bra 	$L__BB0_6;
$L__BB0_13:
	add.s32 	%r656, %r656, 1;
	add.s32 	%r633, %r633, 1;
	add.s32 	%r631, %r631, -1;
	setp.eq.s32 	%p8, %r633, %r330;
	@%p8 bra 	$L__BB0_14;
	bra.uni 	$L__BB0_4;
$L__BB0_14:
	setp.gt.s32 	%p9, %r330, 0;
	ld.shared.f64 	%fd993, [%r5];
	ld.shared.f64 	%fd2189, [%r4+-16384];
	fma.rn.f64 	%fd994, %fd1999, %fd2189, %fd993;
	ld.shared.f64 	%fd2188, [%r4+-12288];
	fma.rn.f64 	%fd995, %fd2000, %fd2188, %fd994;
	ld.shared.f64 	%fd2187, [%r4+-8192];
	fma.rn.f64 	%fd996, %fd2001, %fd2187, %fd995;
	ld.shared.f64 	%fd2186, [%r4+-4096];
	fma.rn.f64 	%fd2070, %fd2002, %fd2186, %fd996;
	st.shared.f64 	[%r5], %fd2070;
	ld.shared.f64 	%fd997, [%r6];
	fma.rn.f64 	%fd998, %fd2003, %fd2189, %fd997;
	fma.rn.f64 	%fd999, %fd2004, %fd2188, %fd998;
	fma.rn.f64 	%fd1000, %fd2005, %fd2187, %fd999;
	fma.rn.f64 	%fd2065, %fd2006, %fd2186, %fd1000;
	st.shared.f64 	[%r6], %fd2065;
	ld.shared.f64 	%fd1001, [%r4+24576];
	fma.rn.f64 	%fd1002, %fd2007, %fd2189, %fd1001;
	fma.rn.f64 	%fd1003, %fd2008, %fd2188, %fd1002;
	fma.rn.f64 	%fd1004, %fd2009, %fd2187, %fd1003;
	fma.rn.f64 	%fd2064, %fd2010, %fd2186, %fd1004;
	st.shared.f64 	[%r4+24576], %fd2064;
	ld.shared.f64 	%fd1005, [%r7];
	fma.rn.f64 	%fd1006, %fd2011, %fd2189, %fd1005;
	fma.rn.f64 	%fd1007, %fd2012, %fd2188, %fd1006;
	fma.rn.f64 	%fd1008, %fd2013, %fd2187, %fd1007;
	fma.rn.f64 	%fd2063, %fd2014, %fd2186, %fd1008;
	st.shared.f64 	[%r7], %fd2063;
	cvt.s64.s32 	%rd66, %r652;
	mad.lo.s64 	%rd67, %rd8, %rd66, %rd349;
	shl.b64 	%rd68, %rd67, 3;
	add.s64 	%rd69, %rd1, %rd68;
	st.global.f64 	[%rd69], %fd2070;
	cvt.s64.s32 	%rd70, %r653;
	mad.lo.s64 	%rd71, %rd8, %rd70, %rd349;
	shl.b64 	%rd72, %rd71, 3;
	add.s64 	%rd73, %rd1, %rd72;
	st.global.f64 	[%rd73], %fd2065;
	cvt.s64.s32 	%rd74, %r654;
	mad.lo.s64 	%rd75, %rd8, %rd74, %rd349;
	shl.b64 	%rd76, %rd75, 3;
	add.s64 	%rd77, %rd1, %rd76;
	st.global.f64 	[%rd77], %fd2064;
	cvt.s64.s32 	%rd78, %r649;
	mad.lo.s64 	%rd79, %rd8, %rd78, %rd349;
	shl.b64 	%rd80, %rd79, 3;
	add.s64 	%rd81, %rd1, %rd80;
	st.global.f64 	[%rd81], %fd2063;
	@%p9 bra 	$L__BB0_15;
	bra.uni 	$L__BB0_27;
$L__BB0_15:
	sub.f64 	%fd1009, %fd23, %fd17;
	cvt.rn.f64.s32 	%fd1010, %r330;
	div.rn.f64 	%fd1011, %fd1009, %fd1010;
	div.rn.f64 	%fd1012, %fd23, %fd1010;
	sub.f64 	%fd1013, %fd20, %fd17;
	add.f64 	%fd1014, %fd1013, %fd23;
	div.rn.f64 	%fd1015, %fd1014, %fd1010;
	sub.f64 	%fd1016, %fd24, %fd18;
	div.rn.f64 	%fd1017, %fd1016, %fd1010;
	div.rn.f64 	%fd1018, %fd24, %fd1010;
	sub.f64 	%fd1019, %fd21, %fd18;
	add.f64 	%fd1020, %fd1019, %fd24;
	div.rn.f64 	%fd1021, %fd1020, %fd1010;
	sub.f64 	%fd1022, %fd25, %fd19;
	div.rn.f64 	%fd1023, %fd1022, %fd1010;
	div.rn.f64 	%fd1024, %fd25, %fd1010;
	sub.f64 	%fd1025, %fd22, %fd19;
	add.f64 	%fd1026, %fd1025, %fd25;
	div.rn.f64 	%fd1027, %fd1026, %fd1010;
	mul.f64 	%fd1028, %fd1018, %fd1027;
	mul.f64 	%fd1029, %fd1024, %fd1021;
	sub.f64 	%fd1030, %fd1028, %fd1029;
	mul.f64 	%fd1031, %fd1011, %fd1030;
	mul.f64 	%fd1032, %fd1017, %fd1027;
	mul.f64 	%fd1033, %fd1021, %fd1023;
	sub.f64 	%fd1034, %fd1032, %fd1033;
	mul.f64 	%fd1035, %fd1012, %fd1034;
	sub.f64 	%fd1036, %fd1031, %fd1035;
	mul.f64 	%fd1037, %fd1017, %fd1024;
	mul.f64 	%fd1038, %fd1018, %fd1023;
	sub.f64 	%fd1039, %fd1037, %fd1038;
	fma.rn.f64 	%fd1040, %fd1015, %fd1039, %fd1036;
	rcp.rn.f64 	%fd1041, %fd1040;
	mul.f64 	%fd1042, %fd1041, %fd1030;
	mul.f64 	%fd1043, %fd1015, %fd1024;
	mul.f64 	%fd1044, %fd1012, %fd1027;
	sub.f64 	%fd1045, %fd1043, %fd1044;
	mul.f64 	%fd1046, %fd1041, %fd1045;
	mul.f64 	%fd1047, %fd1012, %fd1021;
	mul.f64 	%fd1048, %fd1015, %fd1018;
	sub.f64 	%fd1049, %fd1047, %fd1048;
	mul.f64 	%fd1050, %fd1041, %fd1049;
	sub.f64 	%fd1051, %fd1033, %fd1032;
	mul.f64 	%fd1052, %fd1041, %fd1051;
	mul.f64 	%fd1053, %fd1011, %fd1027;
	mul.f64 	%fd1054, %fd1015, %fd1023;
	sub.f64 	%fd1055, %fd1053, %fd1054;
	mul.f64 	%fd1056, %fd1041, %fd1055;
	mul.f64 	%fd1057, %fd1017, %fd1015;
	mul.f64 	%fd1058, %fd1011, %fd1021;
	sub.f64 	%fd1059, %fd1057, %fd1058;
	mul.f64 	%fd1060, %fd1041, %fd1059;
	mul.f64 	%fd1061, %fd1041, %fd1039;
	mul.f64 	%fd1062, %fd1023, %fd1012;
	mul.f64 	%fd1063, %fd1011, %fd1024;
	sub.f64 	%fd1064, %fd1062, %fd1063;
	mul.f64 	%fd1065, %fd1041, %fd1064;
	mul.f64 	%fd1066, %fd1011, %fd1018;
	mul.f64 	%fd1067, %fd1017, %fd1012;
	sub.f64 	%fd1068, %fd1066, %fd1067;
	mul.f64 	%fd1069, %fd1041, %fd1068;
	mov.f64 	%fd1070, 0d0000000000000000;
	sub.f64 	%fd1071, %fd1070, %fd1042;
	sub.f64 	%fd1072, %fd1071, %fd1052;
	sub.f64 	%fd1073, %fd1072, %fd1061;
	sub.f64 	%fd1074, %fd1070, %fd1046;
	sub.f64 	%fd1075, %fd1074, %fd1056;
	sub.f64 	%fd1076, %fd1075, %fd1065;
	sub.f64 	%fd1077, %fd1070, %fd1050;
	sub.f64 	%fd1078, %fd1077, %fd1060;
	sub.f64 	%fd1079, %fd1078, %fd1069;
	add.f64 	%fd1080, %fd1042, 0d0000000000000000;
	fma.rn.f64 	%fd1081, %fd1052, 0d0000000000000000, %fd1080;
	fma.rn.f64 	%fd1082, %fd1061, 0d0000000000000000, %fd1081;
	add.f64 	%fd1083, %fd1046, 0d0000000000000000;
	fma.rn.f64 	%fd1084, %fd1056, 0d0000000000000000, %fd1083;
	fma.rn.f64 	%fd1085, %fd1065, 0d0000000000000000, %fd1084;
	add.f64 	%fd1086, %fd1050, 0d0000000000000000;
	fma.rn.f64 	%fd1087, %fd1060, 0d0000000000000000, %fd1086;
	fma.rn.f64 	%fd1088, %fd1069, 0d0000000000000000, %fd1087;
	fma.rn.f64 	%fd1089, %fd1042, 0d0000000000000000, 0d0000000000000000;
	add.f64 	%fd1090, %fd1089, %fd1052;
	fma.rn.f64 	%fd1091, %fd1061, 0d0000000000000000, %fd1090;
	fma.rn.f64 	%fd1092, %fd1046, 0d0000000000000000, 0d0000000000000000;
	add.f64 	%fd1093, %fd1092, %fd1056;
	fma.rn.f64 	%fd1094, %fd1065, 0d0000000000000000, %fd1093;
	fma.rn.f64 	%fd1095, %fd1050, 0d0000000000000000, 0d0000000000000000;
	add.f64 	%fd1096, %fd1095, %fd1060;
	fma.rn.f64 	%fd1097, %fd1069, 0d0000000000000000, %fd1096;
	fma.rn.f64 	%fd1098, %fd1052, 0d0000000000000000, %fd1089;
	add.f64 	%fd1099, %fd1098, %fd1061;
	fma.rn.f64 	%fd1100, %fd1056, 0d0000000000000000, %fd1092;
	add.f64 	%fd1101, %fd1100, %fd1065;
	fma.rn.f64 	%fd1102, %fd1060, 0d0000000000000000, %fd1095;
	add.f64 	%fd1103, %fd1102, %fd1069;
	mul.f64 	%fd1104, %fd1076, %fd1076;
	fma.rn.f64 	%fd1105, %fd1073, %fd1073, %fd1104;
	fma.rn.f64 	%fd1106, %fd1079, %fd1079, %fd1105;
	mul.f64 	%fd1107, %fd1106, %fd1040;
	div.rn.f64 	%fd156, %fd1107, 0d4018000000000000;
	fma.rn.f64 	%fd1108, %fd1073, %fd1082, 0d0000000000000000;
	fma.rn.f64 	%fd1109, %fd1076, %fd1085, %fd1108;
	fma.rn.f64 	%fd1110, %fd1079, %fd1088, %fd1109;
	mul.f64 	%fd1111, %fd1110, %fd1040;
	div.rn.f64 	%fd157, %fd1111, 0d4018000000000000;
	fma.rn.f64 	%fd1112, %fd1073, %fd1091, 0d0000000000000000;
	fma.rn.f64 	%fd1113, %fd1076, %fd1094, %fd1112;
	fma.rn.f64 	%fd1114, %fd1079, %fd1097, %fd1113;
	mul.f64 	%fd1115, %fd1114, %fd1040;
	div.rn.f64 	%fd158, %fd1115, 0d4018000000000000;
	fma.rn.f64 	%fd1116, %fd1073, %fd1099, 0d0000000000000000;
	fma.rn.f64 	%fd1117, %fd1076, %fd1101, %fd1116;
	fma.rn.f64 	%fd1118, %fd1079, %fd1103, %fd1117;
	mul.f64 	%fd1119, %fd1118, %fd1040;
	div.rn.f64 	%fd159, %fd1119, 0d4018000000000000;
	mul.f64 	%fd1120, %fd1085, %fd1085;
	fma.rn.f64 	%fd1121, %fd1082, %fd1082, %fd1120;
	fma.rn.f64 	%fd1122, %fd1088, %fd1088, %fd1121;
	mul.f64 	%fd1123, %fd1122, %fd1040;
	div.rn.f64 	%fd160, %fd1123, 0d4018000000000000;
	fma.rn.f64 	%fd1124, %fd1082, %fd1091, 0d0000000000000000;
	fma.rn.f64 	%fd1125, %fd1085, %fd1094, %fd1124;
	fma.rn.f64 	%fd1126, %fd1088, %fd1097, %fd1125;
	mul.f64 	%fd1127, %fd1126, %fd1040;
	div.rn.f64 	%fd161, %fd1127, 0d4018000000000000;
	fma.rn.f64 	%fd1128, %fd1082, %fd1099, 0d0000000000000000;
	fma.rn.f64 	%fd1129, %fd1085, %fd1101, %fd1128;
	fma.rn.f64 	%fd1130, %fd1088, %fd1103, %fd1129;
	mul.f64 	%fd1131, %fd1130, %fd1040;
	div.rn.f64 	%fd162, %fd1131, 0d4018000000000000;
	mul.f64 	%fd1132, %fd1094, %fd1094;
	fma.rn.f64 	%fd1133, %fd1091, %fd1091, %fd1132;
	fma.rn.f64 	%fd1134, %fd1097, %fd1097, %fd1133;
	mul.f64 	%fd1135, %fd1134, %fd1040;
	div.rn.f64 	%fd163, %fd1135, 0d4018000000000000;
	fma.rn.f64 	%fd1136, %fd1091, %fd1099, 0d0000000000000000;
	fma.rn.f64 	%fd1137, %fd1094, %fd1101, %fd1136;
	fma.rn.f64 	%fd1138, %fd1097, %fd1103, %fd1137;
	mul.f64 	%fd1139, %fd1138, %fd1040;
	div.rn.f64 	%fd164, %fd1139, 0d4018000000000000;
	mul.f64 	%fd1140, %fd1101, %fd1101;
	fma.rn.f64 	%fd1141, %fd1099, %fd1099, %fd1140;
	fma.rn.f64 	%fd1142, %fd1103, %fd1103, %fd1141;
	mul.f64 	%fd1143, %fd1142, %fd1040;
	div.rn.f64 	%fd165, %fd1143, 0d4018000000000000;
	mov.b32 	%r689, 0;
	mov.u32 	%r670, %r330;
	mov.u32 	%r672, %r689;
$L__BB0_16:
	sub.s32 	%r370, %r1, %r672;
	sub.s32 	%r371, %r330, %r672;
	mul.lo.s32 	%r82, %r370, %r371;
	setp.lt.s32 	%p10, %r371, 1;
	@%p10 bra 	$L__BB0_25;
	shr.u32 	%r373, %r82, 31;
	add.s32 	%r374, %r82, %r373;
	shr.s32 	%r83, %r374, 1;
	mov.b32 	%r678, 0;
$L__BB0_18:
	add.s32 	%r90, %r678, %r672;
	sub.s32 	%r91, %r330, %r90;
	setp.lt.s32 	%p11, %r91, 2;
	@%p11 bra 	$L__BB0_24;
	mov.b32 	%r684, 1;
	mov.u32 	%r679, %r652;
$L__BB0_20:
	add.s32 	%r652, %r689, 1;
	add.s32 	%r376, %r652, %r83;
	shl.b32 	%r377, %r1, 1;
	shl.b32 	%r378, %r90, 1;
	sub.s32 	%r379, %r377, %r378;
	add.s32 	%r380, %r379, %r376;
	add.s32 	%r99, %r380, -2;
	add.s32 	%r381, %r376, %r1;
	sub.s32 	%r100, %r381, %r90;
	not.b32 	%r382, %r90;
	add.s32 	%r101, %r381, %r382;
	setp.ne.s32 	%p12, %r689, 0;
	@%p12 bra 	$L__BB0_22;
	add.s32 	%r412, %r4, -4096;
	add.s32 	%r411, %r4, 24576;
	add.s32 	%r410, %r4, -8192;
	add.s32 	%r408, %r4, -12288;
	add.s32 	%r406, %r4, -16384;
	ld.shared.f64 	%fd1176, [%r4+-16384];
	st.shared.f64 	[%r4+-32768], %fd1176;
	ld.shared.f64 	%fd1177, [%r4+16384];
	st.shared.f64 	[%r4], %fd1177;
	cvt.u32.u64 	%r414, %rd349;
	mad.lo.s32 	%r415, %r652, %r3, %r414;
	mul.wide.s32 	%rd118, %r415, 8;
	add.s64 	%rd110, %rd10, %rd118;
	// begin inline asm
	cp.async.ca.shared.global [%r406], [%rd110], 8, 8;
	// end inline asm
	add.s64 	%rd111, %rd11, %rd118;
	// begin inline asm
	cp.async.ca.shared.global [%r5], [%rd111], 8, 8;
	// end inline asm
	ld.shared.f64 	%fd1178, [%r4+-12288];
	st.shared.f64 	[%r4+-28672], %fd1178;
	ld.shared.f64 	%fd1179, [%r4+20480];
	st.shared.f64 	[%r4+4096], %fd1179;
	mad.lo.s32 	%r416, %r99, %r3, %r414;
	mul.wide.s32 	%rd119, %r416, 8;
	add.s64 	%rd112, %rd10, %rd119;
	// begin inline asm
	cp.async.ca.shared.global [%r408], [%rd112], 8, 8;
	// end inline asm
	add.s64 	%rd113, %rd11, %rd119;
	// begin inline asm
	cp.async.ca.shared.global [%r6], [%rd113], 8, 8;
	// end inline asm
	ld.shared.f64 	%fd1180, [%r4+-8192];
	st.shared.f64 	[%r4+-24576], %fd1180;
	ld.shared.f64 	%fd1181, [%r4+24576];
	st.shared.f64 	[%r4+8192], %fd1181;
	mad.lo.s32 	%r417, %r100, %r3, %r414;
	mul.wide.s32 	%rd120, %r417, 8;
	add.s64 	%rd114, %rd10, %rd120;
	// begin inline asm
	cp.async.ca.shared.global [%r410], [%rd114], 8, 8;
	// end inline asm
	add.s64 	%rd115, %rd11, %rd120;
	// begin inline asm
	cp.async.ca.shared.global [%r411], [%rd115], 8, 8;
	// end inline asm
	ld.shared.f64 	%fd1182, [%r4+-4096];
	st.shared.f64 	[%r4+-20480], %fd1182;
	ld.shared.f64 	%fd1183, [%r4+28672];
	st.shared.f64 	[%r4+12288], %fd1183;
	mad.lo.s32 	%r418, %r101, %r3, %r414;
	mul.wide.s32 	%rd121, %r418, 8;
	add.s64 	%rd116, %rd10, %rd121;
	// begin inline asm
	cp.async.ca.shared.global [%r412], [%rd116], 8, 8;
	// end inline asm
	add.s64 	%rd117, %rd11, %rd121;
	// begin inline asm
	cp.async.ca.shared.global [%r7], [%rd117], 8, 8;
	// end inline asm
	// begin inline asm
	cp.async.commit_group;
	// end inline asm
	// begin inline asm
	cp.async.wait_group 0;
	// end inline asm
	mov.f64 	%fd1999, %fd156;
	mov.f64 	%fd2000, %fd157;
	mov.f64 	%fd2001, %fd158;
	mov.f64 	%fd2002, %fd159;
	mov.f64 	%fd2003, %fd157;
	mov.f64 	%fd2004, %fd160;
	mov.f64 	%fd2005, %fd161;
	mov.f64 	%fd2006, %fd162;
	mov.f64 	%fd2007, %fd158;
	mov.f64 	%fd2008, %fd161;
	mov.f64 	%fd2009, %fd163;
	mov.f64 	%fd2010, %fd164;
	mov.f64 	%fd2011, %fd159;
	mov.f64 	%fd2012, %fd162;
	mov.f64 	%fd2013, %fd164;
	mov.f64 	%fd2014, %fd165;
	bra.uni 	$L__BB0_23;
$L__BB0_22:
	add.s32 	%r389, %r4, -4096;
	add.s32 	%r388, %r4, 24576;
	add.s32 	%r387, %r4, -8192;
	add.s32 	%r385, %r4, -12288;
	add.s32 	%r383, %r4, -16384;
	ld.shared.f64 	%fd1144, [%r4+-16384];
	st.shared.f64 	[%r4+-32768], %fd1144;
	ld.shared.f64 	%fd1145, [%r4+16384];
	st.shared.f64 	[%r4], %fd1145;
	cvt.u32.u64 	%r391, %rd349;
	mad.lo.s32 	%r392, %r652, %r3, %r391;
	mul.wide.s32 	%rd90, %r392, 8;
	add.s64 	%rd82, %rd10, %rd90;
	// begin inline asm
	cp.async.ca.shared.global [%r383], [%rd82], 8, 8;
	// end inline asm
	add.s64 	%rd83, %rd11, %rd90;
	// begin inline asm
	cp.async.ca.shared.global [%r5], [%rd83], 8, 8;
	// end inline asm
	ld.shared.f64 	%fd1146, [%r4+-12288];
	st.shared.f64 	[%r4+-28672], %fd1146;
	ld.shared.f64 	%fd1147, [%r4+20480];
	st.shared.f64 	[%r4+4096], %fd1147;
	shl.b32 	%r393, %r1, 1;
	shl.b32 	%r394, %r90, 1;
	sub.s32 	%r395, %r393, %r394;
	add.s32 	%r397, %r395, %r376;
	add.s32 	%r398, %r397, -2;
	mad.lo.s32 	%r399, %r398, %r3, %r391;
	mul.wide.s32 	%rd91, %r399, 8;
	add.s64 	%rd84, %rd10, %rd91;
	// begin inline asm
	cp.async.ca.shared.global [%r385], [%rd84], 8, 8;
	// end inline asm
	add.s64 	%rd85, %rd11, %rd91;
	// begin inline asm
	cp.async.ca.shared.global [%r6], [%rd85], 8, 8;
	// end inline asm
	ld.shared.f64 	%fd1148, [%r4+-8192];
	st.shared.f64 	[%r4+-24576], %fd1148;
	ld.shared.f64 	%fd1149, [%r4+24576];
	st.shared.f64 	[%r4+8192], %fd1149;
	add.s32 	%r400, %r376, %r1;
	sub.s32 	%r401, %r400, %r90;
	mad.lo.s32 	%r402, %r401, %r3, %r391;
	mul.wide.s32 	%rd92, %r402, 8;
	add.s64 	%rd86, %rd10, %rd92;
	// begin inline asm
	cp.async.ca.shared.global [%r387], [%rd86], 8, 8;
	// end inline asm
	add.s64 	%rd87, %rd11, %rd92;
	// begin inline asm
	cp.async.ca.shared.global [%r388], [%rd87], 8, 8;
	// end inline asm
	ld.shared.f64 	%fd1150, [%r4+-4096];
	st.shared.f64 	[%r4+-20480], %fd1150;
	ld.shared.f64 	%fd1151, [%r4+28672];
	st.shared.f64 	[%r4+12288], %fd1151;
	not.b32 	%r403, %r90;
	add.s32 	%r404, %r400, %r403;
	mad.lo.s32 	%r405, %r404, %r3, %r391;
	mul.wide.s32 	%rd93, %r405, 8;
	add.s64 	%rd88, %rd10, %rd93;
	// begin inline asm
	cp.async.ca.shared.global [%r389], [%rd88], 8, 8;
	// end inline asm
	add.s64 	%rd89, %rd11, %rd93;
	// begin inline asm
	cp.async.ca.shared.global [%r7], [%rd89], 8, 8;
	// end inline asm
	// begin inline asm
	cp.async.commit_group;
	// end inline asm
	ld.shared.f64 	%fd1152, [%r4];
	ld.shared.f64 	%fd1153, [%r4+-32768];
	fma.rn.f64 	%fd1154, %fd1999, %fd1153, %fd1152;
	ld.shared.f64 	%fd1155, [%r4+-28672];
	fma.rn.f64 	%fd1156, %fd2000, %fd1155, %fd1154;
	ld.shared.f64 	%fd1157, [%r4+-24576];
	fma.rn.f64 	%fd1158, %fd2001, %fd1157, %fd1156;
	ld.shared.f64 	%fd1159, [%r4+-20480];
	fma.rn.f64 	%fd1160, %fd2002, %fd1159, %fd1158;
	st.shared.f64 	[%r4], %fd1160;
	ld.shared.f64 	%fd1161, [%r4+4096];
	fma.rn.f64 	%fd1162, %fd2003, %fd1153, %fd1161;
	fma.rn.f64 	%fd1163, %fd2004, %fd1155, %fd1162;
	fma.rn.f64 	%fd1164, %fd2005, %fd1157, %fd1163;
	fma.rn.f64 	%fd1165, %fd2006, %fd1159, %fd1164;
	st.shared.f64 	[%r4+4096], %fd1165;
	ld.shared.f64 	%fd1166, [%r4+8192];
	fma.rn.f64 	%fd1167, %fd2007, %fd1153, %fd1166;
	fma.rn.f64 	%fd1168, %fd2008, %fd1155, %fd1167;
	fma.rn.f64 	%fd1169, %fd2009, %fd1157, %fd1168;
	fma.rn.f64 	%fd1170, %fd2010, %fd1159, %fd1169;
	st.shared.f64 	[%r4+8192], %fd1170;
	ld.shared.f64 	%fd1171, [%r4+12288];
	fma.rn.f64 	%fd1172, %fd2011, %fd1153, %fd1171;
	fma.rn.f64 	%fd1173, %fd2012, %fd1155, %fd1172;
	fma.rn.f64 	%fd1174, %fd2013, %fd1157, %fd1173;
	fma.rn.f64 	%fd1175, %fd2014, %fd1159, %fd1174;
	st.shared.f64 	[%r4+12288], %fd1175;
	cvt.s64.s32 	%rd94, %r679;
	mad.lo.s64 	%rd95, %rd8, %rd94, %rd349;
	shl.b64 	%rd96, %rd95, 3;
	add.s64 	%rd97, %rd1, %rd96;
	st.global.f64 	[%rd97], %fd1160;
	cvt.s64.s32 	%rd98, %r653;
	mad.lo.s64 	%rd99, %rd8, %rd98, %rd349;
	shl.b64 	%rd100, %rd99, 3;
	add.s64 	%rd101, %rd1, %rd100;
	st.global.f64 	[%rd101], %fd1165;
	cvt.s64.s32 	%rd102, %r654;
	mad.lo.s64 	%rd103, %rd8, %rd102, %rd349;
	shl.b64 	%rd104, %rd103, 3;
	add.s64 	%rd105, %rd1, %rd104;
	st.global.f64 	[%rd105], %fd1170;
	cvt.s64.s32 	%rd106, %r649;
	mad.lo.s64 	%rd107, %rd8, %rd106, %rd349;
	shl.b64 	%rd108, %rd107, 3;
	add.s64 	%rd109, %rd1, %rd108;
	st.global.f64 	[%rd109], %fd1175;
	// begin inline asm
	cp.async.wait_group 0;
	// end inline asm
$L__BB0_23:
	add.s32 	%r420, %r376, %r1;
	sub.s32 	%r654, %r420, %r90;
	not.b32 	%r421, %r90;
	add.s32 	%r649, %r420, %r421;
	shl.b32 	%r422, %r1, 1;
	shl.b32 	%r423, %r90, 1;
	sub.s32 	%r424, %r422, %r423;
	add.s32 	%r425, %r424, %r376;
	add.s32 	%r653, %r425, -2;
	add.s32 	%r684, %r684, 1;
	setp.lt.s32 	%p13, %r684, %r91;
	mov.u32 	%r679, %r652;
	mov.u32 	%r689, %r652;
	@%p13 bra 	$L__BB0_20;
$L__BB0_24:
	add.s32 	%r689, %r689, 2;
	add.s32 	%r678, %r678, 1;
	setp.ne.s32 	%p14, %r678, %r670;
	@%p14 bra 	$L__BB0_18;
$L__BB0_25:
	add.s32 	%r689, %r689, 1;
	add.s32 	%r672, %r672, 1;
	add.s32 	%r670, %r670, -1;
	setp.ne.s32 	%p15, %r672, %r330;
	@%p15 bra 	$L__BB0_16;
	ld.shared.f64 	%fd2070, [%r5];
	ld.shared.f64 	%fd2189, [%r4+-16384];
	ld.shared.f64 	%fd2188, [%r4+-12288];
	ld.shared.f64 	%fd2187, [%r4+-8192];
	ld.shared.f64 	%fd2186, [%r4+-4096];
	ld.shared.f64 	%fd2065, [%r6];
	ld.shared.f64 	%fd2064, [%r4+24576];
	ld.shared.f64 	%fd2063, [%r7];
$L__BB0_27:
	fma.rn.f64 	%fd1184, %fd1999, %fd2189, %fd2070;
	fma.rn.f64 	%fd1185, %fd2000, %fd2188, %fd1184;
	fma.rn.f64 	%fd1186, %fd2001, %fd2187, %fd1185;
	fma.rn.f64 	%fd2190, %fd2002, %fd2186, %fd1186;
	st.shared.f64 	[%r5], %fd2190;
	fma.rn.f64 	%fd1187, %fd2003, %fd2189, %fd2065;
	fma.rn.f64 	%fd1188, %fd2004, %fd2188, %fd1187;
	fma.rn.f64 	%fd1189, %fd2005, %fd2187, %fd1188;
	fma.rn.f64 	%fd2185, %fd2006, %fd2186, %fd1189;
	st.shared.f64 	[%r6], %fd2185;
	fma.rn.f64 	%fd1190, %fd2007, %fd2189, %fd2064;
	fma.rn.f64 	%fd1191, %fd2008, %fd2188, %fd1190;
	fma.rn.f64 	%fd1192, %fd2009, %fd2187, %fd1191;
	fma.rn.f64 	%fd2184, %fd2010, %fd2186, %fd1192;
	st.shared.f64 	[%r4+24576], %fd2184;
	fma.rn.f64 	%fd1193, %fd2011, %fd2189, %fd2063;
	fma.rn.f64 	%fd1194, %fd2012, %fd2188, %fd1193;
	fma.rn.f64 	%fd1195, %fd2013, %fd2187, %fd1194;
	fma.rn.f64 	%fd2183, %fd2014, %fd2186, %fd1195;
	st.shared.f64 	[%r7], %fd2183;
	cvt.s64.s32 	%rd122, %r652;
	mad.lo.s64 	%rd123, %rd8, %rd122, %rd349;
	shl.b64 	%rd124, %rd123, 3;
	add.s64 	%rd125, %rd1, %rd124;
	st.global.f64 	[%rd125], %fd2190;
	cvt.s64.s32 	%rd126, %r653;
	mad.lo.s64 	%rd127, %rd8, %rd126, %rd349;
	shl.b64 	%rd128, %rd127, 3;
	add.s64 	%rd129, %rd1, %rd128;
	st.global.f64 	[%rd129], %fd2185;
	cvt.s64.s32 	%rd130, %r654;
	mad.lo.s64 	%rd131, %rd8, %rd130, %rd349;
	shl.b64 	%rd132, %rd131, 3;
	add.s64 	%rd133, %rd1, %rd132;
	st.global.f64 	[%rd133], %fd2184;
	cvt.s64.s32 	%rd134, %r649;
	mad.lo.s64 	%rd135, %rd8, %rd134, %rd349;
	shl.b64 	%rd136, %rd135, 3;
	add.s64 	%rd137, %rd1, %rd136;
	st.global.f64 	[%rd137], %fd2183;
	@%p9 bra 	$L__BB0_28;
	bra.uni 	$L__BB0_40;
$L__BB0_28:
	cvt.rn.f64.s32 	%fd1196, %r330;
	div.rn.f64 	%fd1197, %fd20, %fd1196;
	sub.f64 	%fd1198, %fd20, %fd17;
	add.f64 	%fd1199, %fd1198, %fd23;
	div.rn.f64 	%fd1200, %fd1199, %fd1196;
	div.rn.f64 	%fd1201, %fd23, %fd1196;
	div.rn.f64 	%fd1202, %fd21, %fd1196;
	sub.f64 	%fd1203, %fd21, %fd18;
	add.f64 	%fd1204, %fd1203, %fd24;
	div.rn.f64 	%fd1205, %fd1204, %fd1196;
	div.rn.f64 	%fd1206, %fd24, %fd1196;
	div.rn.f64 	%fd1207, %fd22, %fd1196;
	sub.f64 	%fd1208, %fd22, %fd19;
	add.f64 	%fd1209, %fd1208, %fd25;
	div.rn.f64 	%fd1210, %fd1209, %fd1196;
	div.rn.f64 	%fd1211, %fd25, %fd1196;
	mul.f64 	%fd1212, %fd1205, %fd1211;
	mul.f64 	%fd1213, %fd1210, %fd1206;
	sub.f64 	%fd1214, %fd1212, %fd1213;
	mul.f64 	%fd1215, %fd1197, %fd1214;
	mul.f64 	%fd1216, %fd1202, %fd1211;
	mul.f64 	%fd1217, %fd1206, %fd1207;
	sub.f64 	%fd1218, %fd1216, %fd1217;
	mul.f64 	%fd1219, %fd1200, %fd1218;
	sub.f64 	%fd1220, %fd1215, %fd1219;
	mul.f64 	%fd1221, %fd1202, %fd1210;
	mul.f64 	%fd1222, %fd1205, %fd1207;
	sub.f64 	%fd1223, %fd1221, %fd1222;
	fma.rn.f64 	%fd1224, %fd1201, %fd1223, %fd1220;
	rcp.rn.f64 	%fd1225, %fd1224;
	mul.f64 	%fd1226, %fd1225, %fd1214;
	mul.f64 	%fd1227, %fd1201, %fd1210;
	mul.f64 	%fd1228, %fd1200, %fd1211;
	sub.f64 	%fd1229, %fd1227, %fd1228;
	mul.f64 	%fd1230, %fd1225, %fd1229;
	mul.f64 	%fd1231, %fd1200, %fd1206;
	mul.f64 	%fd1232, %fd1201, %fd1205;
	sub.f64 	%fd1233, %fd1231, %fd1232;
	mul.f64 	%fd1234, %fd1225, %fd1233;
	sub.f64 	%fd1235, %fd1217, %fd1216;
	mul.f64 	%fd1236, %fd1225, %fd1235;
	mul.f64 	%fd1237, %fd1197, %fd1211;
	mul.f64 	%fd1238, %fd1201, %fd1207;
	sub.f64 	%fd1239, %fd1237, %fd1238;
	mul.f64 	%fd1240, %fd1225, %fd1239;
	mul.f64 	%fd1241, %fd1202, %fd1201;
	mul.f64 	%fd1242, %fd1197, %fd1206;
	sub.f64 	%fd1243, %fd1241, %fd1242;
	mul.f64 	%fd1244, %fd1225, %fd1243;
	mul.f64 	%fd1245, %fd1225, %fd1223;
	mul.f64 	%fd1246, %fd1207, %fd1200;
	mul.f64 	%fd1247, %fd1197, %fd1210;
	sub.f64 	%fd1248, %fd1246, %fd1247;
	mul.f64 	%fd1249, %fd1225, %fd1248;
	mul.f64 	%fd1250, %fd1197, %fd1205;
	mul.f64 	%fd1251, %fd1202, %fd1200;
	sub.f64 	%fd1252, %fd1250, %fd1251;
	mul.f64 	%fd1253, %fd1225, %fd1252;
	mov.f64 	%fd1254, 0d0000000000000000;
	sub.f64 	%fd1255, %fd1254, %fd1226;
	sub.f64 	%fd1256, %fd1255, %fd1236;
	sub.f64 	%fd1257, %fd1256, %fd1245;
	sub.f64 	%fd1258, %fd1254, %fd1230;
	sub.f64 	%fd1259, %fd1258, %fd1240;
	sub.f64 	%fd1260, %fd1259, %fd1249;
	sub.f64 	%fd1261, %fd1254, %fd1234;
	sub.f64 	%fd1262, %fd1261, %fd1244;
	sub.f64 	%fd1263, %fd1262, %fd1253;
	add.f64 	%fd1264, %fd1226, 0d0000000000000000;
	fma.rn.f64 	%fd1265, %fd1236, 0d0000000000000000, %fd1264;
	fma.rn.f64 	%fd1266, %fd1245, 0d0000000000000000, %fd1265;
	add.f64 	%fd1267, %fd1230, 0d0000000000000000;
	fma.rn.f64 	%fd1268, %fd1240, 0d0000000000000000, %fd1267;
	fma.rn.f64 	%fd1269, %fd1249, 0d0000000000000000, %fd1268;
	add.f64 	%fd1270, %fd1234, 0d0000000000000000;
	fma.rn.f64 	%fd1271, %fd1244, 0d0000000000000000, %fd1270;
	fma.rn.f64 	%fd1272, %fd1253, 0d0000000000000000, %fd1271;
	fma.rn.f64 	%fd1273, %fd1226, 0d0000000000000000, 0d0000000000000000;
	add.f64 	%fd1274, %fd1273, %fd1236;
	fma.rn.f64 	%fd1275, %fd1245, 0d0000000000000000, %fd1274;
	fma.rn.f64 	%fd1276, %fd1230, 0d0000000000000000, 0d0000000000000000;
	add.f64 	%fd1277, %fd1276, %fd1240;
	fma.rn.f64 	%fd1278, %fd1249, 0d0000000000000000, %fd1277;
	fma.rn.f64 	%fd1279, %fd1234, 0d0000000000000000, 0d0000000000000000;
	add.f64 	%fd1280, %fd1279, %fd1244;
	fma.rn.f64 	%fd1281, %fd1253, 0d0000000000000000, %fd1280;
	fma.rn.f64 	%fd1282, %fd1236, 0d0000000000000000, %fd1273;
	add.f64 	%fd1283, %fd1282, %fd1245;
	fma.rn.f64 	%fd1284, %fd1240, 0d0000000000000000, %fd1276;
	add.f64 	%fd1285, %fd1284, %fd1249;
	fma.rn.f64 	%fd1286, %fd1244, 0d0000000000000000, %fd1279;
	add.f64 	%fd1287, %fd1286, %fd1253;
	mul.f64 	%fd1288, %fd1260, %fd1260;
	fma.rn.f64 	%fd1289, %fd1257, %fd1257, %fd1288;
	fma.rn.f64 	%fd1290, %fd1263, %fd1263, %fd1289;
	mul.f64 	%fd1291, %fd1290, %fd1224;
	div.rn.f64 	%fd298, %fd1291, 0d4018000000000000;
	fma.rn.f64 	%fd1292, %fd1257, %fd1266, 0d0000000000000000;
	fma.rn.f64 	%fd1293, %fd1260, %fd1269, %fd1292;
	fma.rn.f64 	%fd1294, %fd1263, %fd1272, %fd1293;
	mul.f64 	%fd1295, %fd1294, %fd1224;
	div.rn.f64 	%fd299, %fd1295, 0d4018000000000000;
	fma.rn.f64 	%fd1296, %fd1257, %fd1275, 0d0000000000000000;
	fma.rn.f64 	%fd1297, %fd1260, %fd1278, %fd1296;
	fma.rn.f64 	%fd1298, %fd1263, %fd1281, %fd1297;
	mul.f64 	%fd1299, %fd1298, %fd1224;
	div.rn.f64 	%fd300, %fd1299, 0d4018000000000000;
	fma.rn.f64 	%fd1300, %fd1257, %fd1283, 0d0000000000000000;
	fma.rn.f64 	%fd1301, %fd1260, %fd1285, %fd1300;
	fma.rn.f64 	%fd1302, %fd1263, %fd1287, %fd1301;
	mul.f64 	%fd1303, %fd1302, %fd1224;
	div.rn.f64 	%fd301, %fd1303, 0d4018000000000000;
	mul.f64 	%fd1304, %fd1269, %fd1269;
	fma.rn.f64 	%fd1305, %fd1266, %fd1266, %fd1304;
	fma.rn.f64 	%fd1306, %fd1272, %fd1272, %fd1305;
	mul.f64 	%fd1307, %fd1306, %fd1224;
	div.rn.f64 	%fd302, %fd1307, 0d4018000000000000;
	fma.rn.f64 	%fd1308, %fd1266, %fd1275, 0d0000000000000000;
	fma.rn.f64 	%fd1309, %fd1269, %fd1278, %fd1308;
	fma.rn.f64 	%fd1310, %fd1272, %fd1281, %fd1309;
	mul.f64 	%fd1311, %fd1310, %fd1224;
	div.rn.f64 	%fd303, %fd1311, 0d4018000000000000;
	fma.rn.f64 	%fd1312, %fd1266, %fd1283, 0d0000000000000000;
	fma.rn.f64 	%fd1313, %fd1269, %fd1285, %fd1312;
	fma.rn.f64 	%fd1314, %fd1272, %fd1287, %fd1313;
	mul.f64 	%fd1315, %fd1314, %fd1224;
	div.rn.f64 	%fd304, %fd1315, 0d4018000000000000;
	mul.f64 	%fd1316, %fd1278, %fd1278;
	fma.rn.f64 	%fd1317, %fd1275, %fd1275, %fd1316;
	fma.rn.f64 	%fd1318, %fd1281, %fd1281, %fd1317;
	mul.f64 	%fd1319, %fd1318, %fd1224;
	div.rn.f64 	%fd305, %fd1319, 0d4018000000000000;
	fma.rn.f64 	%fd1320, %fd1275, %fd1283, 0d0000000000000000;
	fma.rn.f64 	%fd1321, %fd1278, %fd1285, %fd1320;
	fma.rn.f64 	%fd1322, %fd1281, %fd1287, %fd1321;
	mul.f64 	%fd1323, %fd1322, %fd1224;
	div.rn.f64 	%fd306, %fd1323, 0d4018000000000000;
	mul.f64 	%fd1324, %fd1285, %fd1285;
	fma.rn.f64 	%fd1325, %fd1283, %fd1283, %fd1324;
	fma.rn.f64 	%fd1326, %fd1287, %fd1287, %fd1325;
	mul.f64 	%fd1327, %fd1326, %fd1224;
	div.rn.f64 	%fd307, %fd1327, 0d4018000000000000;
	mov.b32 	%r722, 0;
	mov.u32 	%r703, %r330;
	mov.u32 	%r705, %r722;
$L__BB0_29:
	sub.s32 	%r427, %r1, %r705;
	sub.s32 	%r428, %r330, %r705;
	mul.lo.s32 	%r132, %r427, %r428;
	setp.lt.s32 	%p17, %r428, 1;
	@%p17 bra 	$L__BB0_38;
	shr.u32 	%r430, %r132, 31;
	add.s32 	%r431, %r132, %r430;
	shr.s32 	%r133, %r431, 1;
	mov.b32 	%r711, 0;
$L__BB0_31:
	add.s32 	%r140, %r711, %r705;
	sub.s32 	%r141, %r330, %r140;
	setp.lt.s32 	%p18, %r141, 2;
	@%p18 bra 	$L__BB0_37;
	sub.s32 	%r142, %r1, %r140;
	mov.b32 	%r717, 1;
	mov.u32 	%r712, %r652;
$L__BB0_33:
	add.s32 	%r652, %r722, 1;
	add.s32 	%r433, %r652, %r133;
	add.s32 	%r150, %r142, %r433;
	shl.b32 	%r434, %r142, 1;
	add.s32 	%r435, %r434, %r433;
	add.s32 	%r151, %r435, -2;
	add.s32 	%r152, %r142, %r652;
	setp.ne.s32 	%p19, %r722, 0;
	@%p19 bra 	$L__BB0_35;
	add.s32 	%r461, %r4, -4096;
	add.s32 	%r460, %r4, 24576;
	add.s32 	%r459, %r4, -8192;
	add.s32 	%r457, %r4, -12288;
	add.s32 	%r455, %r4, -16384;
	ld.shared.f64 	%fd1360, [%r4+-16384];
	st.shared.f64 	[%r4+-32768], %fd1360;
	ld.shared.f64 	%fd1361, [%r4+16384];
	st.shared.f64 	[%r4], %fd1361;
	cvt.u32.u64 	%r463, %rd349;
	mad.lo.s32 	%r464, %r652, %r3, %r463;
	mul.wide.s32 	%rd174, %r464, 8;
	add.s64 	%rd166, %rd10, %rd174;
	// begin inline asm
	cp.async.ca.shared.global [%r455], [%rd166], 8, 8;
	// end inline asm
	add.s64 	%rd167, %rd11, %rd174;
	// begin inline asm
	cp.async.ca.shared.global [%r5], [%rd167], 8, 8;
	// end inline asm
	ld.shared.f64 	%fd1362, [%r4+-12288];
	st.shared.f64 	[%r4+-28672], %fd1362;
	ld.shared.f64 	%fd1363, [%r4+20480];
	st.shared.f64 	[%r4+4096], %fd1363;
	mad.lo.s32 	%r465, %r150, %r3, %r463;
	mul.wide.s32 	%rd175, %r465, 8;
	add.s64 	%rd168, %rd10, %rd175;
	// begin inline asm
	cp.async.ca.shared.global [%r457], [%rd168], 8, 8;
	// end inline asm
	add.s64 	%rd169, %rd11, %rd175;
	// begin inline asm
	cp.async.ca.shared.global [%r6], [%rd169], 8, 8;
	// end inline asm
	ld.shared.f64 	%fd1364, [%r4+-8192];
	st.shared.f64 	[%r4+-24576], %fd1364;
	ld.shared.f64 	%fd1365, [%r4+24576];
	st.shared.f64 	[%r4+8192], %fd1365;
	mad.lo.s32 	%r466, %r151, %r3, %r463;
	mul.wide.s32 	%rd176, %r466, 8;
	add.s64 	%rd170, %rd10, %rd176;
	// begin inline asm
	cp.async.ca.shared.global [%r459], [%rd170], 8, 8;
	// end inline asm
	add.s64 	%rd171, %rd11, %rd176;
	// begin inline asm
	cp.async.ca.shared.global [%r460], [%rd171], 8, 8;
	// end inline asm
	ld.shared.f64 	%fd1366, [%r4+-4096];
	st.shared.f64 	[%r4+-20480], %fd1366;
	ld.shared.f64 	%fd1367, [%r4+28672];
	st.shared.f64 	[%r4+12288], %fd1367;
	mad.lo.s32 	%r467, %r152, %r3, %r463;
	mul.wide.s32 	%rd177, %r467, 8;
	add.s64 	%rd172, %rd10, %rd177;
	// begin inline asm
	cp.async.ca.shared.global [%r461], [%rd172], 8, 8;
	// end inline asm
	add.s64 	%rd173, %rd11, %rd177;
	// begin inline asm
	cp.async.ca.shared.global [%r7], [%rd173], 8, 8;
	// end inline asm
	// begin inline asm
	cp.async.commit_group;
	// end inline asm
	// begin inline asm
	cp.async.wait_group 0;
	// end inline asm
	mov.f64 	%fd1999, %fd298;
	mov.f64 	%fd2000, %fd299;
	mov.f64 	%fd2001, %fd300;
	mov.f64 	%fd2002, %fd301;
	mov.f64 	%fd2003, %fd299;
	mov.f64 	%fd2004, %fd302;
	mov.f64 	%fd2005, %fd303;
	mov.f64 	%fd2006, %fd304;
	mov.f64 	%fd2007, %fd300;
	mov.f64 	%fd2008, %fd303;
	mov.f64 	%fd2009, %fd305;
	mov.f64 	%fd2010, %fd306;
	mov.f64 	%fd2011, %fd301;
	mov.f64 	%fd2012, %fd304;
	mov.f64 	%fd2013, %fd306;
	mov.f64 	%fd2014, %fd307;
	bra.uni 	$L__BB0_36;
$L__BB0_35:
	add.s32 	%r442, %r4, -4096;
	add.s32 	%r441, %r4, 24576;
	add.s32 	%r440, %r4, -8192;
	add.s32 	%r438, %r4, -12288;
	add.s32 	%r436, %r4, -16384;
	ld.shared.f64 	%fd1328, [%r4+-16384];
	st.shared.f64 	[%r4+-32768], %fd1328;
	ld.shared.f64 	%fd1329, [%r4+16384];
	st.shared.f64 	[%r4], %fd1329;
	cvt.u32.u64 	%r444, %rd349;
	mad.lo.s32 	%r445, %r652, %r3, %r444;
	mul.wide.s32 	%rd146, %r445, 8;
	add.s64 	%rd138, %rd10, %rd146;
	// begin inline asm
	cp.async.ca.shared.global [%r436], [%rd138], 8, 8;
	// end inline asm
	add.s64 	%rd139, %rd11, %rd146;
	// begin inline asm
	cp.async.ca.shared.global [%r5], [%rd139], 8, 8;
	// end inline asm
	ld.shared.f64 	%fd1330, [%r4+-12288];
	st.shared.f64 	[%r4+-28672], %fd1330;
	ld.shared.f64 	%fd1331, [%r4+20480];
	st.shared.f64 	[%r4+4096], %fd1331;
	add.s32 	%r447, %r142, %r433;
	mad.lo.s32 	%r448, %r447, %r3, %r444;
	mul.wide.s32 	%rd147, %r448, 8;
	add.s64 	%rd140, %rd10, %rd147;
	// begin inline asm
	cp.async.ca.shared.global [%r438], [%rd140], 8, 8;
	// end inline asm
	add.s64 	%rd141, %rd11, %rd147;
	// begin inline asm
	cp.async.ca.shared.global [%r6], [%rd141], 8, 8;
	// end inline asm
	ld.shared.f64 	%fd1332, [%r4+-8192];
	st.shared.f64 	[%r4+-24576], %fd1332;
	ld.shared.f64 	%fd1333, [%r4+24576];
	st.shared.f64 	[%r4+8192], %fd1333;
	shl.b32 	%r449, %r142, 1;
	add.s32 	%r450, %r449, %r433;
	add.s32 	%r451, %r450, -2;
	mad.lo.s32 	%r452, %r451, %r3, %r444;
	mul.wide.s32 	%rd148, %r452, 8;
	add.s64 	%rd142, %rd10, %rd148;
	// begin inline asm
	cp.async.ca.shared.global [%r440], [%rd142], 8, 8;
	// end inline asm
	add.s64 	%rd143, %rd11, %rd148;
	// begin inline asm
	cp.async.ca.shared.global [%r441], [%rd143], 8, 8;
	// end inline asm
	ld.shared.f64 	%fd1334, [%r4+-4096];
	st.shared.f64 	[%r4+-20480], %fd1334;
	ld.shared.f64 	%fd1335, [%r4+28672];
	st.shared.f64 	[%r4+12288], %fd1335;
	add.s32 	%r453, %r142, %r652;
	mad.lo.s32 	%r454, %r453, %r3, %r444;
	mul.wide.s32 	%rd149, %r454, 8;
	add.s64 	%rd144, %rd10, %rd149;
	// begin inline asm
	cp.async.ca.shared.global [%r442], [%rd144], 8, 8;
	// end inline asm
	add.s64 	%rd145, %rd11, %rd149;
	// begin inline asm
	cp.async.ca.shared.global [%r7], [%rd145], 8, 8;
	// end inline asm
	// begin inline asm
	cp.async.commit_group;
	// end inline asm
	ld.shared.f64 	%fd1336, [%r4];
	ld.shared.f64 	%fd1337, [%r4+-32768];
	fma.rn.f64 	%fd1338, %fd1999, %fd1337, %fd1336;
	ld.shared.f64 	%fd1339, [%r4+-28672];
	fma.rn.f64 	%fd1340, %fd2000, %fd1339, %fd1338;
	ld.shared.f64 	%fd1341, [%r4+-24576];
	fma.rn.f64 	%fd1342, %fd2001, %fd1341, %fd1340;
	ld.shared.f64 	%fd1343, [%r4+-20480];
	fma.rn.f64 	%fd1344, %fd2002, %fd1343, %fd1342;
	st.shared.f64 	[%r4], %fd1344;
	ld.shared.f64 	%fd1345, [%r4+4096];
	fma.rn.f64 	%fd1346, %fd2003, %fd1337, %fd1345;
	fma.rn.f64 	%fd1347, %fd2004, %fd1339, %fd1346;
	fma.rn.f64 	%fd1348, %fd2005, %fd1341, %fd1347;
	fma.rn.f64 	%fd1349, %fd2006, %fd1343, %fd1348;
	st.shared.f64 	[%r4+4096], %fd1349;
	ld.shared.f64 	%fd1350, [%r4+8192];
	fma.rn.f64 	%fd1351, %fd2007, %fd1337, %fd1350;
	fma.rn.f64 	%fd1352, %fd2008, %fd1339, %fd1351;
	fma.rn.f64 	%fd1353, %fd2009, %fd1341, %fd1352;
	fma.rn.f64 	%fd1354, %fd2010, %fd1343, %fd1353;
	st.shared.f64 	[%r4+8192], %fd1354;
	ld.shared.f64 	%fd1355, [%r4+12288];
	fma.rn.f64 	%fd1356, %fd2011, %fd1337, %fd1355;
	fma.rn.f64 	%fd1357, %fd2012, %fd1339, %fd1356;
	fma.rn.f64 	%fd1358, %fd2013, %fd1341, %fd1357;
	fma.rn.f64 	%fd1359, %fd2014, %fd1343, %fd1358;
	st.shared.f64 	[%r4+12288], %fd1359;
	cvt.s64.s32 	%rd150, %r712;
	mad.lo.s64 	%rd151, %rd8, %rd150, %rd349;
	shl.b64 	%rd152, %rd151, 3;
	add.s64 	%rd153, %rd1, %rd152;
	st.global.f64 	[%rd153], %fd1344;
	cvt.s64.s32 	%rd154, %r653;
	mad.lo.s64 	%rd155, %rd8, %rd154, %rd349;
	shl.b64 	%rd156, %rd155, 3;
	add.s64 	%rd157, %rd1, %rd156;
	st.global.f64 	[%rd157], %fd1349;
	cvt.s64.s32 	%rd158, %r654;
	mad.lo.s64 	%rd159, %rd8, %rd158, %rd349;
	shl.b64 	%rd160, %rd159, 3;
	add.s64 	%rd161, %rd1, %rd160;
	st.global.f64 	[%rd161], %fd1354;
	cvt.s64.s32 	%rd162, %r649;
	mad.lo.s64 	%rd163, %rd8, %rd162, %rd349;
	shl.b64 	%rd164, %rd163, 3;
	add.s64 	%rd165, %rd1, %rd164;
	st.global.f64 	[%rd165], %fd1359;
	// begin inline asm
	cp.async.wait_group 0;
	// end inline asm
$L__BB0_36:
	shl.b32 	%r468, %r142, 1;
	add.s32 	%r470, %r468, %r433;
	add.s32 	%r654, %r470, -2;
	add.s32 	%r653, %r142, %r433;
	add.s32 	%r649, %r142, %r652;
	add.s32 	%r717, %r717, 1;
	setp.lt.s32 	%p20, %r717, %r141;
	mov.u32 	%r712, %r652;
	mov.u32 	%r722, %r652;
	@%p20 bra 	$L__BB0_33;
$L__BB0_37:
	add.s32 	%r722, %r722, 2;
	add.s32 	%r711, %r711, 1;
	setp.ne.s32 	%p21, %r711, %r703;
	@%p21 bra 	$L__BB0_31;
$L__BB0_38:
	add.s32 	%r722, %r722, 1;
	add.s32 	%r705, %r705, 1;
	add.s32 	%r703, %r703, -1;
	setp.ne.s32 	%p22, %r705, %r330;
	@%p22 bra 	$L__BB0_29;
	ld.shared.f64 	%fd2190, [%r5];
	ld.shared.f64 	%fd2189, [%r4+-16384];
	ld.shared.f64 	%fd2188, [%r4+-12288];
	ld.shared.f64 	%fd2187, [%r4+-8192];
	ld.shared.f64 	%fd2186, [%r4+-4096];
	ld.shared.f64 	%fd2185, [%r6];
	ld.shared.f64 	%fd2184, [%r4+24576];
	ld.shared.f64 	%fd2183, [%r7];
$L__BB0_40:
	fma.rn.f64 	%fd1368, %fd1999, %fd2189, %fd2190;
	fma.rn.f64 	%fd1369, %fd2000, %fd2188, %fd1368;
	fma.rn.f64 	%fd1370, %fd2001, %fd2187, %fd1369;
	fma.rn.f64 	%fd1371, %fd2002, %fd2186, %fd1370;
	st.shared.f64 	[%r5], %fd1371;
	fma.rn.f64 	%fd1372, %fd2003, %fd2189, %fd2185;
	fma.rn.f64 	%fd1373, %fd2004, %fd2188, %fd1372;
	fma.rn.f64 	%fd1374, %fd2005, %fd2187, %fd1373;
	fma.rn.f64 	%fd1375, %fd2006, %fd2186, %fd1374;
	st.shared.f64 	[%r6], %fd1375;
	fma.rn.f64 	%fd1376, %fd2007, %fd2189, %fd2184;
	fma.rn.f64 	%fd1377, %fd2008, %fd2188, %fd1376;
	fma.rn.f64 	%fd1378, %fd2009, %fd2187, %fd1377;
	fma.rn.f64 	%fd1379, %fd2010, %fd2186, %fd1378;
	st.shared.f64 	[%r4+24576], %fd1379;
	fma.rn.f64 	%fd1380, %fd2011, %fd2189, %fd2183;
	fma.rn.f64 	%fd1381, %fd2012, %fd2188, %fd1380;
	fma.rn.f64 	%fd1382, %fd2013, %fd2187, %fd1381;
	fma.rn.f64 	%fd1383, %fd2014, %fd2186, %fd1382;
	st.shared.f64 	[%r7], %fd1383;
	cvt.s64.s32 	%rd178, %r652;
	mad.lo.s64 	%rd179, %rd8, %rd178, %rd349;
	shl.b64 	%rd180, %rd179, 3;
	add.s64 	%rd181, %rd1, %rd180;
	st.global.f64 	[%rd181], %fd1371;
	cvt.s64.s32 	%rd182, %r653;
	mad.lo.s64 	%rd183, %rd8, %rd182, %rd349;
	shl.b64 	%rd184, %rd183, 3;
	add.s64 	%rd185, %rd1, %rd184;
	st.global.f64 	[%rd185], %fd1375;
	cvt.s64.s32 	%rd186, %r654;
	mad.lo.s64 	%rd187, %rd8, %rd186, %rd349;
	shl.b64 	%rd188, %rd187, 3;
	add.s64 	%rd189, %rd1, %rd188;
	st.global.f64 	[%rd189], %fd1379;
	cvt.s64.s32 	%rd190, %r649;
	mad.lo.s64 	%rd191, %rd8, %rd190, %rd349;
	shl.b64 	%rd192, %rd191, 3;
	add.s64 	%rd193, %rd1, %rd192;
	st.global.f64 	[%rd193], %fd1383;
	@%p9 bra 	$L__BB0_41;
	bra.uni 	$L__BB0_48;
$L__BB0_41:
	sub.f64 	%fd1384, %fd20, %fd17;
	cvt.rn.f64.s32 	%fd1385, %r330;
	div.rn.f64 	%fd1386, %fd1384, %fd1385;
	sub.f64 	%fd1387, %fd23, %fd17;
	div.rn.f64 	%fd1388, %fd1387, %fd1385;
	add.f64 	%fd1389, %fd1384, %fd23;
	div.rn.f64 	%fd1390, %fd1389, %fd1385;
	sub.f64 	%fd1391, %fd21, %fd18;
	div.rn.f64 	%fd1392, %fd1391, %fd1385;
	sub.f64 	%fd1393, %fd24, %fd18;
	div.rn.f64 	%fd1394, %fd1393, %fd1385;
	add.f64 	%fd1395, %fd1391, %fd24;
	div.rn.f64 	%fd1396, %fd1395, %fd1385;
	sub.f64 	%fd1397, %fd22, %fd19;
	div.rn.f64 	%fd1398, %fd1397, %fd1385;
	sub.f64 	%fd1399, %fd25, %fd19;
	div.rn.f64 	%fd1400, %fd1399, %fd1385;
	add.f64 	%fd1401, %fd1397, %fd25;
	div.rn.f64 	%fd1402, %fd1401, %fd1385;
	mul.f64 	%fd1403, %fd1394, %fd1402;
	mul.f64 	%fd1404, %fd1400, %fd1396;
	sub.f64 	%fd1405, %fd1403, %fd1404;
	mul.f64 	%fd1406, %fd1386, %fd1405;
	mul.f64 	%fd1407, %fd1392, %fd1402;
	mul.f64 	%fd1408, %fd1396, %fd1398;
	sub.f64 	%fd1409, %fd1407, %fd1408;
	mul.f64 	%fd1410, %fd1388, %fd1409;
	sub.f64 	%fd1411, %fd1406, %fd1410;
	mul.f64 	%fd1412, %fd1392, %fd1400;
	mul.f64 	%fd1413, %fd1394, %fd1398;
	sub.f64 	%fd1414, %fd1412, %fd1413;
	fma.rn.f64 	%fd1415, %fd1390, %fd1414, %fd1411;
	rcp.rn.f64 	%fd1416, %fd1415;
	mul.f64 	%fd1417, %fd1416, %fd1405;
	mul.f64 	%fd1418, %fd1390, %fd1400;
	mul.f64 	%fd1419, %fd1388, %fd1402;
	sub.f64 	%fd1420, %fd1418, %fd1419;
	mul.f64 	%fd1421, %fd1416, %fd1420;
	mul.f64 	%fd1422, %fd1388, %fd1396;
	mul.f64 	%fd1423, %fd1390, %fd1394;
	sub.f64 	%fd1424, %fd1422, %fd1423;
	mul.f64 	%fd1425, %fd1416, %fd1424;
	sub.f64 	%fd1426, %fd1408, %fd1407;
	mul.f64 	%fd1427, %fd1416, %fd1426;
	mul.f64 	%fd1428, %fd1386, %fd1402;
	mul.f64 	%fd1429, %fd1390, %fd1398;
	sub.f64 	%fd1430, %fd1428, %fd1429;
	mul.f64 	%fd1431, %fd1416, %fd1430;
	mul.f64 	%fd1432, %fd1392, %fd1390;
	mul.f64 	%fd1433, %fd1386, %fd1396;
	sub.f64 	%fd1434, %fd1432, %fd1433;
	mul.f64 	%fd1435, %fd1416, %fd1434;
	mul.f64 	%fd1436, %fd1416, %fd1414;
	mul.f64 	%fd1437, %fd1398, %fd1388;
	mul.f64 	%fd1438, %fd1386, %fd1400;
	sub.f64 	%fd1439, %fd1437, %fd1438;
	mul.f64 	%fd1440, %fd1416, %fd1439;
	mul.f64 	%fd1441, %fd1386, %fd1394;
	mul.f64 	%fd1442, %fd1392, %fd1388;
	sub.f64 	%fd1443, %fd1441, %fd1442;
	mul.f64 	%fd1444, %fd1416, %fd1443;
	mov.f64 	%fd1445, 0d0000000000000000;
	sub.f64 	%fd1446, %fd1445, %fd1417;
	sub.f64 	%fd1447, %fd1446, %fd1427;
	sub.f64 	%fd1448, %fd1447, %fd1436;
	sub.f64 	%fd1449, %fd1445, %fd1421;
	sub.f64 	%fd1450, %fd1449, %fd1431;
	sub.f64 	%fd1451, %fd1450, %fd1440;
	sub.f64 	%fd1452, %fd1445, %fd1425;
	sub.f64 	%fd1453, %fd1452, %fd1435;
	sub.f64 	%fd1454, %fd1453, %fd1444;
	add.f64 	%fd1455, %fd1417, 0d0000000000000000;
	fma.rn.f64 	%fd1456, %fd1427, 0d0000000000000000, %fd1455;
	fma.rn.f64 	%fd1457, %fd1436, 0d0000000000000000, %fd1456;
	add.f64 	%fd1458, %fd1421, 0d0000000000000000;
	fma.rn.f64 	%fd1459, %fd1431, 0d0000000000000000, %fd1458;
	fma.rn.f64 	%fd1460, %fd1440, 0d0000000000000000, %fd1459;
	add.f64 	%fd1461, %fd1425, 0d0000000000000000;
	fma.rn.f64 	%fd1462, %fd1435, 0d0000000000000000, %fd1461;
	fma.rn.f64 	%fd1463, %fd1444, 0d0000000000000000, %fd1462;
	fma.rn.f64 	%fd1464, %fd1417, 0d0000000000000000, 0d0000000000000000;
	add.f64 	%fd1465, %fd1464, %fd1427;
	fma.rn.f64 	%fd1466, %fd1436, 0d0000000000000000, %fd1465;
	fma.rn.f64 	%fd1467, %fd1421, 0d0000000000000000, 0d0000000000000000;
	add.f64 	%fd1468, %fd1467, %fd1431;
	fma.rn.f64 	%fd1469, %fd1440, 0d0000000000000000, %fd1468;
	fma.rn.f64 	%fd1470, %fd1425, 0d0000000000000000, 0d0000000000000000;
	add.f64 	%fd1471, %fd1470, %fd1435;
	fma.rn.f64 	%fd1472, %fd1444, 0d0000000000000000, %fd1471;
	fma.rn.f64 	%fd1473, %fd1427, 0d0000000000000000, %fd1464;
	add.f64 	%fd1474, %fd1473, %fd1436;
	fma.rn.f64 	%fd1475, %fd1431, 0d0000000000000000, %fd1467;
	add.f64 	%fd1476, %fd1475, %fd1440;
	fma.rn.f64 	%fd1477, %fd1435, 0d0000000000000000, %fd1470;
	add.f64 	%fd1478, %fd1477, %fd1444;
	mul.f64 	%fd1479, %fd1451, %fd1451;
	fma.rn.f64 	%fd1480, %fd1448, %fd1448, %fd1479;
	fma.rn.f64 	%fd1481, %fd1454, %fd1454, %fd1480;
	mul.f64 	%fd1482, %fd1481, %fd1415;
	div.rn.f64 	%fd436, %fd1482, 0d4018000000000000;
	fma.rn.f64 	%fd1483, %fd1448, %fd1457, 0d0000000000000000;
	fma.rn.f64 	%fd1484, %fd1451, %fd1460, %fd1483;
	fma.rn.f64 	%fd1485, %fd1454, %fd1463, %fd1484;
	mul.f64 	%fd1486, %fd1485, %fd1415;
	div.rn.f64 	%fd437, %fd1486, 0d4018000000000000;
	fma.rn.f64 	%fd1487, %fd1448, %fd1466, 0d0000000000000000;
	fma.rn.f64 	%fd1488, %fd1451, %fd1469, %fd1487;
	fma.rn.f64 	%fd1489, %fd1454, %fd1472, %fd1488;
	mul.f64 	%fd1490, %fd1489, %fd1415;
	div.rn.f64 	%fd438, %fd1490, 0d4018000000000000;
	fma.rn.f64 	%fd1491, %fd1448, %fd1474, 0d0000000000000000;
	fma.rn.f64 	%fd1492, %fd1451, %fd1476, %fd1491;
	fma.rn.f64 	%fd1493, %fd1454, %fd1478, %fd1492;
	mul.f64 	%fd1494, %fd1493, %fd1415;
	div.rn.f64 	%fd439, %fd1494, 0d4018000000000000;
	mul.f64 	%fd1495, %fd1460, %fd1460;
	fma.rn.f64 	%fd1496, %fd1457, %fd1457, %fd1495;
	fma.rn.f64 	%fd1497, %fd1463, %fd1463, %fd1496;
	mul.f64 	%fd1498, %fd1497, %fd1415;
	div.rn.f64 	%fd440, %fd1498, 0d4018000000000000;
	fma.rn.f64 	%fd1499, %fd1457, %fd1466, 0d0000000000000000;
	fma.rn.f64 	%fd1500, %fd1460, %fd1469, %fd1499;
	fma.rn.f64 	%fd1501, %fd1463, %fd1472, %fd1500;
	mul.f64 	%fd1502, %fd1501, %fd1415;
	div.rn.f64 	%fd441, %fd1502, 0d4018000000000000;
	fma.rn.f64 	%fd1503, %fd1457, %fd1474, 0d0000000000000000;
	fma.rn.f64 	%fd1504, %fd1460, %fd1476, %fd1503;
	fma.rn.f64 	%fd1505, %fd1463, %fd1478, %fd1504;
	mul.f64 	%fd1506, %fd1505, %fd1415;
	div.rn.f64 	%fd442, %fd1506, 0d4018000000000000;
	mul.f64 	%fd1507, %fd1469, %fd1469;
	fma.rn.f64 	%fd1508, %fd1466, %fd1466, %fd1507;
	fma.rn.f64 	%fd1509, %fd1472, %fd1472, %fd1508;
	mul.f64 	%fd1510, %fd1509, %fd1415;
	div.rn.f64 	%fd443, %fd1510, 0d4018000000000000;
	fma.rn.f64 	%fd1511, %fd1466, %fd1474, 0d0000000000000000;
	fma.rn.f64 	%fd1512, %fd1469, %fd1476, %fd1511;
	fma.rn.f64 	%fd1513, %fd1472, %fd1478, %fd1512;
	mul.f64 	%fd1514, %fd1513, %fd1415;
	div.rn.f64 	%fd444, %fd1514, 0d4018000000000000;
	mul.f64 	%fd1515, %fd1476, %fd1476;
	fma.rn.f64 	%fd1516, %fd1474, %fd1474, %fd1515;
	fma.rn.f64 	%fd1517, %fd1478, %fd1478, %fd1516;
	mul.f64 	%fd1518, %fd1517, %fd1415;
	div.rn.f64 	%fd445, %fd1518, 0d4018000000000000;
	mov.b32 	%r755, 0;
	mov.u32 	%r736, %r330;
	mov.u32 	%r738, %r755;
$L__BB0_42:
	sub.s32 	%r472, %r1, %r738;
	sub.s32 	%r473, %r330, %r738;
	mul.lo.s32 	%r183, %r472, %r473;
	setp.lt.s32 	%p24, %r473, 1;
	@%p24 bra 	$L__BB0_59;
	shr.u32 	%r475, %r183, 31;
	add.s32 	%r476, %r183, %r475;
	shr.s32 	%r184, %r476, 1;
	mov.b32 	%r744, 0;
$L__BB0_44:
	add.s32 	%r477, %r744, %r738;
	sub.s32 	%r191, %r330, %r477;
	setp.lt.s32 	%p25, %r191, 2;
	@%p25 bra 	$L__BB0_58;
	mov.b32 	%r750, 1;
	mov.u32 	%r745, %r652;
$L__BB0_46:
	add.s32 	%r652, %r755, 1;
	add.s32 	%r479, %r652, %r184;
	shl.b32 	%r480, %r1, 1;
	add.s32 	%r481, %r744, %r738;
	shl.b32 	%r482, %r481, 1;
	sub.s32 	%r483, %r480, %r482;
	add.s32 	%r484, %r483, %r479;
	add.s32 	%r199, %r484, -2;
	add.s32 	%r200, %r191, %r479;
	add.s32 	%r201, %r191, %r652;
	setp.ne.s32 	%p26, %r755, 0;
	@%p26 bra 	$L__BB0_56;
	add.s32 	%r513, %r4, -4096;
	add.s32 	%r512, %r4, 24576;
	add.s32 	%r511, %r4, -8192;
	add.s32 	%r509, %r4, -12288;
	add.s32 	%r507, %r4, -16384;
	ld.shared.f64 	%fd1551, [%r4+-16384];
	st.shared.f64 	[%r4+-32768], %fd1551;
	ld.shared.f64 	%fd1552, [%r4+16384];
	st.shared.f64 	[%r4], %fd1552;
	cvt.u32.u64 	%r515, %rd349;
	mad.lo.s32 	%r516, %r652, %r3, %r515;
	mul.wide.s32 	%rd230, %r516, 8;
	add.s64 	%rd222, %rd10, %rd230;
	// begin inline asm
	cp.async.ca.shared.global [%r507], [%rd222], 8, 8;
	// end inline asm
	add.s64 	%rd223, %rd11, %rd230;
	// begin inline asm
	cp.async.ca.shared.global [%r5], [%rd223], 8, 8;
	// end inline asm
	ld.shared.f64 	%fd1553, [%r4+-12288];
	st.shared.f64 	[%r4+-28672], %fd1553;
	ld.shared.f64 	%fd1554, [%r4+20480];
	st.shared.f64 	[%r4+4096], %fd1554;
	mad.lo.s32 	%r517, %r199, %r3, %r515;
	mul.wide.s32 	%rd231, %r517, 8;
	add.s64 	%rd224, %rd10, %rd231;
	// begin inline asm
	cp.async.ca.shared.global [%r509], [%rd224], 8, 8;
	// end inline asm
	add.s64 	%rd225, %rd11, %rd231;
	// begin inline asm
	cp.async.ca.shared.global [%r6], [%rd225], 8, 8;
	// end inline asm
	ld.shared.f64 	%fd1555, [%r4+-8192];
	st.shared.f64 	[%r4+-24576], %fd1555;
	ld.shared.f64 	%fd1556, [%r4+24576];
	st.shared.f64 	[%r4+8192], %fd1556;
	mad.lo.s32 	%r518, %r200, %r3, %r515;
	mul.wide.s32 	%rd232, %r518, 8;
	add.s64 	%rd226, %rd10, %rd232;
	// begin inline asm
	cp.async.ca.shared.global [%r511], [%rd226], 8, 8;
	// end inline asm
	add.s64 	%rd227, %rd11, %rd232;
	// begin inline asm
	cp.async.ca.shared.global [%r512], [%rd227], 8, 8;
	// end inline asm
	ld.shared.f64 	%fd1557, [%r4+-4096];
	st.shared.f64 	[%r4+-20480], %fd1557;
	ld.shared.f64 	%fd1558, [%r4+28672];
	st.shared.f64 	[%r4+12288], %fd1558;
	mad.lo.s32 	%r519, %r201, %r3, %r515;
	mul.wide.s32 	%rd233, %r519, 8;
	add.s64 	%rd228, %rd10, %rd233;
	// begin inline asm
	cp.async.ca.shared.global [%r513], [%rd228], 8, 8;
	// end inline asm
	add.s64 	%rd229, %rd11, %rd233;
	// begin inline asm
	cp.async.ca.shared.global [%r7], [%rd229], 8, 8;
	// end inline asm
	// begin inline asm
	cp.async.commit_group;
	// end inline asm
	// begin inline asm
	cp.async.wait_group 0;
	// end inline asm
	mov.f64 	%fd1999, %fd436;
	mov.f64 	%fd2000, %fd437;
	mov.f64 	%fd2001, %fd438;
	mov.f64 	%fd2002, %fd439;
	mov.f64 	%fd2003, %fd437;
	mov.f64 	%fd2004, %fd440;
	mov.f64 	%fd2005, %fd441;
	mov.f64 	%fd2006, %fd442;
	mov.f64 	%fd2007, %fd438;
	mov.f64 	%fd2008, %fd441;
	mov.f64 	%fd2009, %fd443;
	mov.f64 	%fd2010, %fd444;
	mov.f64 	%fd2011, %fd439;
	mov.f64 	%fd2012, %fd442;
	mov.f64 	%fd2013, %fd444;
	mov.f64 	%fd2014, %fd445;
	bra.uni 	$L__BB0_57;
$L__BB0_48:
	setp.lt.s32 	%p30, %r330, 2;
	@%p30 bra 	$L__BB0_64;
	sub.f64 	%fd1559, %fd23, %fd20;
	cvt.rn.f64.s32 	%fd1560, %r330;
	div.rn.f64 	%fd1561, %fd1559, %fd1560;
	div.rn.f64 	%fd1562, %fd23, %fd1560;
	sub.f64 	%fd1563, %fd23, %fd17;
	div.rn.f64 	%fd1564, %fd1563, %fd1560;
	sub.f64 	%fd1565, %fd24, %fd21;
	div.rn.f64 	%fd1566, %fd1565, %fd1560;
	div.rn.f64 	%fd1567, %fd24, %fd1560;
	sub.f64 	%fd1568, %fd24, %fd18;
	div.rn.f64 	%fd1569, %fd1568, %fd1560;
	sub.f64 	%fd1570, %fd25, %fd22;
	div.rn.f64 	%fd1571, %fd1570, %fd1560;
	div.rn.f64 	%fd1572, %fd25, %fd1560;
	sub.f64 	%fd1573, %fd25, %fd19;
	div.rn.f64 	%fd1574, %fd1573, %fd1560;
	mul.f64 	%fd1575, %fd1567, %fd1574;
	mul.f64 	%fd1576, %fd1572, %fd1569;
	sub.f64 	%fd1577, %fd1575, %fd1576;
	mul.f64 	%fd1578, %fd1561, %fd1577;
	mul.f64 	%fd1579, %fd1566, %fd1574;
	mul.f64 	%fd1580, %fd1569, %fd1571;
	sub.f64 	%fd1581, %fd1579, %fd1580;
	mul.f64 	%fd1582, %fd1562, %fd1581;
	sub.f64 	%fd1583, %fd1578, %fd1582;
	mul.f64 	%fd1584, %fd1566, %fd1572;
	mul.f64 	%fd1585, %fd1567, %fd1571;
	sub.f64 	%fd1586, %fd1584, %fd1585;
	fma.rn.f64 	%fd1587, %fd1564, %fd1586, %fd1583;
	rcp.rn.f64 	%fd1588, %fd1587;
	mul.f64 	%fd1589, %fd1588, %fd1577;
	mul.f64 	%fd1590, %fd1564, %fd1572;
	mul.f64 	%fd1591, %fd1562, %fd1574;
	sub.f64 	%fd1592, %fd1590, %fd1591;
	mul.f64 	%fd1593, %fd1588, %fd1592;
	mul.f64 	%fd1594, %fd1562, %fd1569;
	mul.f64 	%fd1595, %fd1564, %fd1567;
	sub.f64 	%fd1596, %fd1594, %fd1595;
	mul.f64 	%fd1597, %fd1588, %fd1596;
	sub.f64 	%fd1598, %fd1580, %fd1579;
	mul.f64 	%fd1599, %fd1588, %fd1598;
	mul.f64 	%fd1600, %fd1561, %fd1574;
	mul.f64 	%fd1601, %fd1564, %fd1571;
	sub.f64 	%fd1602, %fd1600, %fd1601;
	mul.f64 	%fd1603, %fd1588, %fd1602;
	mul.f64 	%fd1604, %fd1566, %fd1564;
	mul.f64 	%fd1605, %fd1561, %fd1569;
	sub.f64 	%fd1606, %fd1604, %fd1605;
	mul.f64 	%fd1607, %fd1588, %fd1606;
	mul.f64 	%fd1608, %fd1588, %fd1586;
	mul.f64 	%fd1609, %fd1571, %fd1562;
	mul.f64 	%fd1610, %fd1561, %fd1572;
	sub.f64 	%fd1611, %fd1609, %fd1610;
	mul.f64 	%fd1612, %fd1588, %fd1611;
	mul.f64 	%fd1613, %fd1561, %fd1567;
	mul.f64 	%fd1614, %fd1566, %fd1562;
	sub.f64 	%fd1615, %fd1613, %fd1614;
	mul.f64 	%fd1616, %fd1588, %fd1615;
	mov.f64 	%fd1617, 0d0000000000000000;
	sub.f64 	%fd1618, %fd1617, %fd1589;
	sub.f64 	%fd1619, %fd1618, %fd1599;
	sub.f64 	%fd1620, %fd1619, %fd1608;
	sub.f64 	%fd1621, %fd1617, %fd1593;
	sub.f64 	%fd1622, %fd1621, %fd1603;
	sub.f64 	%fd1623, %fd1622, %fd1612;
	sub.f64 	%fd1624, %fd1617, %fd1597;
	sub.f64 	%fd1625, %fd1624, %fd1607;
	sub.f64 	%fd1626, %fd1625, %fd1616;
	add.f64 	%fd1627, %fd1589, 0d0000000000000000;
	fma.rn.f64 	%fd1628, %fd1599, 0d0000000000000000, %fd1627;
	fma.rn.f64 	%fd1629, %fd1608, 0d0000000000000000, %fd1628;
	add.f64 	%fd1630, %fd1593, 0d0000000000000000;
	fma.rn.f64 	%fd1631, %fd1603, 0d0000000000000000, %fd1630;
	fma.rn.f64 	%fd1632, %fd1612, 0d0000000000000000, %fd1631;
	add.f64 	%fd1633, %fd1597, 0d0000000000000000;
	fma.rn.f64 	%fd1634, %fd1607, 0d0000000000000000, %fd1633;
	fma.rn.f64 	%fd1635, %fd1616, 0d0000000000000000, %fd1634;
	fma.rn.f64 	%fd1636, %fd1589, 0d0000000000000000, 0d0000000000000000;
	add.f64 	%fd1637, %fd1636, %fd1599;
	fma.rn.f64 	%fd1638, %fd1608, 0d0000000000000000, %fd1637;
	fma.rn.f64 	%fd1639, %fd1593, 0d0000000000000000, 0d0000000000000000;
	add.f64 	%fd1640, %fd1639, %fd1603;
	fma.rn.f64 	%fd1641, %fd1612, 0d0000000000000000, %fd1640;
	fma.rn.f64 	%fd1642, %fd1597, 0d0000000000000000, 0d0000000000000000;
	add.f64 	%fd1643, %fd1642, %fd1607;
	fma.rn.f64 	%fd1644, %fd1616, 0d0000000000000000, %fd1643;
	fma.rn.f64 	%fd1645, %fd1599, 0d0000000000000000, %fd1636;
	add.f64 	%fd1646, %fd1645, %fd1608;
	fma.rn.f64 	%fd1647, %fd1603, 0d0000000000000000, %fd1639;
	add.f64 	%fd1648, %fd1647, %fd1612;
	fma.rn.f64 	%fd1649, %fd1607, 0d0000000000000000, %fd1642;
	add.f64 	%fd1650, %fd1649, %fd1616;
	mul.f64 	%fd1651, %fd1623, %fd1623;
	fma.rn.f64 	%fd1652, %fd1620, %fd1620, %fd1651;
	fma.rn.f64 	%fd1653, %fd1626, %fd1626, %fd1652;
	mul.f64 	%fd1654, %fd1653, %fd1587;
	div.rn.f64 	%fd462, %fd1654, 0d4018000000000000;
	fma.rn.f64 	%fd1655, %fd1620, %fd1629, 0d0000000000000000;
	fma.rn.f64 	%fd1656, %fd1623, %fd1632, %fd1655;
	fma.rn.f64 	%fd1657, %fd1626, %fd1635, %fd1656;
	mul.f64 	%fd1658, %fd1657, %fd1587;
	div.rn.f64 	%fd463, %fd1658, 0d4018000000000000;
	fma.rn.f64 	%fd1659, %fd1620, %fd1638, 0d0000000000000000;
	fma.rn.f64 	%fd1660, %fd1623, %fd1641, %fd1659;
	fma.rn.f64 	%fd1661, %fd1626, %fd1644, %fd1660;
	mul.f64 	%fd1662, %fd1661, %fd1587;
	div.rn.f64 	%fd464, %fd1662, 0d4018000000000000;
	fma.rn.f64 	%fd1663, %fd1620, %fd1646, 0d0000000000000000;
	fma.rn.f64 	%fd1664, %fd1623, %fd1648, %fd1663;
	fma.rn.f64 	%fd1665, %fd1626, %fd1650, %fd1664;
	mul.f64 	%fd1666, %fd1665, %fd1587;
	div.rn.f64 	%fd465, %fd1666, 0d4018000000000000;
	mul.f64 	%fd1667, %fd1632, %fd1632;
	fma.rn.f64 	%fd1668, %fd1629, %fd1629, %fd1667;
	fma.rn.f64 	%fd1669, %fd1635, %fd1635, %fd1668;
	mul.f64 	%fd1670, %fd1669, %fd1587;
	div.rn.f64 	%fd466, %fd1670, 0d4018000000000000;
	fma.rn.f64 	%fd1671, %fd1629, %fd1638, 0d0000000000000000;
	fma.rn.f64 	%fd1672, %fd1632, %fd1641, %fd1671;
	fma.rn.f64 	%fd1673, %fd1635, %fd1644, %fd1672;
	mul.f64 	%fd1674, %fd1673, %fd1587;
	div.rn.f64 	%fd467, %fd1674, 0d4018000000000000;
	fma.rn.f64 	%fd1675, %fd1629, %fd1646, 0d0000000000000000;
	fma.rn.f64 	%fd1676, %fd1632, %fd1648, %fd1675;
	fma.rn.f64 	%fd1677, %fd1635, %fd1650, %fd1676;
	mul.f64 	%fd1678, %fd1677, %fd1587;
	div.rn.f64 	%fd468, %fd1678, 0d4018000000000000;
	mul.f64 	%fd1679, %fd1641, %fd1641;
	fma.rn.f64 	%fd1680, %fd1638, %fd1638, %fd1679;
	fma.rn.f64 	%fd1681, %fd1644, %fd1644, %fd1680;
	mul.f64 	%fd1682, %fd1681, %fd1587;
	div.rn.f64 	%fd469, %fd1682, 0d4018000000000000;
	fma.rn.f64 	%fd1683, %fd1638, %fd1646, 0d0000000000000000;
	fma.rn.f64 	%fd1684, %fd1641, %fd1648, %fd1683;
	fma.rn.f64 	%fd1685, %fd1644, %fd1650, %fd1684;
	mul.f64 	%fd1686, %fd1685, %fd1587;
	div.rn.f64 	%fd470, %fd1686, 0d4018000000000000;
	mul.f64 	%fd1687, %fd1648, %fd1648;
	fma.rn.f64 	%fd1688, %fd1646, %fd1646, %fd1687;
	fma.rn.f64 	%fd1689, %fd1650, %fd1650, %fd1688;
	mul.f64 	%fd1690, %fd1689, %fd1587;
	div.rn.f64 	%fd471, %fd1690, 0d4018000000000000;
	mov.b32 	%r772, 1;
	mov.b32 	%r771, 0;
	mov.b32 	%r770, -1;
	mov.u32 	%r769, %r330;
$L__BB0_50:
	add.s32 	%r238, %r769, -1;
	add.s32 	%r239, %r770, %r1;
	add.s32 	%r789, %r239, %r771;
	sub.s32 	%r529, %r1, %r772;
	sub.s32 	%r530, %r330, %r772;
	mul.lo.s32 	%r241, %r529, %r530;
	setp.lt.s32 	%p31, %r530, 1;
	@%p31 bra 	$L__BB0_63;
	add.s32 	%r242, %r770, %r330;
	add.s32 	%r243, %r769, 2;
	shr.u32 	%r532, %r241, 31;
	add.s32 	%r533, %r241, %r532;
	shr.s32 	%r244, %r533, 1;
	mov.b32 	%r778, 0;
$L__BB0_52:
	add.s32 	%r789, %r789, 2;
	sub.s32 	%r534, %r242, %r778;
	setp.lt.s32 	%p32, %r534, 2;
	@%p32 bra 	$L__BB0_62;
	mov.b32 	%r783, 1;
	mov.u32 	%r784, %r652;
$L__BB0_54:
	mov.u32 	%r652, %r789;
	add.s32 	%r536, %r652, %r244;
	shl.b32 	%r537, %r1, 1;
	add.s32 	%r538, %r536, %r537;
	shl.b32 	%r539, %r772, 1;
	add.s32 	%r540, %r778, %r539;
	sub.s32 	%r258, %r538, %r540;
	add.s32 	%r259, %r239, %r536;
	not.b32 	%r541, %r540;
	add.s32 	%r260, %r538, %r541;
	setp.ne.s32 	%p33, %r652, %r243;
	@%p33 bra 	$L__BB0_60;
	add.s32 	%r570, %r4, -4096;
	add.s32 	%r569, %r4, 24576;
	add.s32 	%r568, %r4, -8192;
	add.s32 	%r566, %r4, -12288;
	add.s32 	%r564, %r4, -16384;
	ld.shared.f64 	%fd1723, [%r4+-16384];
	st.shared.f64 	[%r4+-32768], %fd1723;
	ld.shared.f64 	%fd1724, [%r4+16384];
	st.shared.f64 	[%r4], %fd1724;
	cvt.u32.u64 	%r572, %rd349;
	mad.lo.s32 	%r573, %r243, %r3, %r572;
	mul.wide.s32 	%rd270, %r573, 8;
	add.s64 	%rd262, %rd10, %rd270;
	// begin inline asm
	cp.async.ca.shared.global [%r564], [%rd262], 8, 8;
	// end inline asm
	add.s64 	%rd263, %rd11, %rd270;
	// begin inline asm
	cp.async.ca.shared.global [%r5], [%rd263], 8, 8;
	// end inline asm
	ld.shared.f64 	%fd1725, [%r4+-12288];
	st.shared.f64 	[%r4+-28672], %fd1725;
	ld.shared.f64 	%fd1726, [%r4+20480];
	st.shared.f64 	[%r4+4096], %fd1726;
	mad.lo.s32 	%r574, %r258, %r3, %r572;
	mul.wide.s32 	%rd271, %r574, 8;
	add.s64 	%rd264, %rd10, %rd271;
	// begin inline asm
	cp.async.ca.shared.global [%r566], [%rd264], 8, 8;
	// end inline asm
	add.s64 	%rd265, %rd11, %rd271;
	// begin inline asm
	cp.async.ca.shared.global [%r6], [%rd265], 8, 8;
	// end inline asm
	ld.shared.f64 	%fd1727, [%r4+-8192];
	st.shared.f64 	[%r4+-24576], %fd1727;
	ld.shared.f64 	%fd1728, [%r4+24576];
	st.shared.f64 	[%r4+8192], %fd1728;
	mad.lo.s32 	%r575, %r259, %r3, %r572;
	mul.wide.s32 	%rd272, %r575, 8;
	add.s64 	%rd266, %rd10, %rd272;
	// begin inline asm
	cp.async.ca.shared.global [%r568], [%rd266], 8, 8;
	// end inline asm
	add.s64 	%rd267, %rd11, %rd272;
	// begin inline asm
	cp.async.ca.shared.global [%r569], [%rd267], 8, 8;
	// end inline asm
	ld.shared.f64 	%fd1729, [%r4+-4096];
	st.shared.f64 	[%r4+-20480], %fd1729;
	ld.shared.f64 	%fd1730, [%r4+28672];
	st.shared.f64 	[%r4+12288], %fd1730;
	mad.lo.s32 	%r576, %r260, %r3, %r572;
	mul.wide.s32 	%rd273, %r576, 8;
	add.s64 	%rd268, %rd10, %rd273;
	// begin inline asm
	cp.async.ca.shared.global [%r570], [%rd268], 8, 8;
	// end inline asm
	add.s64 	%rd269, %rd11, %rd273;
	// begin inline asm
	cp.async.ca.shared.global [%r7], [%rd269], 8, 8;
	// end inline asm
	// begin inline asm
	cp.async.commit_group;
	// end inline asm
	// begin inline asm
	cp.async.wait_group 0;
	// end inline asm
	mov.f64 	%fd1999, %fd462;
	mov.f64 	%fd2000, %fd463;
	mov.f64 	%fd2001, %fd464;
	mov.f64 	%fd2002, %fd465;
	mov.f64 	%fd2003, %fd463;
	mov.f64 	%fd2004, %fd466;
	mov.f64 	%fd2005, %fd467;
	mov.f64 	%fd2006, %fd468;
	mov.f64 	%fd2007, %fd464;
	mov.f64 	%fd2008, %fd467;
	mov.f64 	%fd2009, %fd469;
	mov.f64 	%fd2010, %fd470;
	mov.f64 	%fd2011, %fd465;
	mov.f64 	%fd2012, %fd468;
	mov.f64 	%fd2013, %fd470;
	mov.f64 	%fd2014, %fd471;
	bra.uni 	$L__BB0_61;
$L__BB0_56:
	add.s32 	%r491, %r4, -4096;
	add.s32 	%r490, %r4, 24576;
	add.s32 	%r489, %r4, -8192;
	add.s32 	%r487, %r4, -12288;
	add.s32 	%r485, %r4, -16384;
	ld.shared.f64 	%fd1519, [%r4+-16384];
	st.shared.f64 	[%r4+-32768], %fd1519;
	ld.shared.f64 	%fd1520, [%r4+16384];
	st.shared.f64 	[%r4], %fd1520;
	cvt.u32.u64 	%r493, %rd349;
	mad.lo.s32 	%r494, %r652, %r3, %r493;
	mul.wide.s32 	%rd202, %r494, 8;
	add.s64 	%rd194, %rd10, %rd202;
	// begin inline asm
	cp.async.ca.shared.global [%r485], [%rd194], 8, 8;
	// end inline asm
	add.s64 	%rd195, %rd11, %rd202;
	// begin inline asm
	cp.async.ca.shared.global [%r5], [%rd195], 8, 8;
	// end inline asm
	ld.shared.f64 	%fd1521, [%r4+-12288];
	st.shared.f64 	[%r4+-28672], %fd1521;
	ld.shared.f64 	%fd1522, [%r4+20480];
	st.shared.f64 	[%r4+4096], %fd1522;
	shl.b32 	%r495, %r1, 1;
	add.s32 	%r496, %r744, %r738;
	shl.b32 	%r497, %r496, 1;
	sub.s32 	%r498, %r495, %r497;
	add.s32 	%r500, %r498, %r479;
	add.s32 	%r501, %r500, -2;
	mad.lo.s32 	%r502, %r501, %r3, %r493;
	mul.wide.s32 	%rd203, %r502, 8;
	add.s64 	%rd196, %rd10, %rd203;
	// begin inline asm
	cp.async.ca.shared.global [%r487], [%rd196], 8, 8;
	// end inline asm
	add.s64 	%rd197, %rd11, %rd203;
	// begin inline asm
	cp.async.ca.shared.global [%r6], [%rd197], 8, 8;
	// end inline asm
	ld.shared.f64 	%fd1523, [%r4+-8192];
	st.shared.f64 	[%r4+-24576], %fd1523;
	ld.shared.f64 	%fd1524, [%r4+24576];
	st.shared.f64 	[%r4+8192], %fd1524;
	add.s32 	%r503, %r191, %r479;
	mad.lo.s32 	%r504, %r503, %r3, %r493;
	mul.wide.s32 	%rd204, %r504, 8;
	add.s64 	%rd198, %rd10, %rd204;
	// begin inline asm
	cp.async.ca.shared.global [%r489], [%rd198], 8, 8;
	// end inline asm
	add.s64 	%rd199, %rd11, %rd204;
	// begin inline asm
	cp.async.ca.shared.global [%r490], [%rd199], 8, 8;
	// end inline asm
	ld.shared.f64 	%fd1525, [%r4+-4096];
	st.shared.f64 	[%r4+-20480], %fd1525;
	ld.shared.f64 	%fd1526, [%r4+28672];
	st.shared.f64 	[%r4+12288], %fd1526;
	add.s32 	%r505, %r191, %r652;
	mad.lo.s32 	%r506, %r505, %r3, %r493;
	mul.wide.s32 	%rd205, %r506, 8;
	add.s64 	%rd200, %rd10, %rd205;
	// begin inline asm
	cp.async.ca.shared.global [%r491], [%rd200], 8, 8;
	// end inline asm
	add.s64 	%rd201, %rd11, %rd205;
	// begin inline asm
	cp.async.ca.shared.global [%r7], [%rd201], 8, 8;
	// end inline asm
	// begin inline asm
	cp.async.commit_group;
	// end inline asm
	ld.shared.f64 	%fd1527, [%r4];
	ld.shared.f64 	%fd1528, [%r4+-32768];
	fma.rn.f64 	%fd1529, %fd1999, %fd1528, %fd1527;
	ld.shared.f64 	%fd1530, [%r4+-28672];
	fma.rn.f64 	%fd1531, %fd2000, %fd1530, %fd1529;
	ld.shared.f64 	%fd1532, [%r4+-24576];
	fma.rn.f64 	%fd1533, %fd2001, %fd1532, %fd1531;
	ld.shared.f64 	%fd1534, [%r4+-20480];
	fma.rn.f64 	%fd1535, %fd2002, %fd1534, %fd1533;
	st.shared.f64 	[%r4], %fd1535;
	ld.shared.f64 	%fd1536, [%r4+4096];
	fma.rn.f64 	%fd1537, %fd2003, %fd1528, %fd1536;
	fma.rn.f64 	%fd1538, %fd2004, %fd1530, %fd1537;
	fma.rn.f64 	%fd1539, %fd2005, %fd1532, %fd1538;
	fma.rn.f64 	%fd1540, %fd2006, %fd1534, %fd1539;
	st.shared.f64 	[%r4+4096], %fd1540;
	ld.shared.f64 	%fd1541, [%r4+8192];
	fma.rn.f64 	%fd1542, %fd2007, %fd1528, %fd1541;
	fma.rn.f64 	%fd1543, %fd2008, %fd1530, %fd1542;
	fma.rn.f64 	%fd1544, %fd2009, %fd1532, %fd1543;
	fma.rn.f64 	%fd1545, %fd2010, %fd1534, %fd1544;
	st.shared.f64 	[%r4+8192], %fd1545;
	ld.shared.f64 	%fd1546, [%r4+12288];
	fma.rn.f64 	%fd1547, %fd2011, %fd1528, %fd1546;
	fma.rn.f64 	%fd1548, %fd2012, %fd1530, %fd1547;
	fma.rn.f64 	%fd1549, %fd2013, %fd1532, %fd1548;
	fma.rn.f64 	%fd1550, %fd2014, %fd1534, %fd1549;
	st.shared.f64 	[%r4+12288], %fd1550;
	cvt.s64.s32 	%rd206, %r745;
	mad.lo.s64 	%rd207, %rd8, %rd206, %rd349;
	shl.b64 	%rd208, %rd207, 3;
	add.s64 	%rd209, %rd1, %rd208;
	st.global.f64 	[%rd209], %fd1535;
	cvt.s64.s32 	%rd210, %r653;
	mad.lo.s64 	%rd211, %rd8, %rd210, %rd349;
	shl.b64 	%rd212, %rd211, 3;
	add.s64 	%rd213, %rd1, %rd212;
	st.global.f64 	[%rd213], %fd1540;
	cvt.s64.s32 	%rd214, %r654;
	mad.lo.s64 	%rd215, %rd8, %rd214, %rd349;
	shl.b64 	%rd216, %rd215, 3;
	add.s64 	%rd217, %rd1, %rd216;
	st.global.f64 	[%rd217], %fd1545;
	cvt.s64.s32 	%rd218, %r649;
	mad.lo.s64 	%rd219, %rd8, %rd218, %rd349;
	shl.b64 	%rd220, %rd219, 3;
	add.s64 	%rd221, %rd1, %rd220;
	st.global.f64 	[%rd221], %fd1550;
	// begin inline asm
	cp.async.wait_group 0;
	// end inline asm
$L__BB0_57:
	add.s32 	%r654, %r191, %r479;
	shl.b32 	%r521, %r1, 1;
	add.s32 	%r522, %r744, %r738;
	shl.b32 	%r523, %r522, 1;
	sub.s32 	%r524, %r521, %r523;
	add.s32 	%r525, %r524, %r479;
	add.s32 	%r653, %r525, -2;
	add.s32 	%r649, %r191, %r652;
	add.s32 	%r750, %r750, 1;
	setp.lt.s32 	%p27, %r750, %r191;
	mov.u32 	%r745, %r652;
	mov.u32 	%r755, %r652;
	@%p27 bra 	$L__BB0_46;
$L__BB0_58:
	add.s32 	%r755, %r755, 2;
	add.s32 	%r744, %r744, 1;
	setp.ne.s32 	%p28, %r744, %r736;
	@%p28 bra 	$L__BB0_44;
$L__BB0_59:
	add.s32 	%r755, %r755, 1;
	add.s32 	%r738, %r738, 1;
	add.s32 	%r736, %r736, -1;
	setp.eq.s32 	%p29, %r738, %r330;
	@%p29 bra 	$L__BB0_48;
	bra.uni 	$L__BB0_42;
$L__BB0_60:
	add.s32 	%r548, %r4, -4096;
	add.s32 	%r547, %r4, 24576;
	add.s32 	%r546, %r4, -8192;
	add.s32 	%r544, %r4, -12288;
	add.s32 	%r542, %r4, -16384;
	ld.shared.f64 	%fd1691, [%r4+-16384];
	st.shared.f64 	[%r4+-32768], %fd1691;
	ld.shared.f64 	%fd1692, [%r4+16384];
	st.shared.f64 	[%r4], %fd1692;
	cvt.u32.u64 	%r550, %rd349;
	mad.lo.s32 	%r551, %r652, %r3, %r550;
	mul.wide.s32 	%rd242, %r551, 8;
	add.s64 	%rd234, %rd10, %rd242;
	// begin inline asm
	cp.async.ca.shared.global [%r542], [%rd234], 8, 8;
	// end inline asm
	add.s64 	%rd235, %rd11, %rd242;
	// begin inline asm
	cp.async.ca.shared.global [%r5], [%rd235], 8, 8;
	// end inline asm
	ld.shared.f64 	%fd1693, [%r4+-12288];
	st.shared.f64 	[%r4+-28672], %fd1693;
	ld.shared.f64 	%fd1694, [%r4+20480];
	st.shared.f64 	[%r4+4096], %fd1694;
	shl.b32 	%r553, %r1, 1;
	add.s32 	%r554, %r536, %r553;
	shl.b32 	%r555, %r772, 1;
	add.s32 	%r556, %r778, %r555;
	sub.s32 	%r557, %r554, %r556;
	mad.lo.s32 	%r558, %r557, %r3, %r550;
	mul.wide.s32 	%rd243, %r558, 8;
	add.s64 	%rd236, %rd10, %rd243;
	// begin inline asm
	cp.async.ca.shared.global [%r544], [%rd236], 8, 8;
	// end inline asm
	add.s64 	%rd237, %rd11, %rd243;
	// begin inline asm
	cp.async.ca.shared.global [%r6], [%rd237], 8, 8;
	// end inline asm
	ld.shared.f64 	%fd1695, [%r4+-8192];
	st.shared.f64 	[%r4+-24576], %fd1695;
	ld.shared.f64 	%fd1696, [%r4+24576];
	st.shared.f64 	[%r4+8192], %fd1696;
	add.s32 	%r559, %r239, %r536;
	mad.lo.s32 	%r560, %r559, %r3, %r550;
	mul.wide.s32 	%rd244, %r560, 8;
	add.s64 	%rd238, %rd10, %rd244;
	// begin inline asm
	cp.async.ca.shared.global [%r546], [%rd238], 8, 8;
	// end inline asm
	add.s64 	%rd239, %rd11, %rd244;
	// begin inline asm
	cp.async.ca.shared.global [%r547], [%rd239], 8, 8;
	// end inline asm
	ld.shared.f64 	%fd1697, [%r4+-4096];
	st.shared.f64 	[%r4+-20480], %fd1697;
	ld.shared.f64 	%fd1698, [%r4+28672];
	st.shared.f64 	[%r4+12288], %fd1698;
	not.b32 	%r561, %r556;
	add.s32 	%r562, %r554, %r561;
	mad.lo.s32 	%r563, %r562, %r3, %r550;
	mul.wide.s32 	%rd245, %r563, 8;
	add.s64 	%rd240, %rd10, %rd245;
	// begin inline asm
	cp.async.ca.shared.global [%r548], [%rd240], 8, 8;
	// end inline asm
	add.s64 	%rd241, %rd11, %rd245;
	// begin inline asm
	cp.async.ca.shared.global [%r7], [%rd241], 8, 8;
	// end inline asm
	// begin inline asm
	cp.async.commit_group;
	// end inline asm
	ld.shared.f64 	%fd1699, [%r4];
	ld.shared.f64 	%fd1700, [%r4+-32768];
	fma.rn.f64 	%fd1701, %fd1999, %fd1700, %fd1699;
	ld.shared.f64 	%fd1702, [%r4+-28672];
	fma.rn.f64 	%fd1703, %fd2000, %fd1702, %fd1701;
	ld.shared.f64 	%fd1704, [%r4+-24576];
	fma.rn.f64 	%fd1705, %fd2001, %fd1704, %fd1703;
	ld.shared.f64 	%fd1706, [%r4+-20480];
	fma.rn.f64 	%fd1707, %fd2002, %fd1706, %fd1705;
	st.shared.f64 	[%r4], %fd1707;
	ld.shared.f64 	%fd1708, [%r4+4096];
	fma.rn.f64 	%fd1709, %fd2003, %fd1700, %fd1708;
	fma.rn.f64 	%fd1710, %fd2004, %fd1702, %fd1709;
	fma.rn.f64 	%fd1711, %fd2005, %fd1704, %fd1710;
	fma.rn.f64 	%fd1712, %fd2006, %fd1706, %fd1711;
	st.shared.f64 	[%r4+4096], %fd1712;
	ld.shared.f64 	%fd1713, [%r4+8192];
	fma.rn.f64 	%fd1714, %fd2007, %fd1700, %fd1713;
	fma.rn.f64 	%fd1715, %fd2008, %fd1702, %fd1714;
	fma.rn.f64 	%fd1716, %fd2009, %fd1704, %fd1715;
	fma.rn.f64 	%fd1717, %fd2010, %fd1706, %fd1716;
	st.shared.f64 	[%r4+8192], %fd1717;
	ld.shared.f64 	%fd1718, [%r4+12288];
	fma.rn.f64 	%fd1719, %fd2011, %fd1700, %fd1718;
	fma.rn.f64 	%fd1720, %fd2012, %fd1702, %fd1719;
	fma.rn.f64 	%fd1721, %fd2013, %fd1704, %fd1720;
	fma.rn.f64 	%fd1722, %fd2014, %fd1706, %fd1721;
	st.shared.f64 	[%r4+12288], %fd1722;
	cvt.s64.s32 	%rd246, %r784;
	mad.lo.s64 	%rd247, %rd8, %rd246, %rd349;
	shl.b64 	%rd248, %rd247, 3;
	add.s64 	%rd249, %rd1, %rd248;
	st.global.f64 	[%rd249], %fd1707;
	cvt.s64.s32 	%rd250, %r653;
	mad.lo.s64 	%rd251, %rd8, %rd250, %rd349;
	shl.b64 	%rd252, %rd251, 3;
	add.s64 	%rd253, %rd1, %rd252;
	st.global.f64 	[%rd253], %fd1712;
	cvt.s64.s32 	%rd254, %r654;
	mad.lo.s64 	%rd255, %rd8, %rd254, %rd349;
	shl.b64 	%rd256, %rd255, 3;
	add.s64 	%rd257, %rd1, %rd256;
	st.global.f64 	[%rd257], %fd1717;
	cvt.s64.s32 	%rd258, %r649;
	mad.lo.s64 	%rd259, %rd8, %rd258, %rd349;
	shl.b64 	%rd260, %rd259, 3;
	add.s64 	%rd261, %rd1, %rd260;
	st.global.f64 	[%rd261], %fd1722;
	// begin inline asm
	cp.async.wait_group 0;
	// end inline asm
$L__BB0_61:
	shl.b32 	%r578, %r1, 1;
	add.s32 	%r579, %r536, %r578;
	shl.b32 	%r580, %r772, 1;
	add.s32 	%r581, %r778, %r580;
	not.b32 	%r582, %r581;
	add.s32 	%r649, %r579, %r582;
	sub.s32 	%r653, %r579, %r581;
	add.s32 	%r654, %r239, %r536;
	add.s32 	%r789, %r652, 1;
	add.s32 	%r783, %r783, 1;
	setp.lt.s32 	%p34, %r783, %r534;
	mov.u32 	%r784, %r652;
	@%p34 bra 	$L__BB0_54;
$L__BB0_62:
	add.s32 	%r778, %r778, 1;
	setp.ne.s32 	%p35, %r778, %r238;
	@%p35 bra 	$L__BB0_52;
$L__BB0_63:
	add.s32 	%r771, %r789, 2;
	add.s32 	%r278, %r772, 1;
	not.b32 	%r770, %r772;
	setp.eq.s32 	%p36, %r278, %r330;
	mov.u32 	%r769, %r238;
	mov.u32 	%r772, %r278;
	@%p36 bra 	$L__BB0_64;
	bra.uni 	$L__BB0_50;
$L__BB0_64:
	ld.shared.f64 	%fd1731, [%r5];
	add.s32 	%r225, %r4, -16384;
	ld.shared.f64 	%fd2533, [%r4+-16384];
	fma.rn.f64 	%fd1732, %fd1999, %fd2533, %fd1731;
	add.s32 	%r226, %r4, -12288;
	ld.shared.f64 	%fd2532, [%r4+-12288];
	fma.rn.f64 	%fd1733, %fd2000, %fd2532, %fd1732;
	add.s32 	%r227, %r4, -8192;
	ld.shared.f64 	%fd2531, [%r4+-8192];
	fma.rn.f64 	%fd1734, %fd2001, %fd2531, %fd1733;
	add.s32 	%r228, %r4, -4096;
	ld.shared.f64 	%fd2530, [%r4+-4096];
	fma.rn.f64 	%fd2534, %fd2002, %fd2530, %fd1734;
	st.shared.f64 	[%r5], %fd2534;
	ld.shared.f64 	%fd1735, [%r6];
	fma.rn.f64 	%fd1736, %fd2003, %fd2533, %fd1735;
	fma.rn.f64 	%fd1737, %fd2004, %fd2532, %fd1736;
	fma.rn.f64 	%fd1738, %fd2005, %fd2531, %fd1737;
	fma.rn.f64 	%fd2529, %fd2006, %fd2530, %fd1738;
	st.shared.f64 	[%r6], %fd2529;
	add.s32 	%r229, %r4, 24576;
	ld.shared.f64 	%fd1739, [%r4+24576];
	fma.rn.f64 	%fd1740, %fd2007, %fd2533, %fd1739;
	fma.rn.f64 	%fd1741, %fd2008, %fd2532, %fd1740;
	fma.rn.f64 	%fd1742, %fd2009, %fd2531, %fd1741;
	fma.rn.f64 	%fd2528, %fd2010, %fd2530, %fd1742;
	st.shared.f64 	[%r4+24576], %fd2528;
	ld.shared.f64 	%fd1743, [%r7];
	fma.rn.f64 	%fd1744, %fd2011, %fd2533, %fd1743;
	fma.rn.f64 	%fd1745, %fd2012, %fd2532, %fd1744;
	fma.rn.f64 	%fd1746, %fd2013, %fd2531, %fd1745;
	fma.rn.f64 	%fd2527, %fd2014, %fd2530, %fd1746;
	st.shared.f64 	[%r7], %fd2527;
	cvt.s64.s32 	%rd274, %r652;
	mad.lo.s64 	%rd275, %rd8, %rd274, %rd349;
	shl.b64 	%rd276, %rd275, 3;
	add.s64 	%rd277, %rd1, %rd276;
	st.global.f64 	[%rd277], %fd2534;
	cvt.s64.s32 	%rd278, %r653;
	mad.lo.s64 	%rd279, %rd8, %rd278, %rd349;
	shl.b64 	%rd280, %rd279, 3;
	add.s64 	%rd281, %rd1, %rd280;
	st.global.f64 	[%rd281], %fd2529;
	cvt.s64.s32 	%rd282, %r654;
	mad.lo.s64 	%rd283, %rd8, %rd282, %rd349;
	shl.b64 	%rd284, %rd283, 3;
	add.s64 	%rd285, %rd1, %rd284;
	st.global.f64 	[%rd285], %fd2528;
	cvt.s64.s32 	%rd286, %r649;
	mad.lo.s64 	%rd287, %rd8, %rd286, %rd349;
	shl.b64 	%rd288, %rd287, 3;
	add.s64 	%rd289, %rd1, %rd288;
	st.global.f64 	[%rd289], %fd2527;
	@%p9 bra 	$L__BB0_65;
	bra.uni 	$L__BB0_77;
$L__BB0_65:
	cvt.u32.u64 	%r280, %rd349;
	sub.f64 	%fd1747, %fd20, %fd17;
	cvt.rn.f64.s32 	%fd1748, %r330;
	div.rn.f64 	%fd1749, %fd1747, %fd1748;
	add.f64 	%fd1750, %fd1747, %fd23;
	div.rn.f64 	%fd1751, %fd1750, %fd1748;
	div.rn.f64 	%fd1752, %fd20, %fd1748;
	sub.f64 	%fd1753, %fd21, %fd18;
	div.rn.f64 	%fd1754, %fd1753, %fd1748;
	add.f64 	%fd1755, %fd1753, %fd24;
	div.rn.f64 	%fd1756, %fd1755, %fd1748;
	div.rn.f64 	%fd1757, %fd21, %fd1748;
	sub.f64 	%fd1758, %fd22, %fd19;
	div.rn.f64 	%fd1759, %fd1758, %fd1748;
	add.f64 	%fd1760, %fd1758, %fd25;
	div.rn.f64 	%fd1761, %fd1760, %fd1748;
	div.rn.f64 	%fd1762, %fd22, %fd1748;
	mul.f64 	%fd1763, %fd1756, %fd1762;
	mul.f64 	%fd1764, %fd1761, %fd1757;
	sub.f64 	%fd1765, %fd1763, %fd1764;
	mul.f64 	%fd1766, %fd1749, %fd1765;
	mul.f64 	%fd1767, %fd1754, %fd1762;
	mul.f64 	%fd1768, %fd1757, %fd1759;
	sub.f64 	%fd1769, %fd1767, %fd1768;
	mul.f64 	%fd1770, %fd1751, %fd1769;
	sub.f64 	%fd1771, %fd1766, %fd1770;
	mul.f64 	%fd1772, %fd1754, %fd1761;
	mul.f64 	%fd1773, %fd1756, %fd1759;
	sub.f64 	%fd1774, %fd1772, %fd1773;
	fma.rn.f64 	%fd1775, %fd1752, %fd1774, %fd1771;
	rcp.rn.f64 	%fd1776, %fd1775;
	mul.f64 	%fd1777, %fd1776, %fd1765;
	mul.f64 	%fd1778, %fd1752, %fd1761;
	mul.f64 	%fd1779, %fd1751, %fd1762;
	sub.f64 	%fd1780, %fd1778, %fd1779;
	mul.f64 	%fd1781, %fd1776, %fd1780;
	mul.f64 	%fd1782, %fd1751, %fd1757;
	mul.f64 	%fd1783, %fd1752, %fd1756;
	sub.f64 	%fd1784, %fd1782, %fd1783;
	mul.f64 	%fd1785, %fd1776, %fd1784;
	sub.f64 	%fd1786, %fd1768, %fd1767;
	mul.f64 	%fd1787, %fd1776, %fd1786;
	mul.f64 	%fd1788, %fd1749, %fd1762;
	mul.f64 	%fd1789, %fd1752, %fd1759;
	sub.f64 	%fd1790, %fd1788, %fd1789;
	mul.f64 	%fd1791, %fd1776, %fd1790;
	mul.f64 	%fd1792, %fd1754, %fd1752;
	mul.f64 	%fd1793, %fd1749, %fd1757;
	sub.f64 	%fd1794, %fd1792, %fd1793;
	mul.f64 	%fd1795, %fd1776, %fd1794;
	mul.f64 	%fd1796, %fd1776, %fd1774;
	mul.f64 	%fd1797, %fd1759, %fd1751;
	mul.f64 	%fd1798, %fd1749, %fd1761;
	sub.f64 	%fd1799, %fd1797, %fd1798;
	mul.f64 	%fd1800, %fd1776, %fd1799;
	mul.f64 	%fd1801, %fd1749, %fd1756;
	mul.f64 	%fd1802, %fd1754, %fd1751;
	sub.f64 	%fd1803, %fd1801, %fd1802;
	mul.f64 	%fd1804, %fd1776, %fd1803;
	mov.f64 	%fd1805, 0d0000000000000000;
	sub.f64 	%fd1806, %fd1805, %fd1777;
	sub.f64 	%fd1807, %fd1806, %fd1787;
	sub.f64 	%fd1808, %fd1807, %fd1796;
	sub.f64 	%fd1809, %fd1805, %fd1781;
	sub.f64 	%fd1810, %fd1809, %fd1791;
	sub.f64 	%fd1811, %fd1810, %fd1800;
	sub.f64 	%fd1812, %fd1805, %fd1785;
	sub.f64 	%fd1813, %fd1812, %fd1795;
	sub.f64 	%fd1814, %fd1813, %fd1804;
	add.f64 	%fd1815, %fd1777, 0d0000000000000000;
	fma.rn.f64 	%fd1816, %fd1787, 0d0000000000000000, %fd1815;
	fma.rn.f64 	%fd1817, %fd1796, 0d0000000000000000, %fd1816;
	add.f64 	%fd1818, %fd1781, 0d0000000000000000;
	fma.rn.f64 	%fd1819, %fd1791, 0d0000000000000000, %fd1818;
	fma.rn.f64 	%fd1820, %fd1800, 0d0000000000000000, %fd1819;
	add.f64 	%fd1821, %fd1785, 0d0000000000000000;
	fma.rn.f64 	%fd1822, %fd1795, 0d0000000000000000, %fd1821;
	fma.rn.f64 	%fd1823, %fd1804, 0d0000000000000000, %fd1822;
	fma.rn.f64 	%fd1824, %fd1777, 0d0000000000000000, 0d0000000000000000;
	add.f64 	%fd1825, %fd1824, %fd1787;
	fma.rn.f64 	%fd1826, %fd1796, 0d0000000000000000, %fd1825;
	fma.rn.f64 	%fd1827, %fd1781, 0d0000000000000000, 0d0000000000000000;
	add.f64 	%fd1828, %fd1827, %fd1791;
	fma.rn.f64 	%fd1829, %fd1800, 0d0000000000000000, %fd1828;
	fma.rn.f64 	%fd1830, %fd1785, 0d0000000000000000, 0d0000000000000000;
	add.f64 	%fd1831, %fd1830, %fd1795;
	fma.rn.f64 	%fd1832, %fd1804, 0d0000000000000000, %fd1831;
	fma.rn.f64 	%fd1833, %fd1787, 0d0000000000000000, %fd1824;
	add.f64 	%fd1834, %fd1833, %fd1796;
	fma.rn.f64 	%fd1835, %fd1791, 0d0000000000000000, %fd1827;
	add.f64 	%fd1836, %fd1835, %fd1800;
	fma.rn.f64 	%fd1837, %fd1795, 0d0000000000000000, %fd1830;
	add.f64 	%fd1838, %fd1837, %fd1804;
	mul.f64 	%fd1839, %fd1811, %fd1811;
	fma.rn.f64 	%fd1840, %fd1808, %fd1808, %fd1839;
	fma.rn.f64 	%fd1841, %fd1814, %fd1814, %fd1840;
	mul.f64 	%fd1842, %fd1841, %fd1775;
	div.rn.f64 	%fd688, %fd1842, 0d4018000000000000;
	fma.rn.f64 	%fd1843, %fd1808, %fd1817, 0d0000000000000000;
	fma.rn.f64 	%fd1844, %fd1811, %fd1820, %fd1843;
	fma.rn.f64 	%fd1845, %fd1814, %fd1823, %fd1844;
	mul.f64 	%fd1846, %fd1845, %fd1775;
	div.rn.f64 	%fd689, %fd1846, 0d4018000000000000;
	fma.rn.f64 	%fd1847, %fd1808, %fd1826, 0d0000000000000000;
	fma.rn.f64 	%fd1848, %fd1811, %fd1829, %fd1847;
	fma.rn.f64 	%fd1849, %fd1814, %fd1832, %fd1848;
	mul.f64 	%fd1850, %fd1849, %fd1775;
	div.rn.f64 	%fd690, %fd1850, 0d4018000000000000;
	fma.rn.f64 	%fd1851, %fd1808, %fd1834, 0d0000000000000000;
	fma.rn.f64 	%fd1852, %fd1811, %fd1836, %fd1851;
	fma.rn.f64 	%fd1853, %fd1814, %fd1838, %fd1852;
	mul.f64 	%fd1854, %fd1853, %fd1775;
	div.rn.f64 	%fd691, %fd1854, 0d4018000000000000;
	mul.f64 	%fd1855, %fd1820, %fd1820;
	fma.rn.f64 	%fd1856, %fd1817, %fd1817, %fd1855;
	fma.rn.f64 	%fd1857, %fd1823, %fd1823, %fd1856;
	mul.f64 	%fd1858, %fd1857, %fd1775;
	div.rn.f64 	%fd692, %fd1858, 0d4018000000000000;
	fma.rn.f64 	%fd1859, %fd1817, %fd1826, 0d0000000000000000;
	fma.rn.f64 	%fd1860, %fd1820, %fd1829, %fd1859;
	fma.rn.f64 	%fd1861, %fd1823, %fd1832, %fd1860;
	mul.f64 	%fd1862, %fd1861, %fd1775;
	div.rn.f64 	%fd693, %fd1862, 0d4018000000000000;
	fma.rn.f64 	%fd1863, %fd1817, %fd1834, 0d0000000000000000;
	fma.rn.f64 	%fd1864, %fd1820, %fd1836, %fd1863;
	fma.rn.f64 	%fd1865, %fd1823, %fd1838, %fd1864;
	mul.f64 	%fd1866, %fd1865, %fd1775;
	div.rn.f64 	%fd694, %fd1866, 0d4018000000000000;
	mul.f64 	%fd1867, %fd1829, %fd1829;
	fma.rn.f64 	%fd1868, %fd1826, %fd1826, %fd1867;
	fma.rn.f64 	%fd1869, %fd1832, %fd1832, %fd1868;
	mul.f64 	%fd1870, %fd1869, %fd1775;
	div.rn.f64 	%fd695, %fd1870, 0d4018000000000000;
	fma.rn.f64 	%fd1871, %fd1826, %fd1834, 0d0000000000000000;
	fma.rn.f64 	%fd1872, %fd1829, %fd1836, %fd1871;
	fma.rn.f64 	%fd1873, %fd1832, %fd1838, %fd1872;
	mul.f64 	%fd1874, %fd1873, %fd1775;
	div.rn.f64 	%fd696, %fd1874, 0d4018000000000000;
	mul.f64 	%fd1875, %fd1836, %fd1836;
	fma.rn.f64 	%fd1876, %fd1834, %fd1834, %fd1875;
	fma.rn.f64 	%fd1877, %fd1838, %fd1838, %fd1876;
	mul.f64 	%fd1878, %fd1877, %fd1775;
	div.rn.f64 	%fd697, %fd1878, 0d4018000000000000;
	mov.b32 	%r804, 0;
	mov.u32 	%r803, %r330;
	mov.u32 	%r822, %r804;
$L__BB0_66:
	sub.s32 	%r292, %r330, %r804;
	setp.lt.s32 	%p38, %r292, 1;
	@%p38 bra 	$L__BB0_75;
	sub.s32 	%r586, %r1, %r804;
	mul.lo.s32 	%r587, %r586, %r292;
	shr.u32 	%r588, %r587, 31;
	add.s32 	%r589, %r587, %r588;
	shr.s32 	%r590, %r589, 1;
	shl.b32 	%r591, %r1, 1;
	add.s32 	%r592, %r591, %r590;
	add.s32 	%r293, %r592, -2;
	mov.b32 	%r810, 0;
$L__BB0_68:
	add.s32 	%r300, %r810, %r804;
	sub.s32 	%r301, %r330, %r300;
	setp.lt.s32 	%p39, %r301, 2;
	@%p39 bra 	$L__BB0_74;
	shl.b32 	%r594, %r300, 1;
	sub.s32 	%r302, %r293, %r594;
	not.b32 	%r303, %r300;
	mov.b32 	%r816, 1;
	mov.u32 	%r812, %r652;
	mov.u32 	%r813, %r653;
	mov.u32 	%r814, %r654;
	mov.u32 	%r815, %r649;
$L__BB0_70:
	add.s32 	%r652, %r822, 1;
	add.s32 	%r595, %r652, %r1;
	sub.s32 	%r653, %r595, %r300;
	add.s32 	%r654, %r652, %r302;
	add.s32 	%r649, %r595, %r303;
	setp.ne.s32 	%p40, %r822, 0;
	@%p40 bra 	$L__BB0_72;
	ld.shared.f64 	%fd1911, [%r4+-16384];
	st.shared.f64 	[%r4+-32768], %fd1911;
	ld.shared.f64 	%fd1912, [%r4+16384];
	st.shared.f64 	[%r4], %fd1912;
	mad.lo.s32 	%r616, %r652, %r3, %r280;
	mul.wide.s32 	%rd326, %r616, 8;
	add.s64 	%rd318, %rd10, %rd326;
	// begin inline asm
	cp.async.ca.shared.global [%r225], [%rd318], 8, 8;
	// end inline asm
	add.s64 	%rd319, %rd11, %rd326;
	// begin inline asm
	cp.async.ca.shared.global [%r5], [%rd319], 8, 8;
	// end inline asm
	ld.shared.f64 	%fd1913, [%r4+-12288];
	st.shared.f64 	[%r4+-28672], %fd1913;
	ld.shared.f64 	%fd1914, [%r4+20480];
	st.shared.f64 	[%r4+4096], %fd1914;
	mad.lo.s32 	%r617, %r653, %r3, %r280;
	mul.wide.s32 	%rd327, %r617, 8;
	add.s64 	%rd320, %rd10, %rd327;
	// begin inline asm
	cp.async.ca.shared.global [%r226], [%rd320], 8, 8;
	// end inline asm
	add.s64 	%rd321, %rd11, %rd327;
	// begin inline asm
	cp.async.ca.shared.global [%r6], [%rd321], 8, 8;
	// end inline asm
	ld.shared.f64 	%fd1915, [%r4+-8192];
	st.shared.f64 	[%r4+-24576], %fd1915;
	ld.shared.f64 	%fd1916, [%r4+24576];
	st.shared.f64 	[%r4+8192], %fd1916;
	mad.lo.s32 	%r618, %r654, %r3, %r280;
	mul.wide.s32 	%rd328, %r618, 8;
	add.s64 	%rd322, %rd10, %rd328;
	// begin inline asm
	cp.async.ca.shared.global [%r227], [%rd322], 8, 8;
	// end inline asm
	add.s64 	%rd323, %rd11, %rd328;
	// begin inline asm
	cp.async.ca.shared.global [%r229], [%rd323], 8, 8;
	// end inline asm
	ld.shared.f64 	%fd1917, [%r4+-4096];
	st.shared.f64 	[%r4+-20480], %fd1917;
	ld.shared.f64 	%fd1918, [%r4+28672];
	st.shared.f64 	[%r4+12288], %fd1918;
	mad.lo.s32 	%r619, %r649, %r3, %r280;
	mul.wide.s32 	%rd329, %r619, 8;
	add.s64 	%rd324, %rd10, %rd329;
	// begin inline asm
	cp.async.ca.shared.global [%r228], [%rd324], 8, 8;
	// end inline asm
	add.s64 	%rd325, %rd11, %rd329;
	// begin inline asm
	cp.async.ca.shared.global [%r7], [%rd325], 8, 8;
	// end inline asm
	// begin inline asm
	cp.async.commit_group;
	// end inline asm
	// begin inline asm
	cp.async.wait_group 0;
	// end inline asm
	mov.f64 	%fd1999, %fd688;
	mov.f64 	%fd2000, %fd689;
	mov.f64 	%fd2001, %fd690;
	mov.f64 	%fd2002, %fd691;
	mov.f64 	%fd2003, %fd689;
	mov.f64 	%fd2004, %fd692;
	mov.f64 	%fd2005, %fd693;
	mov.f64 	%fd2006, %fd694;
	mov.f64 	%fd2007, %fd690;
	mov.f64 	%fd2008, %fd693;
	mov.f64 	%fd2009, %fd695;
	mov.f64 	%fd2010, %fd696;
	mov.f64 	%fd2011, %fd691;
	mov.f64 	%fd2012, %fd694;
	mov.f64 	%fd2013, %fd696;
	mov.f64 	%fd2014, %fd697;
	bra.uni 	$L__BB0_73;
$L__BB0_72:
	ld.shared.f64 	%fd1879, [%r4+-16384];
	st.shared.f64 	[%r4+-32768], %fd1879;
	ld.shared.f64 	%fd1880, [%r4+16384];
	st.shared.f64 	[%r4], %fd1880;
	mad.lo.s32 	%r604, %r652, %r3, %r280;
	mul.wide.s32 	%rd298, %r604, 8;
	add.s64 	%rd290, %rd10, %rd298;
	// begin inline asm
	cp.async.ca.shared.global [%r225], [%rd290], 8, 8;
	// end inline asm
	add.s64 	%rd291, %rd11, %rd298;
	// begin inline asm
	cp.async.ca.shared.global [%r5], [%rd291], 8, 8;
	// end inline asm
	ld.shared.f64 	%fd1881, [%r4+-12288];
	st.shared.f64 	[%r4+-28672], %fd1881;
	ld.shared.f64 	%fd1882, [%r4+20480];
	st.shared.f64 	[%r4+4096], %fd1882;
	mad.lo.s32 	%r605, %r653, %r3, %r280;
	mul.wide.s32 	%rd299, %r605, 8;
	add.s64 	%rd292, %rd10, %rd299;
	// begin inline asm
	cp.async.ca.shared.global [%r226], [%rd292], 8, 8;
	// end inline asm
	add.s64 	%rd293, %rd11, %rd299;
	// begin inline asm
	cp.async.ca.shared.global [%r6], [%rd293], 8, 8;
	// end inline asm
	ld.shared.f64 	%fd1883, [%r4+-8192];
	st.shared.f64 	[%r4+-24576], %fd1883;
	ld.shared.f64 	%fd1884, [%r4+24576];
	st.shared.f64 	[%r4+8192], %fd1884;
	mad.lo.s32 	%r606, %r654, %r3, %r280;
	mul.wide.s32 	%rd300, %r606, 8;
	add.s64 	%rd294, %rd10, %rd300;
	// begin inline asm
	cp.async.ca.shared.global [%r227], [%rd294], 8, 8;
	// end inline asm
	add.s64 	%rd295, %rd11, %rd300;
	// begin inline asm
	cp.async.ca.shared.global [%r229], [%rd295], 8, 8;
	// end inline asm
	ld.shared.f64 	%fd1885, [%r4+-4096];
	st.shared.f64 	[%r4+-20480], %fd1885;
	ld.shared.f64 	%fd1886, [%r4+28672];
	st.shared.f64 	[%r4+12288], %fd1886;
	mad.lo.s32 	%r607, %r649, %r3, %r280;
	mul.wide.s32 	%rd301, %r607, 8;
	add.s64 	%rd296, %rd10, %rd301;
	// begin inline asm
	cp.async.ca.shared.global [%r228], [%rd296], 8, 8;
	// end inline asm
	add.s64 	%rd297, %rd11, %rd301;
	// begin inline asm
	cp.async.ca.shared.global [%r7], [%rd297], 8, 8;
	// end inline asm
	// begin inline asm
	cp.async.commit_group;
	// end inline asm
	ld.shared.f64 	%fd1887, [%r4];
	ld.shared.f64 	%fd1888, [%r4+-32768];
	fma.rn.f64 	%fd1889, %fd1999, %fd1888, %fd1887;
	ld.shared.f64 	%fd1890, [%r4+-28672];
	fma.rn.f64 	%fd1891, %fd2000, %fd1890, %fd1889;
	ld.shared.f64 	%fd1892, [%r4+-24576];
	fma.rn.f64 	%fd1893, %fd2001, %fd1892, %fd1891;
	ld.shared.f64 	%fd1894, [%r4+-20480];
	fma.rn.f64 	%fd1895, %fd2002, %fd1894, %fd1893;
	st.shared.f64 	[%r4], %fd1895;
	ld.shared.f64 	%fd1896, [%r4+4096];
	fma.rn.f64 	%fd1897, %fd2003, %fd1888, %fd1896;
	fma.rn.f64 	%fd1898, %fd2004, %fd1890, %fd1897;
	fma.rn.f64 	%fd1899, %fd2005, %fd1892, %fd1898;
	fma.rn.f64 	%fd1900, %fd2006, %fd1894, %fd1899;
	st.shared.f64 	[%r4+4096], %fd1900;
	ld.shared.f64 	%fd1901, [%r4+8192];
	fma.rn.f64 	%fd1902, %fd2007, %fd1888, %fd1901;
	fma.rn.f64 	%fd1903, %fd2008, %fd1890, %fd1902;
	fma.rn.f64 	%fd1904, %fd2009, %fd1892, %fd1903;
	fma.rn.f64 	%fd1905, %fd2010, %fd1894, %fd1904;
	st.shared.f64 	[%r4+8192], %fd1905;
	ld.shared.f64 	%fd1906, [%r4+12288];
	fma.rn.f64 	%fd1907, %fd2011, %fd1888, %fd1906;
	fma.rn.f64 	%fd1908, %fd2012, %fd1890, %fd1907;
	fma.rn.f64 	%fd1909, %fd2013, %fd1892, %fd1908;
	fma.rn.f64 	%fd1910, %fd2014, %fd1894, %fd1909;
	st.shared.f64 	[%r4+12288], %fd1910;
	cvt.s64.s32 	%rd302, %r812;
	mad.lo.s64 	%rd303, %rd8, %rd302, %rd349;
	shl.b64 	%rd304, %rd303, 3;
	add.s64 	%rd305, %rd1, %rd304;
	st.global.f64 	[%rd305], %fd1895;
	cvt.s64.s32 	%rd306, %r813;
	mad.lo.s64 	%rd307, %rd8, %rd306, %rd349;
	shl.b64 	%rd308, %rd307, 3;
	add.s64 	%rd309, %rd1, %rd308;
	st.global.f64 	[%rd309], %fd1900;
	cvt.s64.s32 	%rd310, %r814;
	mad.lo.s64 	%rd311, %rd8, %rd310, %rd349;
	shl.b64 	%rd312, %rd311, 3;
	add.s64 	%rd313, %rd1, %rd312;
	st.global.f64 	[%rd313], %fd1905;
	cvt.s64.s32 	%rd314, %r815;
	mad.lo.s64 	%rd315, %rd8, %rd314, %rd349;
	shl.b64 	%rd316, %rd315, 3;
	add.s64 	%rd317, %rd1, %rd316;
	st.global.f64 	[%rd317], %fd1910;
	// begin inline asm
	cp.async.wait_group 0;
	// end inline asm
$L__BB0_73:
	add.s32 	%r816, %r816, 1;
	setp.lt.s32 	%p41, %r816, %r301;
	mov.u32 	%r812, %r652;
	mov.u32 	%r813, %r653;
	mov.u32 	%r814, %r654;
	mov.u32 	%r815, %r649;
	mov.u32 	%r822, %r652;
	@%p41 bra 	$L__BB0_70;
$L__BB0_74:
	add.s32 	%r822, %r822, 2;
	add.s32 	%r810, %r810, 1;
	setp.ne.s32 	%p42, %r810, %r803;
	@%p42 bra 	$L__BB0_68;
$L__BB0_75:
	add.s32 	%r822, %r822, 1;
	add.s32 	%r804, %r804, 1;
	add.s32 	%r803, %r803, -1;
	setp.ne.s32 	%p43, %r804, %r330;
	@%p43 bra 	$L__BB0_66;
	ld.shared.f64 	%fd2534, [%r5];
	ld.shared.f64 	%fd2533, [%r225];
	ld.shared.f64 	%fd2532, [%r226];
	ld.shared.f64 	%fd2531, [%r227];
	ld.shared.f64 	%fd2530, [%r228];
	ld.shared.f64 	%fd2529, [%r6];
	ld.shared.f64 	%fd2528, [%r229];
	ld.shared.f64 	%fd2527, [%r7];
$L__BB0_77:
	ld.param.u64 	%rd347, [_Z36cu_macro_tet4_laplacian_apply_kernelmmmiPKdS0_Pd_param_0];
	fma.rn.f64 	%fd1919, %fd1999, %fd2533, %fd2534;
	fma.rn.f64 	%fd1920, %fd2000, %fd2532, %fd1919;
	fma.rn.f64 	%fd1921, %fd2001, %fd2531, %fd1920;
	fma.rn.f64 	%fd1922, %fd2002, %fd2530, %fd1921;
	st.shared.f64 	[%r5], %fd1922;
	fma.rn.f64 	%fd1923, %fd2003, %fd2533, %fd2529;
	fma.rn.f64 	%fd1924, %fd2004, %fd2532, %fd1923;
	fma.rn.f64 	%fd1925, %fd2005, %fd2531, %fd1924;
	fma.rn.f64 	%fd1926, %fd2006, %fd2530, %fd1925;
	st.shared.f64 	[%r6], %fd1926;
	fma.rn.f64 	%fd1927, %fd2007, %fd2533, %fd2528;
	fma.rn.f64 	%fd1928, %fd2008, %fd2532, %fd1927;
	fma.rn.f64 	%fd1929, %fd2009, %fd2531, %fd1928;
	fma.rn.f64 	%fd1930, %fd2010, %fd2530, %fd1929;
	st.shared.f64 	[%r229], %fd1930;
	fma.rn.f64 	%fd1931, %fd2011, %fd2533, %fd2527;
	fma.rn.f64 	%fd1932, %fd2012, %fd2532, %fd1931;
	fma.rn.f64 	%fd1933, %fd2013, %fd2531, %fd1932;
	fma.rn.f64 	%fd1934, %fd2014, %fd2530, %fd1933;
	st.shared.f64 	[%r7], %fd1934;
	cvt.s64.s32 	%rd330, %r652;
	mad.lo.s64 	%rd331, %rd8, %rd330, %rd349;
	shl.b64 	%rd332, %rd331, 3;
	add.s64 	%rd333, %rd1, %rd332;
	st.global.f64 	[%rd333], %fd1922;
	cvt.s64.s32 	%rd334, %r653;
	mad.lo.s64 	%rd335, %rd8, %rd334, %rd349;
	shl.b64 	%rd336, %rd335, 3;
	add.s64 	%rd337, %rd1, %rd336;
	st.global.f64 	[%rd337], %fd1926;
	cvt.s64.s32 	%rd338, %r654;
	mad.lo.s64 	%rd339, %rd8, %rd338, %rd349;
	shl.b64 	%rd340, %rd339, 3;
	add.s64 	%rd341, %rd1, %rd340;
	st.global.f64 	[%rd341], %fd1930;
	cvt.s64.s32 	%rd342, %r649;
	mad.lo.s64 	%rd343, %rd8, %rd342, %rd349;
	shl.b64 	%rd344, %rd343, 3;
	add.s64 	%rd345, %rd1, %rd344;
	st.global.f64 	[%rd345], %fd1934;
	mov.u32 	%r620, %ntid.x;
	mov.u32 	%r621, %nctaid.x;
	mul.lo.s32 	%r622, %r620, %r621;
	cvt.u64.u32 	%rd346, %r622;
	add.s64 	%rd349, %rd349, %rd346;
	setp.lt.u64 	%p44, %rd349, %rd347;
	@%p44 bra 	$L__BB0_2;
$L__BB0_78:
	ret;

}
	// .globl	_Z14applyDirichletPdS_mmPmm
.visible .entry _Z14applyDirichletPdS_mmPmm(
	.param .u64 .ptr .align 1 _Z14applyDirichletPdS_mmPmm_param_0,
	.param .u64 .ptr .align 1 _Z14applyDirichletPdS_mmPmm_param_1,
	.param .u64 _Z14applyDirichletPdS_mmPmm_param_2,
	.param .u64 _Z14applyDirichletPdS_mmPmm_param_3,
	.param .u64 .ptr .align 1 _Z14applyDirichletPdS_mmPmm_param_4,
	.param .u64 _Z14applyDirichletPdS_mmPmm_param_5
)
{
	.reg .pred 	%p<12>;
	.reg .b32 	%r<7>;
	.reg .b64 	%rd<131>;
	.reg .b64 	%fd<16>;

	ld.param.u64 	%rd24, [_Z14applyDirichletPdS_mmPmm_param_0];
	ld.param.u64 	%rd25, [_Z14applyDirichletPdS_mmPmm_param_1];
	ld.param.u64 	%rd21, [_Z14applyDirichletPdS_mmPmm_param_2];
	ld.param.u64 	%rd22, [_Z14applyDirichletPdS_mmPmm_param_3];
	ld.param.u64 	%rd26, [_Z14applyDirichletPdS_mmPmm_param_4];
	ld.param.u64 	%rd23, [_Z14applyDirichletPdS_mmPmm_param_5];
	cvta.to.global.u64 	%rd1, %rd24;
	cvta.to.global.u64 	%rd2, %rd25;
	cvta.to.global.u64 	%rd3, %rd26;
	mov.u32 	%r3, %ctaid.x;
	mov.u32 	%r1, %ntid.x;
	mov.u32 	%r4, %tid.x;
	mad.lo.s32 	%r5, %r3, %r1, %r4;
	cvt.u64.u32 	%rd125, %r5;
	setp.le.u64 	%p1, %rd21, %rd125;
	@%p1 bra 	$L__BB1_15;
	setp.eq.s64 	%p2, %rd23, 0;
	mov.u32 	%r6, %nctaid.x;
	mul.lo.s32 	%r2, %r1, %r6;
	@%p2 bra 	$L__BB1_15;
	and.b64  	%rd5, %rd23, 7;
	and.b64  	%rd6, %rd23, 3;
	and.b64  	%rd7, %rd23, -8;
	cvt.u64.u32 	%rd8, %r2;
$L__BB1_3:
	setp.lt.u64 	%p3, %rd23, 8;
	mov.b64 	%rd129, 0;
	@%p3 bra 	$L__BB1_6;
	add.s64 	%rd126, %rd3, 32;
	mov.u64 	%rd127, %rd7;
$L__BB1_5:
	.pragma "nounroll";
	ld.global.u64 	%rd28, [%rd126+-32];
	mad.lo.s64 	%rd29, %rd28, %rd22, %rd125;
	shl.b64 	%rd30, %rd29, 3;
	add.s64 	%rd31, %rd2, %rd30;
	ld.global.f64 	%fd1, [%rd31];
	add.s64 	%rd32, %rd1, %rd30;
	st.global.f64 	[%rd32], %fd1;
	ld.global.u64 	%rd33, [%rd126+-24];
	mad.lo.s64 	%rd34, %rd33, %rd22, %rd125;
	shl.b64 	%rd35, %rd34, 3;
	add.s64 	%rd36, %rd2, %rd35;
	ld.global.f64 	%fd2, [%rd36];
	add.s64 	%rd37, %rd1, %rd35;
	st.global.f64 	[%rd37], %fd2;
	ld.global.u64 	%rd38, [%rd126+-16];
	mad.lo.s64 	%rd39, %rd38, %rd22, %rd125;
	shl.b64 	%rd40, %rd39, 3;
	add.s64 	%rd41, %rd2, %rd40;
	ld.global.f64 	%fd3, [%rd41];
	add.s64 	%rd42, %rd1, %rd40;
	st.global.f64 	[%rd42], %fd3;
	ld.global.u64 	%rd43, [%rd126+-8];
	mad.lo.s64 	%rd44, %rd43, %rd22, %rd125;
	shl.b64 	%rd45, %rd44, 3;
	add.s64 	%rd46, %rd2, %rd45;
	ld.global.f64 	%fd4, [%rd46];
	add.s64 	%rd47, %rd1, %rd45;
	st.global.f64 	[%rd47], %fd4;
	ld.global.u64 	%rd48, [%rd126];
	mad.lo.s64 	%rd49, %rd48, %rd22, %rd125;
	shl.b64 	%rd50, %rd49, 3;
	add.s64 	%rd51, %rd2, %rd50;
	ld.global.f64 	%fd5, [%rd51];
	add.s64 	%rd52, %rd1, %rd50;
	st.global.f64 	[%rd52], %fd5;
	ld.global.u64 	%rd53, [%rd126+8];
	mad.lo.s64 	%rd54, %rd53, %rd22, %rd125;
	shl.b64 	%rd55, %rd54, 3;
	add.s64 	%rd56, %rd2, %rd55;
	ld.global.f64 	%fd6, [%rd56];
	add.s64 	%rd57, %rd1, %rd55;
	st.global.f64 	[%rd57], %fd6;
	ld.global.u64 	%rd58, [%rd126+16];
	mad.lo.s64 	%rd59, %rd58, %rd22, %rd125;
	shl.b64 	%rd60, %rd59, 3;
	add.s64 	%rd61, %rd2, %rd60;
	ld.global.f64 	%fd7, [%rd61];
	add.s64 	%rd62, %rd1, %rd60;
	st.global.f64 	[%rd62], %fd7;
	ld.global.u64 	%rd63, [%rd126+24];
	mad.lo.s64 	%rd64, %rd63, %rd22, %rd125;
	shl.b64 	%rd65, %rd64, 3;
	add.s64 	%rd66, %rd2, %rd65;
	ld.global.f64 	%fd8, [%rd66];
	add.s64 	%rd67, %rd1, %rd65;
	st.global.f64 	[%rd67], %fd8;
	add.s64 	%rd127, %rd127, -8;
	add.s64 	%rd126, %rd126, 64;
	setp.ne.s64 	%p4, %rd127, 0;
	mov.u64 	%rd129, %rd7;
	@%p4 bra 	$L__BB1_5;
$L__BB1_6:
	setp.eq.s64 	%p5, %rd5, 0;
	@%p5 bra 	$L__BB1_14;
	add.s64 	%rd68, %rd5, -1;
	setp.lt.u64 	%p6, %rd68, 3;
	@%p6 bra 	$L__BB1_9;
	shl.b64 	%rd69, %rd129, 3;
	add.s64 	%rd70, %rd3, %rd69;
	ld.global.u64 	%rd71, [%rd70];
	mad.lo.s64 	%rd72, %rd71, %rd22, %rd125;
	shl.b64 	%rd73, %rd72, 3;
	add.s64 	%rd74, %rd2, %rd73;
	ld.global.f64 	%fd9, [%rd74];
	add.s64 	%rd75, %rd1, %rd73;
	st.global.f64 	[%rd75], %fd9;
	add.s64 	%rd76, %rd69, 8;
	and.b64  	%rd77, %rd76, 34359738360;
	add.s64 	%rd78, %rd3, %rd77;
	ld.global.u64 	%rd79, [%rd78];
	mad.lo.s64 	%rd80, %rd79, %rd22, %rd125;
	shl.b64 	%rd81, %rd80, 3;
	add.s64 	%rd82, %rd2, %rd81;
	ld.global.f64 	%fd10, [%rd82];
	add.s64 	%rd83, %rd1, %rd81;
	st.global.f64 	[%rd83], %fd10;
	add.s64 	%rd84, %rd69, 16;
	and.b64  	%rd85, %rd84, 34359738360;
	add.s64 	%rd86, %rd3, %rd85;
	ld.global.u64 	%rd87, [%rd86];
	mad.lo.s64 	%rd88, %rd87, %rd22, %rd125;
	shl.b64 	%rd89, %rd88, 3;
	add.s64 	%rd90, %rd2, %rd89;
	ld.global.f64 	%fd11, [%rd90];
	add.s64 	%rd91, %rd1, %rd89;
	st.global.f64 	[%rd91], %fd11;
	add.s64 	%rd92, %rd69, 24;
	and.b64  	%rd93, %rd92, 34359738360;
	add.s64 	%rd94, %rd3, %rd93;
	ld.global.u64 	%rd95, [%rd94];
	mad.lo.s64 	%rd96, %rd95, %rd22, %rd125;
	shl.b64 	%rd97, %rd96, 3;
	add.s64 	%rd98, %rd2, %rd97;
	ld.global.f64 	%fd12, [%rd98];
	add.s64 	%rd99, %rd1, %rd97;
	st.global.f64 	[%rd99], %fd12;
	add.s64 	%rd100, %rd129, 4;
	and.b64  	%rd129, %rd100, 4294967295;
$L__BB1_9:
	setp.eq.s64 	%p7, %rd6, 0;
	@%p7 bra 	$L__BB1_14;
	setp.eq.s64 	%p8, %rd6, 1;
	@%p8 bra 	$L__BB1_12;
	shl.b64 	%rd101, %rd129, 3;
	add.s64 	%rd102, %rd3, %rd101;
	ld.global.u64 	%rd103, [%rd102];
	mad.lo.s64 	%rd104, %rd103, %rd22, %rd125;
	shl.b64 	%rd105, %rd104, 3;
	add.s64 	%rd106, %rd2, %rd105;
	ld.global.f64 	%fd13, [%rd106];
	add.s64 	%rd107, %rd1, %rd105;
	st.global.f64 	[%rd107], %fd13;
	add.s64 	%rd108, %rd101, 8;
	and.b64  	%rd109, %rd108, 34359738360;
	add.s64 	%rd110, %rd3, %rd109;
	ld.global.u64 	%rd111, [%rd110];
	mad.lo.s64 	%rd112, %rd111, %rd22, %rd125;
	shl.b64 	%rd113, %rd112, 3;
	add.s64 	%rd114, %rd2, %rd113;
	ld.global.f64 	%fd14, [%rd114];
	add.s64 	%rd115, %rd1, %rd113;
	st.global.f64 	[%rd115], %fd14;
	add.s64 	%rd116, %rd129, 2;
	and.b64  	%rd129, %rd116, 4294967295;
$L__BB1_12:
	and.b64  	%rd117, %rd23, 1;
	setp.eq.b64 	%p9, %rd117, 1;
	not.pred 	%p10, %p9;
	@%p10 bra 	$L__BB1_14;
	shl.b64 	%rd118, %rd129, 3;
	add.s64 	%rd119, %rd3, %rd118;
	ld.global.u64 	%rd120, [%rd119];
	mad.lo.s64 	%rd121, %rd120, %rd22, %rd125;
	shl.b64 	%rd122, %rd121, 3;
	add.s64 	%rd123, %rd2, %rd122;
	ld.global.f64 	%fd15, [%rd123];
	add.s64 	%rd124, %rd1, %rd122;
	st.global.f64 	[%rd124], %fd15;
$L__BB1_14:
	add.s64 	%rd125, %rd125, %rd8;
	setp.lt.u64 	%p11, %rd125, %rd21;
	@%p11 bra 	$L__BB1_3;
$L__BB1_15:
	ret;

}
	// .globl	_Z15computeResidualPdS_S_mmm
.visible .entry _Z15computeResidualPdS_S_mmm(
	.param .u64 .ptr .align 1 _Z15computeResidualPdS_S_mmm_param_0,
	.param .u64 .ptr .align 1 _Z15computeResidualPdS_S_mmm_param_1,
	.param .u64 .ptr .align 1 _Z15computeResidualPdS_S_mmm_param_2,
	.param .u64 _Z15computeResidualPdS_S_mmm_param_3,
	.param .u64 _Z15computeResidualPdS_S_mmm_param_4,
	.param .u64 _Z15computeResidualPdS_S_mmm_param_5
)
{
	.reg .pred 	%p<12>;
	.reg .b32 	%r<7>;
	.reg .b64 	%rd<89>;
	.reg .b64 	%fd<46>;

	ld.param.u64 	%rd25, [_Z15computeResidualPdS_S_mmm_param_0];
	ld.param.u64 	%rd26, [_Z15computeResidualPdS_S_mmm_param_1];
	ld.param.u64 	%rd27, [_Z15computeResidualPdS_S_mmm_param_2];
	ld.param.u64 	%rd22, [_Z15computeResidualPdS_S_mmm_param_3];
	ld.param.u64 	%rd23, [_Z15computeResidualPdS_S_mmm_param_4];
	ld.param.u64 	%rd24, [_Z15computeResidualPdS_S_mmm_param_5];
	cvta.to.global.u64 	%rd1, %rd25;
	cvta.to.global.u64 	%rd2, %rd27;
	cvta.to.global.u64 	%rd3, %rd26;
	mov.u32 	%r3, %ctaid.x;
	mov.u32 	%r1, %ntid.x;
	mov.u32 	%r4, %tid.x;
	mad.lo.s32 	%r5, %r3, %r1, %r4;
	cvt.u64.u32 	%rd83, %r5;
	setp.le.u64 	%p1, %rd22, %rd83;
	@%p1 bra 	$L__BB2_15;
	setp.eq.s64 	%p2, %rd24, 0;
	mov.u32 	%r6, %nctaid.x;
	mul.lo.s32 	%r2, %r1, %r6;
	@%p2 bra 	$L__BB2_15;
	and.b64  	%rd5, %rd24, 7;
	and.b64  	%rd6, %rd24, -8;
	shl.b64 	%rd7, %rd23, 6;
	shl.b64 	%rd8, %rd23, 3;
	cvt.u64.u32 	%rd9, %r2;
$L__BB2_3:
	setp.lt.u64 	%p3, %rd24, 8;
	mov.b64 	%rd87, 0;
	@%p3 bra 	$L__BB2_6;
	shl.b64 	%rd84, %rd83, 3;
	mov.u64 	%rd85, %rd6;
$L__BB2_5:
	.pragma "nounroll";
	add.s64 	%rd29, %rd3, %rd84;
	ld.global.f64 	%fd1, [%rd29];
	add.s64 	%rd30, %rd2, %rd84;
	ld.global.f64 	%fd2, [%rd30];
	sub.f64 	%fd3, %fd1, %fd2;
	add.s64 	%rd31, %rd1, %rd84;
	st.global.f64 	[%rd31], %fd3;
	add.s64 	%rd32, %rd29, %rd8;
	ld.global.f64 	%fd4, [%rd32];
	add.s64 	%rd33, %rd30, %rd8;
	ld.global.f64 	%fd5, [%rd33];
	sub.f64 	%fd6, %fd4, %fd5;
	add.s64 	%rd34, %rd31, %rd8;
	st.global.f64 	[%rd34], %fd6;
	add.s64 	%rd35, %rd32, %rd8;
	ld.global.f64 	%fd7, [%rd35];
	add.s64 	%rd36, %rd33, %rd8;
	ld.global.f64 	%fd8, [%rd36];
	sub.f64 	%fd9, %fd7, %fd8;
	add.s64 	%rd37, %rd34, %rd8;
	st.global.f64 	[%rd37], %fd9;
	add.s64 	%rd38, %rd35, %rd8;
	ld.global.f64 	%fd10, [%rd38];
	add.s64 	%rd39, %rd36, %rd8;
	ld.global.f64 	%fd11, [%rd39];
	sub.f64 	%fd12, %fd10, %fd11;
	add.s64 	%rd40, %rd37, %rd8;
	st.global.f64 	[%rd40], %fd12;
	add.s64 	%rd41, %rd38, %rd8;
	ld.global.f64 	%fd13, [%rd41];
	add.s64 	%rd42, %rd39, %rd8;
	ld.global.f64 	%fd14, [%rd42];
	sub.f64 	%fd15, %fd13, %fd14;
	add.s64 	%rd43, %rd40, %rd8;
	st.global.f64 	[%rd43], %fd15;
	add.s64 	%rd44, %rd41, %rd8;
	ld.global.f64 	%fd16, [%rd44];
	add.s64 	%rd45, %rd42, %rd8;
	ld.global.f64 	%fd17, [%rd45];
	sub.f64 	%fd18, %fd16, %fd17;
	add.s64 	%rd46, %rd43, %rd8;
	st.global.f64 	[%rd46], %fd18;
	add.s64 	%rd47, %rd44, %rd8;
	ld.global.f64 	%fd19, [%rd47];
	add.s64 	%rd48, %rd45, %rd8;
	ld.global.f64 	%fd20, [%rd48];
	sub.f64 	%fd21, %fd19, %fd20;
	add.s64 	%rd49, %rd46, %rd8;
	st.global.f64 	[%rd49], %fd21;
	add.s64 	%rd50, %rd47, %rd8;
	ld.global.f64 	%fd22, [%rd50];
	add.s64 	%rd51, %rd48, %rd8;
	ld.global.f64 	%fd23, [%rd51];
	sub.f64 	%fd24, %fd22, %fd23;
	add.s64 	%rd52, %rd49, %rd8;
	st.global.f64 	[%rd52], %fd24;
	add.s64 	%rd85, %rd85, -8;
	add.s64 	%rd84, %rd84, %rd7;
	setp.ne.s64 	%p4, %rd85, 0;
	mov.u64 	%rd87, %rd6;
	@%p4 bra 	$L__BB2_5;
$L__BB2_6:
	setp.eq.s64 	%p5, %rd5, 0;
	@%p5 bra 	$L__BB2_14;
	add.s64 	%rd53, %rd5, -1;
	setp.lt.u64 	%p6, %rd53, 3;
	@%p6 bra 	$L__BB2_9;
	mad.lo.s64 	%rd54, %rd87, %rd23, %rd83;
	shl.b64 	%rd55, %rd54, 3;
	add.s64 	%rd56, %rd3, %rd55;
	ld.global.f64 	%fd25, [%rd56];
	add.s64 	%rd57, %rd2, %rd55;
	ld.global.f64 	%fd26, [%rd57];
	sub.f64 	%fd27, %fd25, %fd26;
	add.s64 	%rd58, %rd1, %rd55;
	st.global.f64 	[%rd58], %fd27;
	add.s64 	%rd59, %rd56, %rd8;
	ld.global.f64 	%fd28, [%rd59];
	add.s64 	%rd60, %rd57, %rd8;
	ld.global.f64 	%fd29, [%rd60];
	sub.f64 	%fd30, %fd28, %fd29;
	add.s64 	%rd61, %rd58, %rd8;
	st.global.f64 	[%rd61], %fd30;
	add.s64 	%rd62, %rd59, %rd8;
	ld.global.f64 	%fd31, [%rd62];
	add.s64 	%rd63, %rd60, %rd8;
	ld.global.f64 	%fd32, [%rd63];
	sub.f64 	%fd33, %fd31, %fd32;
	add.s64 	%rd64, %rd61, %rd8;
	st.global.f64 	[%rd64], %fd33;
	add.s64 	%rd65, %rd62, %rd8;
	ld.global.f64 	%fd34, [%rd65];
	add.s64 	%rd66, %rd63, %rd8;
	ld.global.f64 	%fd35, [%rd66];
	sub.f64 	%fd36, %fd34, %fd35;
	add.s64 	%rd67, %rd64, %rd8;
	st.global.f64 	[%rd67], %fd36;
	add.s64 	%rd87, %rd87, 4;
$L__BB2_9:
	and.b64  	%rd68, %rd24, 3;
	setp.eq.s64 	%p7, %rd68, 0;
	@%p7 bra 	$L__BB2_14;
	setp.eq.s64 	%p8, %rd68, 1;
	@%p8 bra 	$L__BB2_12;
	mad.lo.s64 	%rd69, %rd87, %rd23, %rd83;
	shl.b64 	%rd70, %rd69, 3;
	add.s64 	%rd71, %rd3, %rd70;
	ld.global.f64 	%fd37, [%rd71];
	add.s64 	%rd72, %rd2, %rd70;
	ld.global.f64 	%fd38, [%rd72];
	sub.f64 	%fd39, %fd37, %fd38;
	add.s64 	%rd73, %rd1, %rd70;
	st.global.f64 	[%rd73], %fd39;
	add.s64 	%rd74, %rd71, %rd8;
	ld.global.f64 	%fd40, [%rd74];
	add.s64 	%rd75, %rd72, %rd8;
	ld.global.f64 	%fd41, [%rd75];
	sub.f64 	%fd42, %fd40, %fd41;
	add.s64 	%rd76, %rd73, %rd8;
	st.global.f64 	[%rd76], %fd42;
	add.s64 	%rd87, %rd87, 2;
$L__BB2_12:
	and.b64  	%rd77, %rd24, 1;
	setp.eq.b64 	%p9, %rd77, 1;
	not.pred 	%p10, %p9;
	@%p10 bra 	$L__BB2_14;
	mad.lo.s64 	%rd78, %rd87, %rd23, %rd83;
	shl.b64 	%rd79, %rd78, 3;
	add.s64 	%rd80, %rd3, %rd79;
	ld.global.f64 	%fd43, [%rd80];
	add.s64 	%rd81, %rd2, %rd79;
	ld.global.f64 	%fd44, [%rd81];
	sub.f64 	%fd45, %fd43, %fd44;
	add.s64 	%rd82, %rd1, %rd79;
	st.global.f64 	[%rd82], %fd45;
$L__BB2_14:
	add.s64 	%rd83, %rd83, %rd9;
	setp.lt.u64 	%p11, %rd83, %rd22;
	@%p11 bra 	$L__BB2_3;
$L__BB2_15:
	ret;

}
	// .globl	_Z10dotProductPKdS0_Pdmmm
.visible .entry _Z10dotProductPKdS0_Pdmmm(
	.param .u64 .ptr .align 1 _Z10dotProductPKdS0_Pdmmm_param_0,
	.param .u64 .ptr .align 1 _Z10dotProductPKdS0_Pdmmm_param_1,
	.param .u64 .ptr .align 1 _Z10dotProductPKdS0_Pdmmm_param_2,
	.param .u64 _Z10dotProductPKdS0_Pdmmm_param_3,
	.param .u64 _Z10dotProductPKdS0_Pdmmm_param_4,
	.param .u64 _Z10dotProductPKdS0_Pdmmm_param_5
)
{
	.local .align 16 .b8 	__local_depot3[16];
	.reg .b64 	%SP;
	.reg .b64 	%SPL;
	.reg .pred 	%p<14>;
	.reg .b32 	%r<11>;
	.reg .b64 	%rd<92>;
	.reg .b64 	%fd<55>;

	mov.u64 	%SPL, __local_depot3;
	cvta.local.u64 	%SP, %SPL;
	ld.param.u64 	%rd31, [_Z10dotProductPKdS0_Pdmmm_param_0];
	ld.param.u64 	%rd32, [_Z10dotProductPKdS0_Pdmmm_param_1];
	ld.param.u64 	%rd33, [_Z10dotProductPKdS0_Pdmmm_param_2];
	ld.param.u64 	%rd28, [_Z10dotProductPKdS0_Pdmmm_param_3];
	ld.param.u64 	%rd29, [_Z10dotProductPKdS0_Pdmmm_param_4];
	ld.param.u64 	%rd30, [_Z10dotProductPKdS0_Pdmmm_param_5];
	cvta.to.global.u64 	%rd1, %rd32;
	cvta.to.global.u64 	%rd2, %rd31;
	cvta.to.global.u64 	%rd3, %rd33;
	add.u64 	%rd34, %SP, 0;
	add.u64 	%rd4, %SPL, 0;
	mov.u32 	%r2, %ctaid.x;
	mov.u32 	%r1, %ntid.x;
	mov.u32 	%r3, %tid.x;
	mad.lo.s32 	%r4, %r2, %r1, %r3;
	cvt.u64.u32 	%rd85, %r4;
	setp.le.u64 	%p1, %rd28, %rd85;
	@%p1 bra 	$L__BB3_21;
	setp.ne.s64 	%p2, %rd30, 0;
	mov.u32 	%r5, %nctaid.x;
	mul.lo.s32 	%r6, %r1, %r5;
	cvt.u64.u32 	%rd6, %r6;
	@%p2 bra 	$L__BB3_6;
	mov.u64 	%rd82, $str$2;
$L__BB3_3:
	setp.ne.s64 	%p12, %rd85, 0;
	@%p12 bra 	$L__BB3_5;
	ld.global.u64 	%rd80, [%rd3];
	mov.b64 	%rd81, 0;
	st.local.v2.u64 	[%rd4], {%rd81, %rd80};
	cvta.global.u64 	%rd83, %rd82;
	{ // callseq 1, 0
	.param .b64 param0;
	st.param.b64 	[param0], %rd83;
	.param .b64 param1;
	st.param.b64 	[param1], %rd34;
	.param .b32 retval0;
	call.uni (retval0), 
	vprintf, 
	(
	param0, 
	param1
	);
	ld.param.b32 	%r9, [retval0];
	} // callseq 1
$L__BB3_5:
	add.s64 	%rd85, %rd85, %rd6;
	setp.lt.u64 	%p13, %rd85, %rd28;
	@%p13 bra 	$L__BB3_3;
	bra.uni 	$L__BB3_21;
$L__BB3_6:
	and.b64  	%rd9, %rd30, 7;
	and.b64  	%rd10, %rd30, 3;
	and.b64  	%rd11, %rd30, -8;
	and.b64  	%rd12, %rd30, 1;
	shl.b64 	%rd13, %rd29, 6;
	shl.b64 	%rd14, %rd29, 3;
$L__BB3_7:
	setp.lt.u64 	%p3, %rd30, 8;
	shl.b64 	%rd87, %rd85, 3;
	add.s64 	%rd16, %rd3, %rd87;
	ld.global.f64 	%fd52, [%rd16];
	mov.b64 	%rd90, 0;
	@%p3 bra 	$L__BB3_10;
	mov.u64 	%rd88, %rd11;
$L__BB3_9:
	.pragma "nounroll";
	add.s64 	%rd37, %rd2, %rd87;
	ld.global.f64 	%fd9, [%rd37];
	add.s64 	%rd38, %rd1, %rd87;
	ld.global.f64 	%fd10, [%rd38];
	fma.rn.f64 	%fd11, %fd9, %fd10, %fd52;
	st.global.f64 	[%rd16], %fd11;
	add.s64 	%rd39, %rd37, %rd14;
	ld.global.f64 	%fd12, [%rd39];
	add.s64 	%rd40, %rd38, %rd14;
	ld.global.f64 	%fd13, [%rd40];
	fma.rn.f64 	%fd14, %fd12, %fd13, %fd11;
	st.global.f64 	[%rd16], %fd14;
	add.s64 	%rd41, %rd39, %rd14;
	ld.global.f64 	%fd15, [%rd41];
	add.s64 	%rd42, %rd40, %rd14;
	ld.global.f64 	%fd16, [%rd42];
	fma.rn.f64 	%fd17, %fd15, %fd16, %fd14;
	st.global.f64 	[%rd16], %fd17;
	add.s64 	%rd43, %rd41, %rd14;
	ld.global.f64 	%fd18, [%rd43];
	add.s64 	%rd44, %rd42, %rd14;
	ld.global.f64 	%fd19, [%rd44];
	fma.rn.f64 	%fd20, %fd18, %fd19, %fd17;
	st.global.f64 	[%rd16], %fd20;
	add.s64 	%rd45, %rd43, %rd14;
	ld.global.f64 	%fd21, [%rd45];
	add.s64 	%rd46, %rd44, %rd14;
	ld.global.f64 	%fd22, [%rd46];
	fma.rn.f64 	%fd23, %fd21, %fd22, %fd20;
	st.global.f64 	[%rd16], %fd23;
	add.s64 	%rd47, %rd45, %rd14;
	ld.global.f64 	%fd24, [%rd47];
	add.s64 	%rd48, %rd46, %rd14;
	ld.global.f64 	%fd25, [%rd48];
	fma.rn.f64 	%fd26, %fd24, %fd25, %fd23;
	st.global.f64 	[%rd16], %fd26;
	add.s64 	%rd49, %rd47, %rd14;
	ld.global.f64 	%fd27, [%rd49];
	add.s64 	%rd50, %rd48, %rd14;
	ld.global.f64 	%fd28, [%rd50];
	fma.rn.f64 	%fd29, %fd27, %fd28, %fd26;
	st.global.f64 	[%rd16], %fd29;
	add.s64 	%rd51, %rd49, %rd14;
	ld.global.f64 	%fd30, [%rd51];
	add.s64 	%rd52, %rd50, %rd14;
	ld.global.f64 	%fd31, [%rd52];
	fma.rn.f64 	%fd52, %fd30, %fd31, %fd29;
	st.global.f64 	[%rd16], %fd52;
	add.s64 	%rd88, %rd88, -8;
	add.s64 	%rd87, %rd87, %rd13;
	setp.ne.s64 	%p4, %rd88, 0;
	mov.u64 	%rd90, %rd11;
	@%p4 bra 	$L__BB3_9;
$L__BB3_10:
	setp.eq.s64 	%p5, %rd9, 0;
	@%p5 bra 	$L__BB3_18;
	add.s64 	%rd53, %rd9, -1;
	setp.lt.u64 	%p6, %rd53, 3;
	@%p6 bra 	$L__BB3_13;
	mad.lo.s64 	%rd54, %rd90, %rd29, %rd85;
	shl.b64 	%rd55, %rd54, 3;
	add.s64 	%rd56, %rd2, %rd55;
	ld.global.f64 	%fd32, [%rd56];
	add.s64 	%rd57, %rd1, %rd55;
	ld.global.f64 	%fd33, [%rd57];
	fma.rn.f64 	%fd34, %fd32, %fd33, %fd52;
	st.global.f64 	[%rd16], %fd34;
	add.s64 	%rd58, %rd56, %rd14;
	ld.global.f64 	%fd35, [%rd58];
	add.s64 	%rd59, %rd57, %rd14;
	ld.global.f64 	%fd36, [%rd59];
	fma.rn.f64 	%fd37, %fd35, %fd36, %fd34;
	st.global.f64 	[%rd16], %fd37;
	add.s64 	%rd60, %rd58, %rd14;
	ld.global.f64 	%fd38, [%rd60];
	add.s64 	%rd61, %rd59, %rd14;
	ld.global.f64 	%fd39, [%rd61];
	fma.rn.f64 	%fd40, %fd38, %fd39, %fd37;
	st.global.f64 	[%rd16], %fd40;
	add.s64 	%rd62, %rd60, %rd14;
	ld.global.f64 	%fd41, [%rd62];
	add.s64 	%rd63, %rd61, %rd14;
	ld.global.f64 	%fd42, [%rd63];
	fma.rn.f64 	%fd52, %fd41, %fd42, %fd40;
	st.global.f64 	[%rd16], %fd52;
	add.s64 	%rd90, %rd90, 4;
$L__BB3_13:
	setp.eq.s64 	%p7, %rd10, 0;
	@%p7 bra 	$L__BB3_18;
	setp.eq.s64 	%p8, %rd10, 1;
	@%p8 bra 	$L__BB3_16;
	mad.lo.s64 	%rd64, %rd90, %rd29, %rd85;
	shl.b64 	%rd65, %rd64, 3;
	add.s64 	%rd66, %rd2, %rd65;
	ld.global.f64 	%fd43, [%rd66];
	add.s64 	%rd67, %rd1, %rd65;
	ld.global.f64 	%fd44, [%rd67];
	fma.rn.f64 	%fd45, %fd43, %fd44, %fd52;
	st.global.f64 	[%rd16], %fd45;
	add.s64 	%rd68, %rd66, %rd14;
	ld.global.f64 	%fd46, [%rd68];
	add.s64 	%rd69, %rd67, %rd14;
	ld.global.f64 	%fd47, [%rd69];
	fma.rn.f64 	%fd52, %fd46, %fd47, %fd45;
	st.global.f64 	[%rd16], %fd52;
	add.s64 	%rd90, %rd90, 2;
$L__BB3_16:
	setp.eq.s64 	%p9, %rd12, 0;
	@%p9 bra 	$L__BB3_18;
	mad.lo.s64 	%rd70, %rd90, %rd29, %rd85;
	shl.b64 	%rd71, %rd70, 3;
	add.s64 	%rd72, %rd2, %rd71;
	ld.global.f64 	%fd48, [%rd72];
	add.s64 	%rd73, %rd1, %rd71;
	ld.global.f64 	%fd49, [%rd73];
	fma.rn.f64 	%fd50, %fd48, %fd49, %fd52;
	st.global.f64 	[%rd16], %fd50;
$L__BB3_18:
	setp.ne.s64 	%p10, %rd85, 0;
	@%p10 bra 	$L__BB3_20;
	ld.global.u64 	%rd74, [%rd3];
	add.u64 	%rd75, %SP, 0;
	add.u64 	%rd76, %SPL, 0;
	mov.b64 	%rd77, 0;
	st.local.v2.u64 	[%rd76], {%rd77, %rd74};
	mov.u64 	%rd78, $str$2;
	cvta.global.u64 	%rd79, %rd78;
	{ // callseq 0, 0
	.param .b64 param0;
	st.param.b64 	[param0], %rd79;
	.param .b64 param1;
	st.param.b64 	[param1], %rd75;
	.param .b32 retval0;
	call.uni (retval0), 
	vprintf, 
	(
	param0, 
	param1
	);
	ld.param.b32 	%r7, [retval0];
	} // callseq 0
$L__BB3_20:
	add.s64 	%rd85, %rd85, %rd6;
	setp.lt.u64 	%p11, %rd85, %rd28;
	@%p11 bra 	$L__BB3_7;
$L__BB3_21:
	ret;

}
	// .globl	_Z9vectorAddPdPKdS1_S1_mmm
.visible .entry _Z9vectorAddPdPKdS1_S1_mmm(
	.param .u64 .ptr .align 1 _Z9vectorAddPdPKdS1_S1_mmm_param_0,
	.param .u64 .ptr .align 1 _Z9vectorAddPdPKdS1_S1_mmm_param_1,
	.param .u64 .ptr .align 1 _Z9vectorAddPdPKdS1_S1_mmm_param_2,
	.param .u64 .ptr .align 1 _Z9vectorAddPdPKdS1_S1_mmm_param_3,
	.param .u64 _Z9vectorAddPdPKdS1_S1_mmm_param_4,
	.param .u64 _Z9vectorAddPdPKdS1_S1_mmm_param_5,
	.param .u64 _Z9vectorAddPdPKdS1_S1_mmm_param_6
)
{
	.local .align 8 .b8 	__local_depot4[8];
	.reg .b64 	%SP;
	.reg .b64 	%SPL;
	.reg .pred 	%p<16>;
	.reg .b32 	%r<39>;
	.reg .b64 	%rd<130>;
	.reg .b64 	%fd<69>;

	mov.u64 	%SPL, __local_depot4;
	cvta.local.u64 	%SP, %SPL;
	ld.param.u64 	%rd34, [_Z9vectorAddPdPKdS1_S1_mmm_param_0];
	ld.param.u64 	%rd30, [_Z9vectorAddPdPKdS1_S1_mmm_param_1];
	ld.param.u64 	%rd35, [_Z9vectorAddPdPKdS1_S1_mmm_param_2];
	ld.param.u64 	%rd36, [_Z9vectorAddPdPKdS1_S1_mmm_param_3];
	ld.param.u64 	%rd31, [_Z9vectorAddPdPKdS1_S1_mmm_param_4];
	ld.param.u64 	%rd32, [_Z9vectorAddPdPKdS1_S1_mmm_param_5];
	ld.param.u64 	%rd33, [_Z9vectorAddPdPKdS1_S1_mmm_param_6];
	cvta.to.global.u64 	%rd1, %rd36;
	cvta.to.global.u64 	%rd2, %rd35;
	cvta.to.global.u64 	%rd3, %rd34;
	add.u64 	%rd37, %SP, 0;
	add.u64 	%rd4, %SPL, 0;
	mov.u32 	%r6, %ctaid.x;
	mov.u32 	%r1, %ntid.x;
	mov.u32 	%r7, %tid.x;
	mad.lo.s32 	%r8, %r6, %r1, %r7;
	cvt.u64.u32 	%rd123, %r8;
	setp.le.u64 	%p1, %rd32, %rd123;
	@%p1 bra 	$L__BB4_25;
	setp.ne.s64 	%p2, %rd33, 0;
	mov.u32 	%r9, %nctaid.x;
	mul.lo.s32 	%r10, %r1, %r9;
	cvt.u64.u32 	%rd6, %r10;
	@%p2 bra 	$L__BB4_8;
	shl.b64 	%rd7, %rd31, 3;
	shl.b64 	%rd8, %rd31, 5;
	shl.b64 	%rd9, %rd31, 4;
	mul.lo.s64 	%rd10, %rd31, 24;
$L__BB4_3:
	setp.ne.s64 	%p13, %rd123, 0;
	@%p13 bra 	$L__BB4_7;
	mov.u64 	%rd113, $str$3;
	cvta.global.u64 	%rd114, %rd113;
	{ // callseq 8, 0
	.param .b64 param0;
	st.param.b64 	[param0], %rd114;
	.param .b64 param1;
	st.param.b64 	[param1], 0;
	.param .b32 retval0;
	call.uni (retval0), 
	vprintf, 
	(
	param0, 
	param1
	);
	ld.param.b32 	%r25, [retval0];
	} // callseq 8
	mov.b32 	%r37, 0;
	mov.u64 	%rd124, %rd3;
$L__BB4_5:
	ld.global.f64 	%fd65, [%rd124];
	st.local.f64 	[%rd4], %fd65;
	mov.u64 	%rd115, $str$4;
	cvta.global.u64 	%rd116, %rd115;
	{ // callseq 9, 0
	.param .b64 param0;
	st.param.b64 	[param0], %rd116;
	.param .b64 param1;
	st.param.b64 	[param1], %rd37;
	.param .b32 retval0;
	call.uni (retval0), 
	vprintf, 
	(
	param0, 
	param1
	);
	ld.param.b32 	%r27, [retval0];
	} // callseq 9
	add.s64 	%rd118, %rd124, %rd7;
	ld.global.f64 	%fd66, [%rd118];
	st.local.f64 	[%rd4], %fd66;
	{ // callseq 10, 0
	.param .b64 param0;
	st.param.b64 	[param0], %rd116;
	.param .b64 param1;
	st.param.b64 	[param1], %rd37;
	.param .b32 retval0;
	call.uni (retval0), 
	vprintf, 
	(
	param0, 
	param1
	);
	ld.param.b32 	%r29, [retval0];
	} // callseq 10
	add.s64 	%rd119, %rd124, %rd9;
	ld.global.f64 	%fd67, [%rd119];
	st.local.f64 	[%rd4], %fd67;
	{ // callseq 11, 0
	.param .b64 param0;
	st.param.b64 	[param0], %rd116;
	.param .b64 param1;
	st.param.b64 	[param1], %rd37;
	.param .b32 retval0;
	call.uni (retval0), 
	vprintf, 
	(
	param0, 
	param1
	);
	ld.param.b32 	%r31, [retval0];
	} // callseq 11
	add.s64 	%rd120, %rd124, %rd10;
	ld.global.f64 	%fd68, [%rd120];
	st.local.f64 	[%rd4], %fd68;
	{ // callseq 12, 0
	.param .b64 param0;
	st.param.b64 	[param0], %rd116;
	.param .b64 param1;
	st.param.b64 	[param1], %rd37;
	.param .b32 retval0;
	call.uni (retval0), 
	vprintf, 
	(
	param0, 
	param1
	);
	ld.param.b32 	%r33, [retval0];
	} // callseq 12
	add.s32 	%r37, %r37, 4;
	add.s64 	%rd124, %rd124, %rd8;
	setp.ne.s32 	%p14, %r37, 100;
	@%p14 bra 	$L__BB4_5;
	mov.u64 	%rd121, $str$1;
	cvta.global.u64 	%rd122, %rd121;
	{ // callseq 13, 0
	.param .b64 param0;
	st.param.b64 	[param0], %rd122;
	.param .b64 param1;
	st.param.b64 	[param1], 0;
	.param .b32 retval0;
	call.uni (retval0), 
	vprintf, 
	(
	param0, 
	param1
	);
	ld.param.b32 	%r35, [retval0];
	} // callseq 13
$L__BB4_7:
	add.s64 	%rd123, %rd123, %rd6;
	setp.lt.u64 	%p15, %rd123, %rd32;
	@%p15 bra 	$L__BB4_3;
	bra.uni 	$L__BB4_25;
$L__BB4_8:
	and.b64  	%rd15, %rd33, 7;
	and.b64  	%rd16, %rd33, 3;
	and.b64  	%rd17, %rd33, -8;
	and.b64  	%rd18, %rd33, 1;
	cvta.to.global.u64 	%rd19, %rd30;
$L__BB4_9:
	setp.lt.u64 	%p3, %rd33, 8;
	shl.b64 	%rd39, %rd123, 3;
	add.s64 	%rd21, %rd19, %rd39;
	mov.b64 	%rd128, 0;
	@%p3 bra 	$L__BB4_12;
	mov.b64 	%rd126, 0;
$L__BB4_11:
	.pragma "nounroll";
	ld.global.f64 	%fd1, [%rd21];
	mad.lo.s64 	%rd41, %rd126, %rd31, %rd123;
	shl.b64 	%rd42, %rd41, 3;
	add.s64 	%rd43, %rd2, %rd42;
	ld.global.f64 	%fd2, [%rd43];
	add.s64 	%rd44, %rd1, %rd42;
	ld.global.f64 	%fd3, [%rd44];
	fma.rn.f64 	%fd4, %fd1, %fd2, %fd3;
	add.s64 	%rd45, %rd3, %rd42;
	st.global.f64 	[%rd45], %fd4;
	ld.global.f64 	%fd5, [%rd21];
	shl.b64 	%rd46, %rd31, 3;
	add.s64 	%rd47, %rd43, %rd46;
	ld.global.f64 	%fd6, [%rd47];
	add.s64 	%rd48, %rd44, %rd46;
	ld.global.f64 	%fd7, [%rd48];
	fma.rn.f64 	%fd8, %fd5, %fd6, %fd7;
	add.s64 	%rd49, %rd45, %rd46;
	st.global.f64 	[%rd49], %fd8;
	ld.global.f64 	%fd9, [%rd21];
	add.s64 	%rd50, %rd47, %rd46;
	ld.global.f64 	%fd10, [%rd50];
	add.s64 	%rd51, %rd48, %rd46;
	ld.global.f64 	%fd11, [%rd51];
	fma.rn.f64 	%fd12, %fd9, %fd10, %fd11;
	add.s64 	%rd52, %rd49, %rd46;
	st.global.f64 	[%rd52], %fd12;
	ld.global.f64 	%fd13, [%rd21];
	add.s64 	%rd53, %rd50, %rd46;
	ld.global.f64 	%fd14, [%rd53];
	add.s64 	%rd54, %rd51, %rd46;
	ld.global.f64 	%fd15, [%rd54];
	fma.rn.f64 	%fd16, %fd13, %fd14, %fd15;
	add.s64 	%rd55, %rd52, %rd46;
	st.global.f64 	[%rd55], %fd16;
	ld.global.f64 	%fd17, [%rd21];
	add.s64 	%rd56, %rd53, %rd46;
	ld.global.f64 	%fd18, [%rd56];
	add.s64 	%rd57, %rd54, %rd46;
	ld.global.f64 	%fd19, [%rd57];
	fma.rn.f64 	%fd20, %fd17, %fd18, %fd19;
	add.s64 	%rd58, %rd55, %rd46;
	st.global.f64 	[%rd58], %fd20;
	ld.global.f64 	%fd21, [%rd21];
	add.s64 	%rd59, %rd56, %rd46;
	ld.global.f64 	%fd22, [%rd59];
	add.s64 	%rd60, %rd57, %rd46;
	ld.global.f64 	%fd23, [%rd60];
	fma.rn.f64 	%fd24, %fd21, %fd22, %fd23;
	add.s64 	%rd61, %rd58, %rd46;
	st.global.f64 	[%rd61], %fd24;
	ld.global.f64 	%fd25, [%rd21];
	add.s64 	%rd62, %rd59, %rd46;
	ld.global.f64 	%fd26, [%rd62];
	add.s64 	%rd63, %rd60, %rd46;
	ld.global.f64 	%fd27, [%rd63];
	fma.rn.f64 	%fd28, %fd25, %fd26, %fd27;
	add.s64 	%rd64, %rd61, %rd46;
	st.global.f64 	[%rd64], %fd28;
	ld.global.f64 	%fd29, [%rd21];
	add.s64 	%rd65, %rd62, %rd46;
	ld.global.f64 	%fd30, [%rd65];
	add.s64 	%rd66, %rd63, %rd46;
	ld.global.f64 	%fd31, [%rd66];
	fma.rn.f64 	%fd32, %fd29, %fd30, %fd31;
	add.s64 	%rd67, %rd64, %rd46;
	st.global.f64 	[%rd67], %fd32;
	add.s64 	%rd126, %rd126, 8;
	setp.ne.s64 	%p4, %rd126, %rd17;
	mov.u64 	%rd128, %rd17;
	@%p4 bra 	$L__BB4_11;
$L__BB4_12:
	setp.eq.s64 	%p5, %rd15, 0;
	@%p5 bra 	$L__BB4_20;
	add.s64 	%rd68, %rd15, -1;
	setp.lt.u64 	%p6, %rd68, 3;
	@%p6 bra 	$L__BB4_15;
	ld.global.f64 	%fd33, [%rd21];
	mad.lo.s64 	%rd69, %rd128, %rd31, %rd123;
	shl.b64 	%rd70, %rd69, 3;
	add.s64 	%rd71, %rd2, %rd70;
	ld.global.f64 	%fd34, [%rd71];
	add.s64 	%rd72, %rd1, %rd70;
	ld.global.f64 	%fd35, [%rd72];
	fma.rn.f64 	%fd36, %fd33, %fd34, %fd35;
	add.s64 	%rd73, %rd3, %rd70;
	st.global.f64 	[%rd73], %fd36;
	ld.global.f64 	%fd37, [%rd21];
	shl.b64 	%rd74, %rd31, 3;
	add.s64 	%rd75, %rd71, %rd74;
	ld.global.f64 	%fd38, [%rd75];
	add.s64 	%rd76, %rd72, %rd74;
	ld.global.f64 	%fd39, [%rd76];
	fma.rn.f64 	%fd40, %fd37, %fd38, %fd39;
	add.s64 	%rd77, %rd73, %rd74;
	st.global.f64 	[%rd77], %fd40;
	ld.global.f64 	%fd41, [%rd21];
	add.s64 	%rd78, %rd75, %rd74;
	ld.global.f64 	%fd42, [%rd78];
	add.s64 	%rd79, %rd76, %rd74;
	ld.global.f64 	%fd43, [%rd79];
	fma.rn.f64 	%fd44, %fd41, %fd42, %fd43;
	add.s64 	%rd80, %rd77, %rd74;
	st.global.f64 	[%rd80], %fd44;
	ld.global.f64 	%fd45, [%rd21];
	add.s64 	%rd81, %rd78, %rd74;
	ld.global.f64 	%fd46, [%rd81];
	add.s64 	%rd82, %rd79, %rd74;
	ld.global.f64 	%fd47, [%rd82];
	fma.rn.f64 	%fd48, %fd45, %fd46, %fd47;
	add.s64 	%rd83, %rd80, %rd74;
	st.global.f64 	[%rd83], %fd48;
	add.s64 	%rd128, %rd128, 4;
$L__BB4_15:
	setp.eq.s64 	%p7, %rd16, 0;
	@%p7 bra 	$L__BB4_20;
	setp.eq.s64 	%p8, %rd16, 1;
	@%p8 bra 	$L__BB4_18;
	ld.global.f64 	%fd49, [%rd21];
	mad.lo.s64 	%rd84, %rd128, %rd31, %rd123;
	shl.b64 	%rd85, %rd84, 3;
	add.s64 	%rd86, %rd2, %rd85;
	ld.global.f64 	%fd50, [%rd86];
	add.s64 	%rd87, %rd1, %rd85;
	ld.global.f64 	%fd51, [%rd87];
	fma.rn.f64 	%fd52, %fd49, %fd50, %fd51;
	add.s64 	%rd88, %rd3, %rd85;
	st.global.f64 	[%rd88], %fd52;
	ld.global.f64 	%fd53, [%rd21];
	shl.b64 	%rd89, %rd31, 3;
	add.s64 	%rd90, %rd86, %rd89;
	ld.global.f64 	%fd54, [%rd90];
	add.s64 	%rd91, %rd87, %rd89;
	ld.global.f64 	%fd55, [%rd91];
	fma.rn.f64 	%fd56, %fd53, %fd54, %fd55;
	add.s64 	%rd92, %rd88, %rd89;
	st.global.f64 	[%rd92], %fd56;
	add.s64 	%rd128, %rd128, 2;
$L__BB4_18:
	setp.eq.s64 	%p9, %rd18, 0;
	@%p9 bra 	$L__BB4_20;
	ld.global.f64 	%fd57, [%rd21];
	mad.lo.s64 	%rd93, %rd128, %rd31, %rd123;
	shl.b64 	%rd94, %rd93, 3;
	add.s64 	%rd95, %rd2, %rd94;
	ld.global.f64 	%fd58, [%rd95];
	add.s64 	%rd96, %rd1, %rd94;
	ld.global.f64 	%fd59, [%rd96];
	fma.rn.f64 	%fd60, %fd57, %fd58, %fd59;
	add.s64 	%rd97, %rd3, %rd94;
	st.global.f64 	[%rd97], %fd60;
$L__BB4_20:
	setp.ne.s64 	%p10, %rd123, 0;
	@%p10 bra 	$L__BB4_24;
	mov.u64 	%rd98, $str$3;
	cvta.global.u64 	%rd99, %rd98;
	{ // callseq 2, 0
	.param .b64 param0;
	st.param.b64 	[param0], %rd99;
	.param .b64 param1;
	st.param.b64 	[param1], 0;
	.param .b32 retval0;
	call.uni (retval0), 
	vprintf, 
	(
	param0, 
	param1
	);
	ld.param.b32 	%r12, [retval0];
	} // callseq 2
	mov.b32 	%r38, 0;
$L__BB4_22:
	cvt.u64.u32 	%rd100, %r38;
	mul.lo.s64 	%rd101, %rd31, %rd100;
	shl.b64 	%rd102, %rd101, 3;
	add.s64 	%rd103, %rd3, %rd102;
	ld.global.f64 	%fd61, [%rd103];
	st.local.f64 	[%rd4], %fd61;
	mov.u64 	%rd104, $str$4;
	cvta.global.u64 	%rd105, %rd104;
	add.u64 	%rd106, %SP, 0;
	{ // callseq 3, 0
	.param .b64 param0;
	st.param.b64 	[param0], %rd105;
	.param .b64 param1;
	st.param.b64 	[param1], %rd106;
	.param .b32 retval0;
	call.uni (retval0), 
	vprintf, 
	(
	param0, 
	param1
	);
	ld.param.b32 	%r14, [retval0];
	} // callseq 3
	shl.b64 	%rd107, %rd31, 3;
	add.s64 	%rd108, %rd103, %rd107;
	ld.global.f64 	%fd62, [%rd108];
	st.local.f64 	[%rd4], %fd62;
	{ // callseq 4, 0
	.param .b64 param0;
	st.param.b64 	[param0], %rd105;
	.param .b64 param1;
	st.param.b64 	[param1], %rd106;
	.param .b32 retval0;
	call.uni (retval0), 
	vprintf, 
	(
	param0, 
	param1
	);
	ld.param.b32 	%r16, [retval0];
	} // callseq 4
	add.s64 	%rd109, %rd108, %rd107;
	ld.global.f64 	%fd63, [%rd109];
	st.local.f64 	[%rd4], %fd63;
	{ // callseq 5, 0
	.param .b64 param0;
	st.param.b64 	[param0], %rd105;
	.param .b64 param1;
	st.param.b64 	[param1], %rd106;
	.param .b32 retval0;
	call.uni (retval0), 
	vprintf, 
	(
	param0, 
	param1
	);
	ld.param.b32 	%r18, [retval0];
	} // callseq 5
	add.s64 	%rd110, %rd109, %rd107;
	ld.global.f64 	%fd64, [%rd110];
	st.local.f64 	[%rd4], %fd64;
	{ // callseq 6, 0
	.param .b64 param0;
	st.param.b64 	[param0], %rd105;
	.param .b64 param1;
	st.param.b64 	[param1], %rd106;
	.param .b32 retval0;
	call.uni (retval0), 
	vprintf, 
	(
	param0, 
	param1
	);
	ld.param.b32 	%r20, [retval0];
	} // callseq 6
	add.s32 	%r38, %r38, 4;
	setp.ne.s32 	%p11, %r38, 100;
	@%p11 bra 	$L__BB4_22;
	mov.u64 	%rd111, $str$1;
	cvta.global.u64 	%rd112, %rd111;
	{ // callseq 7, 0
	.param .b64 param0;
	st.param.b64 	[param0], %rd112;
	.param .b64 param1;
	st.param.b64 	[param1], 0;
	.param .b32 retval0;
	call.uni (retval0), 
	vprintf, 
	(
	param0, 
	param1
	);
	ld.param.b32 	%r22, [retval0];
	} // callseq 7
$L__BB4_24:
	add.s64 	%rd123, %rd123, %rd6;
	setp.lt.u64 	%p12, %rd123, %rd32;
	@%p12 bra 	$L__BB4_9;
$L__BB4_25:
	ret;

}
	// .globl	_Z12vectorUpdatePddPKdmmm
.visible .entry _Z12vectorUpdatePddPKdmmm(
	.param .u64 .ptr .align 1 _Z12vectorUpdatePddPKdmmm_param_0,
	.param .f64 _Z12vectorUpdatePddPKdmmm_param_1,
	.param .u64 .ptr .align 1 _Z12vectorUpdatePddPKdmmm_param_2,
	.param .u64 _Z12vectorUpdatePddPKdmmm_param_3,
	.param .u64 _Z12vectorUpdatePddPKdmmm_param_4,
	.param .u64 _Z12vectorUpdatePddPKdmmm_param_5
)
{
	.reg .pred 	%p<13>;
	.reg .b32 	%r<7>;
	.reg .b64 	%rd<105>;
	.reg .b64 	%fd<64>;

	ld.param.u64 	%rd30, [_Z12vectorUpdatePddPKdmmm_param_0];
	ld.param.f64 	%fd1, [_Z12vectorUpdatePddPKdmmm_param_1];
	ld.param.u64 	%rd31, [_Z12vectorUpdatePddPKdmmm_param_2];
	ld.param.u64 	%rd27, [_Z12vectorUpdatePddPKdmmm_param_3];
	ld.param.u64 	%rd28, [_Z12vectorUpdatePddPKdmmm_param_4];
	ld.param.u64 	%rd29, [_Z12vectorUpdatePddPKdmmm_param_5];
	cvta.to.global.u64 	%rd1, %rd30;
	cvta.to.global.u64 	%rd2, %rd31;
	mov.u32 	%r3, %ctaid.x;
	mov.u32 	%r1, %ntid.x;
	mov.u32 	%r4, %tid.x;
	mad.lo.s32 	%r5, %r3, %r1, %r4;
	cvt.u64.u32 	%rd99, %r5;
	setp.le.u64 	%p1, %rd28, %rd99;
	@%p1 bra 	$L__BB5_17;
	setp.eq.s64 	%p2, %rd29, 0;
	mov.u32 	%r6, %nctaid.x;
	mul.lo.s32 	%r2, %r1, %r6;
	@%p2 bra 	$L__BB5_17;
	and.b64  	%rd4, %rd29, 15;
	and.b64  	%rd5, %rd29, 7;
	and.b64  	%rd6, %rd29, -16;
	and.b64  	%rd7, %rd29, 3;
	shl.b64 	%rd8, %rd27, 7;
	shl.b64 	%rd9, %rd27, 3;
	cvt.u64.u32 	%rd10, %r2;
$L__BB5_3:
	setp.lt.u64 	%p3, %rd29, 16;
	mov.b64 	%rd103, 0;
	@%p3 bra 	$L__BB5_6;
	shl.b64 	%rd100, %rd99, 3;
	mov.u64 	%rd101, %rd6;
$L__BB5_5:
	.pragma "nounroll";
	add.s64 	%rd33, %rd2, %rd100;
	ld.global.f64 	%fd2, [%rd33];
	mul.f64 	%fd3, %fd1, %fd2;
	add.s64 	%rd34, %rd1, %rd100;
	st.global.f64 	[%rd34], %fd3;
	add.s64 	%rd35, %rd33, %rd9;
	ld.global.f64 	%fd4, [%rd35];
	mul.f64 	%fd5, %fd1, %fd4;
	add.s64 	%rd36, %rd34, %rd9;
	st.global.f64 	[%rd36], %fd5;
	add.s64 	%rd37, %rd35, %rd9;
	ld.global.f64 	%fd6, [%rd37];
	mul.f64 	%fd7, %fd1, %fd6;
	add.s64 	%rd38, %rd36, %rd9;
	st.global.f64 	[%rd38], %fd7;
	add.s64 	%rd39, %rd37, %rd9;
	ld.global.f64 	%fd8, [%rd39];
	mul.f64 	%fd9, %fd1, %fd8;
	add.s64 	%rd40, %rd38, %rd9;
	st.global.f64 	[%rd40], %fd9;
	add.s64 	%rd41, %rd39, %rd9;
	ld.global.f64 	%fd10, [%rd41];
	mul.f64 	%fd11, %fd1, %fd10;
	add.s64 	%rd42, %rd40, %rd9;
	st.global.f64 	[%rd42], %fd11;
	add.s64 	%rd43, %rd41, %rd9;
	ld.global.f64 	%fd12, [%rd43];
	mul.f64 	%fd13, %fd1, %fd12;
	add.s64 	%rd44, %rd42, %rd9;
	st.global.f64 	[%rd44], %fd13;
	add.s64 	%rd45, %rd43, %rd9;
	ld.global.f64 	%fd14, [%rd45];
	mul.f64 	%fd15, %fd1, %fd14;
	add.s64 	%rd46, %rd44, %rd9;
	st.global.f64 	[%rd46], %fd15;
	add.s64 	%rd47, %rd45, %rd9;
	ld.global.f64 	%fd16, [%rd47];
	mul.f64 	%fd17, %fd1, %fd16;
	add.s64 	%rd48, %rd46, %rd9;
	st.global.f64 	[%rd48], %fd17;
	add.s64 	%rd49, %rd47, %rd9;
	ld.global.f64 	%fd18, [%rd49];
	mul.f64 	%fd19, %fd1, %fd18;
	add.s64 	%rd50, %rd48, %rd9;
	st.global.f64 	[%rd50], %fd19;
	add.s64 	%rd51, %rd49, %rd9;
	ld.global.f64 	%fd20, [%rd51];
	mul.f64 	%fd21, %fd1, %fd20;
	add.s64 	%rd52, %rd50, %rd9;
	st.global.f64 	[%rd52], %fd21;
	add.s64 	%rd53, %rd51, %rd9;
	ld.global.f64 	%fd22, [%rd53];
	mul.f64 	%fd23, %fd1, %fd22;
	add.s64 	%rd54, %rd52, %rd9;
	st.global.f64 	[%rd54], %fd23;
	add.s64 	%rd55, %rd53, %rd9;
	ld.global.f64 	%fd24, [%rd55];
	mul.f64 	%fd25, %fd1, %fd24;
	add.s64 	%rd56, %rd54, %rd9;
	st.global.f64 	[%rd56], %fd25;
	add.s64 	%rd57, %rd55, %rd9;
	ld.global.f64 	%fd26, [%rd57];
	mul.f64 	%fd27, %fd1, %fd26;
	add.s64 	%rd58, %rd56, %rd9;
	st.global.f64 	[%rd58], %fd27;
	add.s64 	%rd59, %rd57, %rd9;
	ld.global.f64 	%fd28, [%rd59];
	mul.f64 	%fd29, %fd1, %fd28;
	add.s64 	%rd60, %rd58, %rd9;
	st.global.f64 	[%rd60], %fd29;
	add.s64 	%rd61, %rd59, %rd9;
	ld.global.f64 	%fd30, [%rd61];
	mul.f64 	%fd31, %fd1, %fd30;
	add.s64 	%rd62, %rd60, %rd9;
	st.global.f64 	[%rd62], %fd31;
	add.s64 	%rd63, %rd61, %rd9;
	ld.global.f64 	%fd32, [%rd63];
	mul.f64 	%fd33, %fd1, %fd32;
	add.s64 	%rd64, %rd62, %rd9;
	st.global.f64 	[%rd64], %fd33;
	add.s64 	%rd101, %rd101, -16;
	add.s64 	%rd100, %rd100, %rd8;
	setp.ne.s64 	%p4, %rd101, 0;
	mov.u64 	%rd103, %rd6;
	@%p4 bra 	$L__BB5_5;
$L__BB5_6:
	setp.eq.s64 	%p5, %rd4, 0;
	@%p5 bra 	$L__BB5_16;
	add.s64 	%rd65, %rd4, -1;
	setp.lt.u64 	%p6, %rd65, 7;
	@%p6 bra 	$L__BB5_9;
	mad.lo.s64 	%rd66, %rd103, %rd27, %rd99;
	shl.b64 	%rd67, %rd66, 3;
	add.s64 	%rd68, %rd2, %rd67;
	ld.global.f64 	%fd34, [%rd68];
	mul.f64 	%fd35, %fd1, %fd34;
	add.s64 	%rd69, %rd1, %rd67;
	st.global.f64 	[%rd69], %fd35;
	add.s64 	%rd70, %rd68, %rd9;
	ld.global.f64 	%fd36, [%rd70];
	mul.f64 	%fd37, %fd1, %fd36;
	add.s64 	%rd71, %rd69, %rd9;
	st.global.f64 	[%rd71], %fd37;
	add.s64 	%rd72, %rd70, %rd9;
	ld.global.f64 	%fd38, [%rd72];
	mul.f64 	%fd39, %fd1, %fd38;
	add.s64 	%rd73, %rd71, %rd9;
	st.global.f64 	[%rd73], %fd39;
	add.s64 	%rd74, %rd72, %rd9;
	ld.global.f64 	%fd40, [%rd74];
	mul.f64 	%fd41, %fd1, %fd40;
	add.s64 	%rd75, %rd73, %rd9;
	st.global.f64 	[%rd75], %fd41;
	add.s64 	%rd76, %rd74, %rd9;
	ld.global.f64 	%fd42, [%rd76];
	mul.f64 	%fd43, %fd1, %fd42;
	add.s64 	%rd77, %rd75, %rd9;
	st.global.f64 	[%rd77], %fd43;
	add.s64 	%rd78, %rd76, %rd9;
	ld.global.f64 	%fd44, [%rd78];
	mul.f64 	%fd45, %fd1, %fd44;
	add.s64 	%rd79, %rd77, %rd9;
	st.global.f64 	[%rd79], %fd45;
	add.s64 	%rd80, %rd78, %rd9;
	ld.global.f64 	%fd46, [%rd80];
	mul.f64 	%fd47, %fd1, %fd46;
	add.s64 	%rd81, %rd79, %rd9;
	st.global.f64 	[%rd81], %fd47;
	add.s64 	%rd82, %rd80, %rd9;
	ld.global.f64 	%fd48, [%rd82];
	mul.f64 	%fd49, %fd1, %fd48;
	add.s64 	%rd83, %rd81, %rd9;
	st.global.f64 	[%rd83], %fd49;
	add.s64 	%rd103, %rd103, 8;
$L__BB5_9:
	setp.eq.s64 	%p7, %rd5, 0;
	@%p7 bra 	$L__BB5_16;
	add.s64 	%rd84, %rd5, -1;
	setp.lt.u64 	%p8, %rd84, 3;
	@%p8 bra 	$L__BB5_12;
	mad.lo.s64 	%rd85, %rd103, %rd27, %rd99;
	shl.b64 	%rd86, %rd85, 3;
	add.s64 	%rd87, %rd2, %rd86;
	ld.global.f64 	%fd50, [%rd87];
	mul.f64 	%fd51, %fd1, %fd50;
	add.s64 	%rd88, %rd1, %rd86;
	st.global.f64 	[%rd88], %fd51;
	add.s64 	%rd89, %rd87, %rd9;
	ld.global.f64 	%fd52, [%rd89];
	mul.f64 	%fd53, %fd1, %fd52;
	add.s64 	%rd90, %rd88, %rd9;
	st.global.f64 	[%rd90], %fd53;
	add.s64 	%rd91, %rd89, %rd9;
	ld.global.f64 	%fd54, [%rd91];
	mul.f64 	%fd55, %fd1, %fd54;
	add.s64 	%rd92, %rd90, %rd9;
	st.global.f64 	[%rd92], %fd55;
	add.s64 	%rd93, %rd91, %rd9;
	ld.global.f64 	%fd56, [%rd93];
	mul.f64 	%fd57, %fd1, %fd56;
	add.s64 	%rd94, %rd92, %rd9;
	st.global.f64 	[%rd94], %fd57;
	add.s64 	%rd103, %rd103, 4;
$L__BB5_12:
	setp.eq.s64 	%p9, %rd7, 0;
	@%p9 bra 	$L__BB5_16;
	setp.eq.s64 	%p10, %rd7, 1;
	mad.lo.s64 	%rd95, %rd103, %rd27, %rd99;
	shl.b64 	%rd96, %rd95, 3;
	add.s64 	%rd22, %rd2, %rd96;
	ld.global.f64 	%fd58, [%rd22];
	mul.f64 	%fd59, %fd1, %fd58;
	add.s64 	%rd23, %rd1, %rd96;
	st.global.f64 	[%rd23], %fd59;
	@%p10 bra 	$L__BB5_16;
	setp.eq.s64 	%p11, %rd7, 2;
	add.s64 	%rd24, %rd22, %rd9;
	ld.global.f64 	%fd60, [%rd24];
	mul.f64 	%fd61, %fd1, %fd60;
	add.s64 	%rd25, %rd23, %rd9;
	st.global.f64 	[%rd25], %fd61;
	@%p11 bra 	$L__BB5_16;
	add.s64 	%rd97, %rd24, %rd9;
	ld.global.f64 	%fd62, [%rd97];
	mul.f64 	%fd63, %fd1, %fd62;
	add.s64 	%rd98, %rd25, %rd9;
	st.global.f64 	[%rd98], %fd63;
$L__BB5_16:
	add.s64 	%rd99, %rd99, %rd10;
	setp.lt.u64 	%p12, %rd99, %rd28;
	@%p12 bra 	$L__BB5_3;
$L__BB5_17:
	ret;

}
	// .globl	_Z11vectorMinusPdPKdS_mmm
.visible .entry _Z11vectorMinusPdPKdS_mmm(
	.param .u64 .ptr .align 1 _Z11vectorMinusPdPKdS_mmm_param_0,
	.param .u64 .ptr .align 1 _Z11vectorMinusPdPKdS_mmm_param_1,
	.param .u64 .ptr .align 1 _Z11vectorMinusPdPKdS_mmm_param_2,
	.param .u64 _Z11vectorMinusPdPKdS_mmm_param_3,
	.param .u64 _Z11vectorMinusPdPKdS_mmm_param_4,
	.param .u64 _Z11vectorMinusPdPKdS_mmm_param_5
)
{
	.local .align 8 .b8 	__local_depot6[8];
	.reg .b64 	%SP;
	.reg .b64 	%SPL;
	.reg .pred 	%p<17>;
	.reg .b32 	%r<43>;
	.reg .b64 	%rd<119>;
	.reg .b64 	%fd<86>;

	mov.u64 	%SPL, __local_depot6;
	cvta.local.u64 	%SP, %SPL;
	ld.param.u64 	%rd30, [_Z11vectorMinusPdPKdS_mmm_param_0];
	ld.param.u64 	%rd31, [_Z11vectorMinusPdPKdS_mmm_param_1];
	ld.param.u64 	%rd32, [_Z11vectorMinusPdPKdS_mmm_param_2];
	ld.param.u64 	%rd27, [_Z11vectorMinusPdPKdS_mmm_param_3];
	ld.param.u64 	%rd28, [_Z11vectorMinusPdPKdS_mmm_param_4];
	ld.param.u64 	%rd29, [_Z11vectorMinusPdPKdS_mmm_param_5];
	cvta.to.global.u64 	%rd1, %rd30;
	cvta.to.global.u64 	%rd2, %rd31;
	cvta.to.global.u64 	%rd3, %rd32;
	add.u64 	%rd4, %SPL, 0;
	mov.u32 	%r6, %ctaid.x;
	mov.u32 	%r1, %ntid.x;
	mov.u32 	%r7, %tid.x;
	mad.lo.s32 	%r8, %r6, %r1, %r7;
	cvt.u64.u32 	%rd112, %r8;
	setp.le.u64 	%p1, %rd28, %rd112;
	@%p1 bra 	$L__BB6_25;
	setp.ne.s64 	%p2, %rd29, 0;
	mov.u32 	%r9, %nctaid.x;
	mul.lo.s32 	%r10, %r1, %r9;
	cvt.u64.u32 	%rd6, %r10;
	@%p2 bra 	$L__BB6_8;
	shl.b64 	%rd7, %rd27, 3;
	shl.b64 	%rd8, %rd27, 5;
	shl.b64 	%rd9, %rd27, 4;
	mul.lo.s64 	%rd10, %rd27, 24;
$L__BB6_3:
	setp.ne.s64 	%p14, %rd112, 0;
	@%p14 bra 	$L__BB6_7;
	mov.u64 	%rd99, $str$5;
	cvta.global.u64 	%rd100, %rd99;
	{ // callseq 21, 0
	.param .b64 param0;
	st.param.b64 	[param0], %rd100;
	.param .b64 param1;
	st.param.b64 	[param1], 0;
	.param .b32 retval0;
	call.uni (retval0), 
	vprintf, 
	(
	param0, 
	param1
	);
	ld.param.b32 	%r27, [retval0];
	} // callseq 21
	mov.b32 	%r41, 0;
	mov.u64 	%rd113, %rd2;
$L__BB6_5:
	ld.global.f64 	%fd81, [%rd113];
	st.local.f64 	[%rd4], %fd81;
	mov.u64 	%rd101, $str$4;
	cvta.global.u64 	%rd102, %rd101;
	add.u64 	%rd103, %SP, 0;
	{ // callseq 22, 0
	.param .b64 param0;
	st.param.b64 	[param0], %rd102;
	.param .b64 param1;
	st.param.b64 	[param1], %rd103;
	.param .b32 retval0;
	call.uni (retval0), 
	vprintf, 
	(
	param0, 
	param1
	);
	ld.param.b32 	%r29, [retval0];
	} // callseq 22
	add.s64 	%rd104, %rd113, %rd7;
	ld.global.f64 	%fd82, [%rd104];
	st.local.f64 	[%rd4], %fd82;
	{ // callseq 23, 0
	.param .b64 param0;
	st.param.b64 	[param0], %rd102;
	.param .b64 param1;
	st.param.b64 	[param1], %rd103;
	.param .b32 retval0;
	call.uni (retval0), 
	vprintf, 
	(
	param0, 
	param1
	);
	ld.param.b32 	%r31, [retval0];
	} // callseq 23
	add.s64 	%rd105, %rd113, %rd9;
	ld.global.f64 	%fd83, [%rd105];
	st.local.f64 	[%rd4], %fd83;
	{ // callseq 24, 0
	.param .b64 param0;
	st.param.b64 	[param0], %rd102;
	.param .b64 param1;
	st.param.b64 	[param1], %rd103;
	.param .b32 retval0;
	call.uni (retval0), 
	vprintf, 
	(
	param0, 
	param1
	);
	ld.param.b32 	%r33, [retval0];
	} // callseq 24
	add.s64 	%rd106, %rd113, %rd10;
	ld.global.f64 	%fd84, [%rd106];
	st.local.f64 	[%rd4], %fd84;
	{ // callseq 25, 0
	.param .b64 param0;
	st.param.b64 	[param0], %rd102;
	.param .b64 param1;
	st.param.b64 	[param1], %rd103;
	.param .b32 retval0;
	call.uni (retval0), 
	vprintf, 
	(
	param0, 
	param1
	);
	ld.param.b32 	%r35, [retval0];
	} // callseq 25
	add.s32 	%r41, %r41, 4;
	add.s64 	%rd113, %rd113, %rd8;
	setp.ne.s32 	%p15, %r41, 100;
	@%p15 bra 	$L__BB6_5;
	mov.u64 	%rd107, $str$1;
	cvta.global.u64 	%rd108, %rd107;
	{ // callseq 26, 0
	.param .b64 param0;
	st.param.b64 	[param0], %rd108;
	.param .b64 param1;
	st.param.b64 	[param1], 0;
	.param .b32 retval0;
	call.uni (retval0), 
	vprintf, 
	(
	param0, 
	param1
	);
	ld.param.b32 	%r37, [retval0];
	} // callseq 26
	ld.global.f64 	%fd85, [%rd3];
	st.local.f64 	[%rd4], %fd85;
	mov.u64 	%rd109, $str$6;
	cvta.global.u64 	%rd110, %rd109;
	{ // callseq 27, 0
	.param .b64 param0;
	st.param.b64 	[param0], %rd110;
	.param .b64 param1;
	st.param.b64 	[param1], %rd103;
	.param .b32 retval0;
	call.uni (retval0), 
	vprintf, 
	(
	param0, 
	param1
	);
	ld.param.b32 	%r39, [retval0];
	} // callseq 27
$L__BB6_7:
	add.s64 	%rd112, %rd112, %rd6;
	setp.lt.u64 	%p16, %rd112, %rd28;
	@%p16 bra 	$L__BB6_3;
	bra.uni 	$L__BB6_25;
$L__BB6_8:
	and.b64  	%rd15, %rd29, 7;
	and.b64  	%rd16, %rd29, -8;
$L__BB6_9:
	setp.lt.u64 	%p3, %rd29, 8;
	shl.b64 	%rd35, %rd112, 3;
	add.s64 	%rd18, %rd3, %rd35;
	mov.b64 	%rd117, 0;
	@%p3 bra 	$L__BB6_12;
	mov.b64 	%rd115, 0;
$L__BB6_11:
	.pragma "nounroll";
	ld.global.f64 	%fd1, [%rd18];
	mad.lo.s64 	%rd37, %rd115, %rd27, %rd112;
	shl.b64 	%rd38, %rd37, 3;
	add.s64 	%rd39, %rd2, %rd38;
	ld.global.f64 	%fd2, [%rd39];
	mul.f64 	%fd3, %fd1, %fd2;
	add.s64 	%rd40, %rd1, %rd38;
	ld.global.f64 	%fd4, [%rd40];
	sub.f64 	%fd5, %fd4, %fd3;
	st.global.f64 	[%rd40], %fd5;
	ld.global.f64 	%fd6, [%rd18];
	shl.b64 	%rd41, %rd27, 3;
	add.s64 	%rd42, %rd39, %rd41;
	ld.global.f64 	%fd7, [%rd42];
	mul.f64 	%fd8, %fd6, %fd7;
	add.s64 	%rd43, %rd40, %rd41;
	ld.global.f64 	%fd9, [%rd43];
	sub.f64 	%fd10, %fd9, %fd8;
	st.global.f64 	[%rd43], %fd10;
	ld.global.f64 	%fd11, [%rd18];
	add.s64 	%rd44, %rd42, %rd41;
	ld.global.f64 	%fd12, [%rd44];
	mul.f64 	%fd13, %fd11, %fd12;
	add.s64 	%rd45, %rd43, %rd41;
	ld.global.f64 	%fd14, [%rd45];
	sub.f64 	%fd15, %fd14, %fd13;
	st.global.f64 	[%rd45], %fd15;
	ld.global.f64 	%fd16, [%rd18];
	add.s64 	%rd46, %rd44, %rd41;
	ld.global.f64 	%fd17, [%rd46];
	mul.f64 	%fd18, %fd16, %fd17;
	add.s64 	%rd47, %rd45, %rd41;
	ld.global.f64 	%fd19, [%rd47];
	sub.f64 	%fd20, %fd19, %fd18;
	st.global.f64 	[%rd47], %fd20;
	ld.global.f64 	%fd21, [%rd18];
	add.s64 	%rd48, %rd46, %rd41;
	ld.global.f64 	%fd22, [%rd48];
	mul.f64 	%fd23, %fd21, %fd22;
	add.s64 	%rd49, %rd47, %rd41;
	ld.global.f64 	%fd24, [%rd49];
	sub.f64 	%fd25, %fd24, %fd23;
	st.global.f64 	[%rd49], %fd25;
	ld.global.f64 	%fd26, [%rd18];
	add.s64 	%rd50, %rd48, %rd41;
	ld.global.f64 	%fd27, [%rd50];
	mul.f64 	%fd28, %fd26, %fd27;
	add.s64 	%rd51, %rd49, %rd41;
	ld.global.f64 	%fd29, [%rd51];
	sub.f64 	%fd30, %fd29, %fd28;
	st.global.f64 	[%rd51], %fd30;
	ld.global.f64 	%fd31, [%rd18];
	add.s64 	%rd52, %rd50, %rd41;
	ld.global.f64 	%fd32, [%rd52];
	mul.f64 	%fd33, %fd31, %fd32;
	add.s64 	%rd53, %rd51, %rd41;
	ld.global.f64 	%fd34, [%rd53];
	sub.f64 	%fd35, %fd34, %fd33;
	st.global.f64 	[%rd53], %fd35;
	ld.global.f64 	%fd36, [%rd18];
	add.s64 	%rd54, %rd52, %rd41;
	ld.global.f64 	%fd37, [%rd54];
	mul.f64 	%fd38, %fd36, %fd37;
	add.s64 	%rd55, %rd53, %rd41;
	ld.global.f64 	%fd39, [%rd55];
	sub.f64 	%fd40, %fd39, %fd38;
	st.global.f64 	[%rd55], %fd40;
	add.s64 	%rd115, %rd115, 8;
	setp.ne.s64 	%p4, %rd115, %rd16;
	mov.u64 	%rd117, %rd16;
	@%p4 bra 	$L__BB6_11;
$L__BB6_12:
	setp.eq.s64 	%p5, %rd15, 0;
	@%p5 bra 	$L__BB6_20;
	add.s64 	%rd56, %rd15, -1;
	setp.lt.u64 	%p6, %rd56, 3;
	@%p6 bra 	$L__BB6_15;
	ld.global.f64 	%fd41, [%rd18];
	mad.lo.s64 	%rd57, %rd117, %rd27, %rd112;
	shl.b64 	%rd58, %rd57, 3;
	add.s64 	%rd59, %rd2, %rd58;
	ld.global.f64 	%fd42, [%rd59];
	mul.f64 	%fd43, %fd41, %fd42;
	add.s64 	%rd60, %rd1, %rd58;
	ld.global.f64 	%fd44, [%rd60];
	sub.f64 	%fd45, %fd44, %fd43;
	st.global.f64 	[%rd60], %fd45;
	ld.global.f64 	%fd46, [%rd18];
	shl.b64 	%rd61, %rd27, 3;
	add.s64 	%rd62, %rd59, %rd61;
	ld.global.f64 	%fd47, [%rd62];
	mul.f64 	%fd48, %fd46, %fd47;
	add.s64 	%rd63, %rd60, %rd61;
	ld.global.f64 	%fd49, [%rd63];
	sub.f64 	%fd50, %fd49, %fd48;
	st.global.f64 	[%rd63], %fd50;
	ld.global.f64 	%fd51, [%rd18];
	add.s64 	%rd64, %rd62, %rd61;
	ld.global.f64 	%fd52, [%rd64];
	mul.f64 	%fd53, %fd51, %fd52;
	add.s64 	%rd65, %rd63, %rd61;
	ld.global.f64 	%fd54, [%rd65];
	sub.f64 	%fd55, %fd54, %fd53;
	st.global.f64 	[%rd65], %fd55;
	ld.global.f64 	%fd56, [%rd18];
	add.s64 	%rd66, %rd64, %rd61;
	ld.global.f64 	%fd57, [%rd66];
	mul.f64 	%fd58, %fd56, %fd57;
	add.s64 	%rd67, %rd65, %rd61;
	ld.global.f64 	%fd59, [%rd67];
	sub.f64 	%fd60, %fd59, %fd58;
	st.global.f64 	[%rd67], %fd60;
	add.s64 	%rd117, %rd117, 4;
$L__BB6_15:
	and.b64  	%rd68, %rd29, 3;
	setp.eq.s64 	%p7, %rd68, 0;
	@%p7 bra 	$L__BB6_20;
	setp.eq.s64 	%p8, %rd68, 1;
	@%p8 bra 	$L__BB6_18;
	ld.global.f64 	%fd61, [%rd18];
	mad.lo.s64 	%rd69, %rd117, %rd27, %rd112;
	shl.b64 	%rd70, %rd69, 3;
	add.s64 	%rd71, %rd2, %rd70;
	ld.global.f64 	%fd62, [%rd71];
	mul.f64 	%fd63, %fd61, %fd62;
	add.s64 	%rd72, %rd1, %rd70;
	ld.global.f64 	%fd64, [%rd72];
	sub.f64 	%fd65, %fd64, %fd63;
	st.global.f64 	[%rd72], %fd65;
	ld.global.f64 	%fd66, [%rd18];
	shl.b64 	%rd73, %rd27, 3;
	add.s64 	%rd74, %rd71, %rd73;
	ld.global.f64 	%fd67, [%rd74];
	mul.f64 	%fd68, %fd66, %fd67;
	add.s64 	%rd75, %rd72, %rd73;
	ld.global.f64 	%fd69, [%rd75];
	sub.f64 	%fd70, %fd69, %fd68;
	st.global.f64 	[%rd75], %fd70;
	add.s64 	%rd117, %rd117, 2;
$L__BB6_18:
	and.b64  	%rd76, %rd29, 1;
	setp.eq.b64 	%p9, %rd76, 1;
	not.pred 	%p10, %p9;
	@%p10 bra 	$L__BB6_20;
	ld.global.f64 	%fd71, [%rd18];
	mad.lo.s64 	%rd77, %rd117, %rd27, %rd112;
	shl.b64 	%rd78, %rd77, 3;
	add.s64 	%rd79, %rd2, %rd78;
	ld.global.f64 	%fd72, [%rd79];
	mul.f64 	%fd73, %fd71, %fd72;
	add.s64 	%rd80, %rd1, %rd78;
	ld.global.f64 	%fd74, [%rd80];
	sub.f64 	%fd75, %fd74, %fd73;
	st.global.f64 	[%rd80], %fd75;
$L__BB6_20:
	setp.ne.s64 	%p11, %rd112, 0;
	@%p11 bra 	$L__BB6_24;
	mov.u64 	%rd81, $str$5;
	cvta.global.u64 	%rd82, %rd81;
	{ // callseq 14, 0
	.param .b64 param0;
	st.param.b64 	[param0], %rd82;
	.param .b64 param1;
	st.param.b64 	[param1], 0;
	.param .b32 retval0;
	call.uni (retval0), 
	vprintf, 
	(
	param0, 
	param1
	);
	ld.param.b32 	%r12, [retval0];
	} // callseq 14
	mov.b32 	%r42, 0;
$L__BB6_22:
	cvt.u64.u32 	%rd83, %r42;
	mul.lo.s64 	%rd84, %rd27, %rd83;
	shl.b64 	%rd85, %rd84, 3;
	add.s64 	%rd86, %rd2, %rd85;
	ld.global.f64 	%fd76, [%rd86];
	st.local.f64 	[%rd4], %fd76;
	mov.u64 	%rd87, $str$4;
	cvta.global.u64 	%rd88, %rd87;
	add.u64 	%rd89, %SP, 0;
	{ // callseq 15, 0
	.param .b64 param0;
	st.param.b64 	[param0], %rd88;
	.param .b64 param1;
	st.param.b64 	[param1], %rd89;
	.param .b32 retval0;
	call.uni (retval0), 
	vprintf, 
	(
	param0, 
	param1
	);
	ld.param.b32 	%r14, [retval0];
	} // callseq 15
	shl.b64 	%rd90, %rd27, 3;
	add.s64 	%rd91, %rd86, %rd90;
	ld.global.f64 	%fd77, [%rd91];
	st.local.f64 	[%rd4], %fd77;
	{ // callseq 16, 0
	.param .b64 param0;
	st.param.b64 	[param0], %rd88;
	.param .b64 param1;
	st.param.b64 	[param1], %rd89;
	.param .b32 retval0;
	call.uni (retval0), 
	vprintf, 
	(
	param0, 
	param1
	);
	ld.param.b32 	%r16, [retval0];
	} // callseq 16
	add.s64 	%rd92, %rd91, %rd90;
	ld.global.f64 	%fd78, [%rd92];
	st.local.f64 	[%rd4], %fd78;
	{ // callseq 17, 0
	.param .b64 param0;
	st.param.b64 	[param0], %rd88;
	.param .b64 param1;
	st.param.b64 	[param1], %rd89;
	.param .b32 retval0;
	call.uni (retval0), 
	vprintf, 
	(
	param0, 
	param1
	);
	ld.param.b32 	%r18, [retval0];
	} // callseq 17
	add.s64 	%rd93, %rd92, %rd90;
	ld.global.f64 	%fd79, [%rd93];
	st.local.f64 	[%rd4], %fd79;
	{ // callseq 18, 0
	.param .b64 param0;
	st.param.b64 	[param0], %rd88;
	.param .b64 param1;
	st.param.b64 	[param1], %rd89;
	.param .b32 retval0;
	call.uni (retval0), 
	vprintf, 
	(
	param0, 
	param1
	);
	ld.param.b32 	%r20, [retval0];
	} // callseq 18
	add.s32 	%r42, %r42, 4;
	setp.ne.s32 	%p12, %r42, 100;
	@%p12 bra 	$L__BB6_22;
	mov.u64 	%rd94, $str$1;
	cvta.global.u64 	%rd95, %rd94;
	{ // callseq 19, 0
	.param .b64 param0;
	st.param.b64 	[param0], %rd95;
	.param .b64 param1;
	st.param.b64 	[param1], 0;
	.param .b32 retval0;
	call.uni (retval0), 
	vprintf, 
	(
	param0, 
	param1
	);
	ld.param.b32 	%r22, [retval0];
	} // callseq 19
	ld.global.f64 	%fd80, [%rd3];
	st.local.f64 	[%rd4], %fd80;
	mov.u64 	%rd96, $str$6;
	cvta.global.u64 	%rd97, %rd96;
	{ // callseq 20, 0
	.param .b64 param0;
	st.param.b64 	[param0], %rd97;
	.param .b64 param1;
	st.param.b64 	[param1], %rd89;
	.param .b32 retval0;
	call.uni (retval0), 
	vprintf, 
	(
	param0, 
	param1
	);
	ld.param.b32 	%r24, [retval0];
	} // callseq 20
$L__BB6_24:
	add.s64 	%rd112, %rd112, %rd6;
	setp.lt.u64 	%p13, %rd112, %rd28;
	@%p13 bra 	$L__BB6_9;
$L__BB6_25:
	ret;

}
	// .globl	_Z12scalarDividePdPKdS_m
.visible .entry _Z12scalarDividePdPKdS_m(
	.param .u64 .ptr .align 1 _Z12scalarDividePdPKdS_m_param_0,
	.param .u64 .ptr .align 1 _Z12scalarDividePdPKdS_m_param_1,
	.param .u64 .ptr .align 1 _Z12scalarDividePdPKdS_m_param_2,
	.param .u64 _Z12scalarDividePdPKdS_m_param_3
)
{
	.local .align 8 .b8 	__local_depot7[24];
	.reg .b64 	%SP;
	.reg .b64 	%SPL;
	.reg .pred 	%p<4>;
	.reg .b32 	%r<9>;
	.reg .b64 	%rd<22>;
	.reg .b64 	%fd<7>;

	mov.u64 	%SPL, __local_depot7;
	cvta.local.u64 	%SP, %SPL;
	ld.param.u64 	%rd10, [_Z12scalarDividePdPKdS_m_param_0];
	ld.param.u64 	%rd11, [_Z12scalarDividePdPKdS_m_param_1];
	ld.param.u64 	%rd12, [_Z12scalarDividePdPKdS_m_param_2];
	ld.param.u64 	%rd9, [_Z12scalarDividePdPKdS_m_param_3];
	cvta.to.global.u64 	%rd1, %rd10;
	cvta.to.global.u64 	%rd2, %rd12;
	cvta.to.global.u64 	%rd3, %rd11;
	mov.u32 	%r2, %ctaid.x;
	mov.u32 	%r1, %ntid.x;
	mov.u32 	%r3, %tid.x;
	mad.lo.s32 	%r4, %r2, %r1, %r3;
	cvt.u64.u32 	%rd21, %r4;
	setp.le.u64 	%p1, %rd9, %rd21;
	@%p1 bra 	$L__BB7_5;
	add.u64 	%rd13, %SP, 0;
	add.u64 	%rd5, %SPL, 0;
	mov.u32 	%r5, %nctaid.x;
	mul.lo.s32 	%r6, %r1, %r5;
	cvt.u64.u32 	%rd6, %r6;
$L__BB7_2:
	shl.b64 	%rd14, %rd21, 3;
	add.s64 	%rd15, %rd3, %rd14;
	ld.global.f64 	%fd1, [%rd15];
	add.s64 	%rd16, %rd2, %rd14;
	ld.global.f64 	%fd2, [%rd16];
	div.rn.f64 	%fd3, %fd1, %fd2;
	add.s64 	%rd17, %rd1, %rd14;
	st.global.f64 	[%rd17], %fd3;
	setp.ne.s64 	%p2, %rd21, 0;
	@%p2 bra 	$L__BB7_4;
	ld.global.f64 	%fd4, [%rd3];
	ld.global.f64 	%fd5, [%rd2];
	ld.global.f64 	%fd6, [%rd1];
	st.local.f64 	[%rd5], %fd4;
	st.local.f64 	[%rd5+8], %fd5;
	st.local.f64 	[%rd5+16], %fd6;
	mov.u64 	%rd18, $str$7;
	cvta.global.u64 	%rd19, %rd18;
	{ // callseq 28, 0
	.param .b64 param0;
	st.param.b64 	[param0], %rd19;
	.param .b64 param1;
	st.param.b64 	[param1], %rd13;
	.param .b32 retval0;
	call.uni (retval0), 
	vprintf, 
	(
	param0, 
	param1
	);
	ld.param.b32 	%r7, [retval0];
	} // callseq 28
$L__BB7_4:
	add.s64 	%rd21, %rd21, %rd6;
	setp.lt.u64 	%p3, %rd21, %rd9;
	@%p3 bra 	$L__BB7_2;
$L__BB7_5:
	ret;

}
	// .globl	_Z16checkConvergencedPKdiPm
.visible .entry _Z16checkConvergencedPKdiPm(
	.param .f64 _Z16checkConvergencedPKdiPm_param_0,
	.param .u64 .ptr .align 1 _Z16checkConvergencedPKdiPm_param_1,
	.param .u32 _Z16checkConvergencedPKdiPm_param_2,
	.param .u64 .ptr .align 1 _Z16checkConvergencedPKdiPm_param_3
)
{
	.reg .pred 	%p<4>;
	.reg .b32 	%r<7>;
	.reg .b64 	%rd<14>;
	.reg .b64 	%fd<4>;

	ld.param.f64 	%fd2, [_Z16checkConvergencedPKdiPm_param_0];
	ld.param.u64 	%rd7, [_Z16checkConvergencedPKdiPm_param_1];
	ld.param.s32 	%rd2, [_Z16checkConvergencedPKdiPm_param_2];
	ld.param.u64 	%rd8, [_Z16checkConvergencedPKdiPm_param_3];
	mov.u32 	%r2, %ctaid.x;
	mov.u32 	%r1, %ntid.x;
	mov.u32 	%r3, %tid.x;
	mad.lo.s32 	%r4, %r2, %r1, %r3;
	cvt.u64.u32 	%rd13, %r4;
	setp.ge.u64 	%p1, %rd13, %rd2;
	@%p1 bra 	$L__BB8_5;
	mul.f64 	%fd1, %fd2, %fd2;
	mov.u32 	%r5, %nctaid.x;
	mul.lo.s32 	%r6, %r1, %r5;
	cvt.u64.u32 	%rd3, %r6;
	cvta.to.global.u64 	%rd4, %rd7;
$L__BB8_2:
	shl.b64 	%rd9, %rd13, 3;
	add.s64 	%rd10, %rd4, %rd9;
	ld.global.f64 	%fd3, [%rd10];
	setp.ltu.f64 	%p2, %fd3, %fd1;
	@%p2 bra 	$L__BB8_4;
	cvta.to.global.u64 	%rd11, %rd8;
	mov.b64 	%rd12, 0;
	st.global.u64 	[%rd11], %rd12;
	bra.uni 	$L__BB8_5;
$L__BB8_4:
	add.s64 	%rd13, %rd13, %rd3;
	setp.lt.u64 	%p3, %rd13, %rd2;
	@%p3 bra 	$L__BB8_2;
$L__BB8_5:
	ret;

}
	// .globl	_Z30setDirichletBoundaryConditionsPmPdS0_mmS0_m
.visible .entry _Z30setDirichletBoundaryConditionsPmPdS0_mmS0_m(
	.param .u64 .ptr .align 1 _Z30setDirichletBoundaryConditionsPmPdS0_mmS0_m_param_0,
	.param .u64 .ptr .align 1 _Z30setDirichletBoundaryConditionsPmPdS0_mmS0_m_param_1,
	.param .u64 .ptr .align 1 _Z30setDirichletBoundaryConditionsPmPdS0_mmS0_m_param_2,
	.param .u64 _Z30setDirichletBoundaryConditionsPmPdS0_mmS0_m_param_3,
	.param .u64 _Z30setDirichletBoundaryConditionsPmPdS0_mmS0_m_param_4,
	.param .u64 .ptr .align 1 _Z30setDirichletBoundaryConditionsPmPdS0_mmS0_m_param_5,
	.param .u64 _Z30setDirichletBoundaryConditionsPmPdS0_mmS0_m_param_6
)
{
	.reg .pred 	%p<11>;
	.reg .b32 	%r<7>;
	.reg .b64 	%rd<126>;
	.reg .b64 	%fd<16>;

	ld.param.u64 	%rd30, [_Z30setDirichletBoundaryConditionsPmPdS0_mmS0_m_param_0];
	ld.param.u64 	%rd31, [_Z30setDirichletBoundaryConditionsPmPdS0_mmS0_m_param_1];
	ld.param.u64 	%rd32, [_Z30setDirichletBoundaryConditionsPmPdS0_mmS0_m_param_2];
	ld.param.u64 	%rd27, [_Z30setDirichletBoundaryConditionsPmPdS0_mmS0_m_param_3];
	ld.param.u64 	%rd28, [_Z30setDirichletBoundaryConditionsPmPdS0_mmS0_m_param_4];
	ld.param.u64 	%rd33, [_Z30setDirichletBoundaryConditionsPmPdS0_mmS0_m_param_5];
	ld.param.u64 	%rd29, [_Z30setDirichletBoundaryConditionsPmPdS0_mmS0_m_param_6];
	cvta.to.global.u64 	%rd1, %rd32;
	cvta.to.global.u64 	%rd2, %rd31;
	cvta.to.global.u64 	%rd3, %rd33;
	cvta.to.global.u64 	%rd4, %rd30;
	mov.u32 	%r3, %ctaid.x;
	mov.u32 	%r1, %ntid.x;
	mov.u32 	%r4, %tid.x;
	mad.lo.s32 	%r5, %r3, %r1, %r4;
	cvt.u64.u32 	%rd119, %r5;
	setp.le.u64 	%p1, %rd27, %rd119;
	@%p1 bra 	$L__BB9_15;
	setp.eq.s64 	%p2, %rd29, 0;
	mov.u32 	%r6, %nctaid.x;
	mul.lo.s32 	%r2, %r1, %r6;
	@%p2 bra 	$L__BB9_15;
	and.b64  	%rd6, %rd29, 7;
	add.s64 	%rd7, %rd6, -1;
	and.b64  	%rd8, %rd29, 3;
	and.b64  	%rd9, %rd29, -8;
	and.b64  	%rd10, %rd29, 1;
	cvt.u64.u32 	%rd11, %r2;
$L__BB9_3:
	setp.lt.u64 	%p3, %rd29, 8;
	mov.b64 	%rd124, 0;
	@%p3 bra 	$L__BB9_6;
	add.s64 	%rd121, %rd4, 32;
	add.s64 	%rd120, %rd3, 32;
	mov.u64 	%rd122, %rd9;
$L__BB9_5:
	.pragma "nounroll";
	ld.global.u64 	%rd35, [%rd121+-32];
	ld.global.f64 	%fd1, [%rd120+-32];
	mad.lo.s64 	%rd36, %rd35, %rd28, %rd119;
	shl.b64 	%rd37, %rd36, 3;
	add.s64 	%rd38, %rd2, %rd37;
	st.global.f64 	[%rd38], %fd1;
	add.s64 	%rd39, %rd1, %rd37;
	st.global.f64 	[%rd39], %fd1;
	ld.global.u64 	%rd40, [%rd121+-24];
	ld.global.f64 	%fd2, [%rd120+-24];
	mad.lo.s64 	%rd41, %rd40, %rd28, %rd119;
	shl.b64 	%rd42, %rd41, 3;
	add.s64 	%rd43, %rd2, %rd42;
	st.global.f64 	[%rd43], %fd2;
	add.s64 	%rd44, %rd1, %rd42;
	st.global.f64 	[%rd44], %fd2;
	ld.global.u64 	%rd45, [%rd121+-16];
	ld.global.f64 	%fd3, [%rd120+-16];
	mad.lo.s64 	%rd46, %rd45, %rd28, %rd119;
	shl.b64 	%rd47, %rd46, 3;
	add.s64 	%rd48, %rd2, %rd47;
	st.global.f64 	[%rd48], %fd3;
	add.s64 	%rd49, %rd1, %rd47;
	st.global.f64 	[%rd49], %fd3;
	ld.global.u64 	%rd50, [%rd121+-8];
	ld.global.f64 	%fd4, [%rd120+-8];
	mad.lo.s64 	%rd51, %rd50, %rd28, %rd119;
	shl.b64 	%rd52, %rd51, 3;
	add.s64 	%rd53, %rd2, %rd52;
	st.global.f64 	[%rd53], %fd4;
	add.s64 	%rd54, %rd1, %rd52;
	st.global.f64 	[%rd54], %fd4;
	ld.global.u64 	%rd55, [%rd121];
	ld.global.f64 	%fd5, [%rd120];
	mad.lo.s64 	%rd56, %rd55, %rd28, %rd119;
	shl.b64 	%rd57, %rd56, 3;
	add.s64 	%rd58, %rd2, %rd57;
	st.global.f64 	[%rd58], %fd5;
	add.s64 	%rd59, %rd1, %rd57;
	st.global.f64 	[%rd59], %fd5;
	ld.global.u64 	%rd60, [%rd121+8];
	ld.global.f64 	%fd6, [%rd120+8];
	mad.lo.s64 	%rd61, %rd60, %rd28, %rd119;
	shl.b64 	%rd62, %rd61, 3;
	add.s64 	%rd63, %rd2, %rd62;
	st.global.f64 	[%rd63], %fd6;
	add.s64 	%rd64, %rd1, %rd62;
	st.global.f64 	[%rd64], %fd6;
	ld.global.u64 	%rd65, [%rd121+16];
	ld.global.f64 	%fd7, [%rd120+16];
	mad.lo.s64 	%rd66, %rd65, %rd28, %rd119;
	shl.b64 	%rd67, %rd66, 3;
	add.s64 	%rd68, %rd2, %rd67;
	st.global.f64 	[%rd68], %fd7;
	add.s64 	%rd69, %rd1, %rd67;
	st.global.f64 	[%rd69], %fd7;
	ld.global.u64 	%rd70, [%rd121+24];
	ld.global.f64 	%fd8, [%rd120+24];
	mad.lo.s64 	%rd71, %rd70, %rd28, %rd119;
	shl.b64 	%rd72, %rd71, 3;
	add.s64 	%rd73, %rd2, %rd72;
	st.global.f64 	[%rd73], %fd8;
	add.s64 	%rd74, %rd1, %rd72;
	st.global.f64 	[%rd74], %fd8;
	add.s64 	%rd122, %rd122, -8;
	add.s64 	%rd121, %rd121, 64;
	add.s64 	%rd120, %rd120, 64;
	setp.ne.s64 	%p4, %rd122, 0;
	mov.u64 	%rd124, %rd9;
	@%p4 bra 	$L__BB9_5;
$L__BB9_6:
	setp.eq.s64 	%p5, %rd6, 0;
	@%p5 bra 	$L__BB9_14;
	setp.lt.u64 	%p6, %rd7, 3;
	@%p6 bra 	$L__BB9_9;
	shl.b64 	%rd75, %rd124, 3;
	add.s64 	%rd76, %rd4, %rd75;
	ld.global.u64 	%rd77, [%rd76];
	add.s64 	%rd78, %rd3, %rd75;
	ld.global.f64 	%fd9, [%rd78];
	mad.lo.s64 	%rd79, %rd77, %rd28, %rd119;
	shl.b64 	%rd80, %rd79, 3;
	add.s64 	%rd81, %rd2, %rd80;
	st.global.f64 	[%rd81], %fd9;
	add.s64 	%rd82, %rd1, %rd80;
	st.global.f64 	[%rd82], %fd9;
	ld.global.u64 	%rd83, [%rd76+8];
	ld.global.f64 	%fd10, [%rd78+8];
	mad.lo.s64 	%rd84, %rd83, %rd28, %rd119;
	shl.b64 	%rd85, %rd84, 3;
	add.s64 	%rd86, %rd2, %rd85;
	st.global.f64 	[%rd86], %fd10;
	add.s64 	%rd87, %rd1, %rd85;
	st.global.f64 	[%rd87], %fd10;
	ld.global.u64 	%rd88, [%rd76+16];
	ld.global.f64 	%fd11, [%rd78+16];
	mad.lo.s64 	%rd89, %rd88, %rd28, %rd119;
	shl.b64 	%rd90, %rd89, 3;
	add.s64 	%rd91, %rd2, %rd90;
	st.global.f64 	[%rd91], %fd11;
	add.s64 	%rd92, %rd1, %rd90;
	st.global.f64 	[%rd92], %fd11;
	ld.global.u64 	%rd93, [%rd76+24];
	ld.global.f64 	%fd12, [%rd78+24];
	mad.lo.s64 	%rd94, %rd93, %rd28, %rd119;
	shl.b64 	%rd95, %rd94, 3;
	add.s64 	%rd96, %rd2, %rd95;
	st.global.f64 	[%rd96], %fd12;
	add.s64 	%rd97, %rd1, %rd95;
	st.global.f64 	[%rd97], %fd12;
	add.s64 	%rd124, %rd124, 4;
$L__BB9_9:
	setp.eq.s64 	%p7, %rd8, 0;
	@%p7 bra 	$L__BB9_14;
	setp.eq.s64 	%p8, %rd8, 1;
	@%p8 bra 	$L__BB9_12;
	shl.b64 	%rd98, %rd124, 3;
	add.s64 	%rd99, %rd4, %rd98;
	ld.global.u64 	%rd100, [%rd99];
	add.s64 	%rd101, %rd3, %rd98;
	ld.global.f64 	%fd13, [%rd101];
	mad.lo.s64 	%rd102, %rd100, %rd28, %rd119;
	shl.b64 	%rd103, %rd102, 3;
	add.s64 	%rd104, %rd2, %rd103;
	st.global.f64 	[%rd104], %fd13;
	add.s64 	%rd105, %rd1, %rd103;
	st.global.f64 	[%rd105], %fd13;
	ld.global.u64 	%rd106, [%rd99+8];
	ld.global.f64 	%fd14, [%rd101+8];
	mad.lo.s64 	%rd107, %rd106, %rd28, %rd119;
	shl.b64 	%rd108, %rd107, 3;
	add.s64 	%rd109, %rd2, %rd108;
	st.global.f64 	[%rd109], %fd14;
	add.s64 	%rd110, %rd1, %rd108;
	st.global.f64 	[%rd110], %fd14;
	add.s64 	%rd124, %rd124, 2;
$L__BB9_12:
	setp.eq.s64 	%p9, %rd10, 0;
	@%p9 bra 	$L__BB9_14;
	shl.b64 	%rd111, %rd124, 3;
	add.s64 	%rd112, %rd4, %rd111;
	ld.global.u64 	%rd113, [%rd112];
	add.s64 	%rd114, %rd3, %rd111;
	ld.global.f64 	%fd15, [%rd114];
	mad.lo.s64 	%rd115, %rd113, %rd28, %rd119;
	shl.b64 	%rd116, %rd115, 3;
	add.s64 	%rd117, %rd2, %rd116;
	st.global.f64 	[%rd117], %fd15;
	add.s64 	%rd118, %rd1, %rd116;
	st.global.f64 	[%rd118], %fd15;
$L__BB9_14:
	add.s64 	%rd119, %rd119, %rd11;
	setp.lt.u64 	%p10, %rd119, %rd27;
	@%p10 bra 	$L__BB9_3;
$L__BB9_15:
	ret;

}


// ===== COMPILED SASS (sm_100) =====

	.target	sm_100

	.elftype	@"ET_EXEC"


//--------------------- .note.nv.tkinfo           --------------------------
	.section	.note.nv.tkinfo,"",@"SHT_NOTE"
	.sectionflags	@"SHF_NOTE_NV_TKINFO"
	.tkinfo
        /*0018*/ 	.word	0x00000002
        /*0030*/ 	.string	""
        /*0030*/ 	.string	"ptxas"
        /*0030*/ 	.string	"Cuda compilation tools, release 13.0, V13.0.88"
        /*0030*/ 	.string	"Build cuda_13.0.r13.0/compiler.36424714_0"
        /*0030*/ 	.string	"-arch sm_100 -m 64 "



//--------------------- .note.nv.cuinfo           --------------------------
	.section	.note.nv.cuinfo,"",@"SHT_NOTE"
	.sectionflags	@"SHF_NOTE_NV_CUINFO"
        /*0018*/ 	.short	0x0002
        /*001a*/ 	.short	0x0064
        /*001c*/ 	.short	0x0082
	.zero		2


//--------------------- .nv.info                  --------------------------
	.section	.nv.info,"",@"SHT_CUDA_INFO"
	.align	4


	//----- nvinfo : EIATTR_REGCOUNT
	.align		4
        /*0000*/ 	.byte	0x04, 0x2f
        /*0002*/ 	.short	(.L_8 - .L_7)
	.align		4
.L_7:
        /*0004*/ 	.word	index@(_Z36cu_macro_tet4_laplacian_apply_kernelmmmiPKdS0_Pd)
        /*0008*/ 	.word	0x0000007e


	//----- nvinfo : EIATTR_FRAME_SIZE
	.align		4
.L_8:
        /*000c*/ 	.byte	0x04, 0x11
        /*000e*/ 	.short	(.L_10 - .L_9)
	.align		4
.L_9:
        /*0010*/ 	.word	index@($__internal_2_$__cuda_sm20_div_rn_f64_full)
        /*0014*/ 	.word	0x00000000


	//----- nvinfo : EIATTR_FRAME_SIZE
	.align		4
.L_10:
        /*0018*/ 	.byte	0x04, 0x11
        /*001a*/ 	.short	(.L_12 - .L_11)
	.align		4
.L_11:
        /*001c*/ 	.word	index@($__internal_1_$__cuda_sm20_dblrcp_rn_slowpath_v3)
        /*0020*/ 	.word	0x00000000


	//----- nvinfo : EIATTR_FRAME_SIZE
	.align		4
.L_12:
        /*0024*/ 	.byte	0x04, 0x11
        /*0026*/ 	.short	(.L_14 - .L_13)
	.align		4
.L_13:
        /*0028*/ 	.word	index@(_Z36cu_macro_tet4_laplacian_apply_kernelmmmiPKdS0_Pd)
        /*002c*/ 	.word	0x00000000


	//----- nvinfo : EIATTR_REGCOUNT
	.align		4
.L_14:
        /*0030*/ 	.byte	0x04, 0x2f
        /*0032*/ 	.short	(.L_16 - .L_15)
	.align		4
.L_15:
        /*0034*/ 	.word	index@(_Z14applyDirichletPdS_mmPmm)
        /*0038*/ 	.word	0x00000016


	//----- nvinfo : EIATTR_FRAME_SIZE
	.align		4
.L_16:
        /*003c*/ 	.byte	0x04, 0x11
        /*003e*/ 	.short	(.L_18 - .L_17)
	.align		4
.L_17:
        /*0040*/ 	.word	index@(_Z14applyDirichletPdS_mmPmm)
        /*0044*/ 	.word	0x00000000


	//----- nvinfo : EIATTR_REGCOUNT
	.align		4
.L_18:
        /*0048*/ 	.byte	0x04, 0x2f
        /*004a*/ 	.short	(.L_20 - .L_19)
	.align		4
.L_19:
        /*004c*/ 	.word	index@(_Z15computeResidualPdS_S_mmm)
        /*0050*/ 	.word	0x00000020


	//----- nvinfo : EIATTR_FRAME_SIZE
	.align		4
.L_20:
        /*0054*/ 	.byte	0x04, 0x11
        /*0056*/ 	.short	(.L_22 - .L_21)
	.align		4
.L_21:
        /*0058*/ 	.word	index@(_Z15computeResidualPdS_S_mmm)
        /*005c*/ 	.word	0x00000000


	//----- nvinfo : EIATTR_REGCOUNT
	.align		4
.L_22:
        /*0060*/ 	.byte	0x04, 0x2f
        /*0062*/ 	.short	(.L_24 - .L_23)
	.align		4
.L_23:
        /*0064*/ 	.word	index@(_Z10dotProductPKdS0_Pdmmm)
        /*0068*/ 	.word	0x00000020


	//----- nvinfo : EIATTR_FRAME_SIZE
	.align		4
.L_24:
        /*006c*/ 	.byte	0x04, 0x11
        /*006e*/ 	.short	(.L_26 - .L_25)
	.align		4
.L_25:
        /*0070*/ 	.word	index@(_Z10dotProductPKdS0_Pdmmm)
        /*0074*/ 	.word	0x00000010


	//----- nvinfo : EIATTR_REGCOUNT
	.align		4
.L_26:
        /*0078*/ 	.byte	0x04, 0x2f
        /*007a*/ 	.short	(.L_28 - .L_27)
	.align		4
.L_27:
        /*007c*/ 	.word	index@(_Z9vectorAddPdPKdS1_S1_mmm)
        /*0080*/ 	.word	0x00000020


	//----- nvinfo : EIATTR_FRAME_SIZE
	.align		4
.L_28:
        /*0084*/ 	.byte	0x04, 0x11
        /*0086*/ 	.short	(.L_30 - .L_29)
	.align		4
.L_29:
        /*0088*/ 	.word	index@(_Z9vectorAddPdPKdS1_S1_mmm)
        /*008c*/ 	.word	0x00000008


	//----- nvinfo : EIATTR_REGCOUNT
	.align		4
.L_30:
        /*0090*/ 	.byte	0x04, 0x2f
        /*0092*/ 	.short	(.L_32 - .L_31)
	.align		4
.L_31:
        /*0094*/ 	.word	index@(_Z12vectorUpdatePddPKdmmm)
        /*0098*/ 	.word	0x00000020


	//----- nvinfo : EIATTR_FRAME_SIZE
	.align		4
.L_32:
        /*009c*/ 	.byte	0x04, 0x11
        /*009e*/ 	.short	(.L_34 - .L_33)
	.align		4
.L_33:
        /*00a0*/ 	.word	index@(_Z12vectorUpdatePddPKdmmm)
        /*00a4*/ 	.word	0x00000000


	//----- nvinfo : EIATTR_REGCOUNT
	.align		4
.L_34:
        /*00a8*/ 	.byte	0x04, 0x2f
        /*00aa*/ 	.short	(.L_36 - .L_35)
	.align		4
.L_35:
        /*00ac*/ 	.word	index@(_Z11vectorMinusPdPKdS_mmm)
        /*00b0*/ 	.word	0x00000020


	//----- nvinfo : EIATTR_FRAME_SIZE
	.align		4
.L_36:
        /*00b4*/ 	.byte	0x04, 0x11
        /*00b6*/ 	.short	(.L_38 - .L_37)
	.align		4
.L_37:
        /*00b8*/ 	.word	index@(_Z11vectorMinusPdPKdS_mmm)
        /*00bc*/ 	.word	0x00000008


	//----- nvinfo : EIATTR_REGCOUNT
	.align		4
.L_38:
        /*00c0*/ 	.byte	0x04, 0x2f
        /*00c2*/ 	.short	(.L_40 - .L_39)
	.align		4
.L_39:
        /*00c4*/ 	.word	index@(_Z12scalarDividePdPKdS_m)
        /*00c8*/ 	.word	0x0000001e


	//----- nvinfo : EIATTR_FRAME_SIZE
	.align		4
.L_40:
        /*00cc*/ 	.byte	0x04, 0x11
        /*00ce*/ 	.short	(.L_42 - .L_41)
	.align		4
.L_41:
        /*00d0*/ 	.word	index@($__internal_0_$__cuda_sm20_div_rn_f64_full)
        /*00d4*/ 	.word	0x00000018


	//----- nvinfo : EIATTR_FRAME_SIZE
	.align		4
.L_42:
        /*00d8*/ 	.byte	0x04, 0x11
        /*00da*/ 	.short	(.L_44 - .L_43)
	.align		4
.L_43:
        /*00dc*/ 	.word	index@(_Z12scalarDividePdPKdS_m)
        /*00e0*/ 	.word	0x00000018


	//----- nvinfo : EIATTR_REGCOUNT
	.align		4
.L_44:
        /*00e4*/ 	.byte	0x04, 0x2f
        /*00e6*/ 	.short	(.L_46 - .L_45)
	.align		4
.L_45:
        /*00e8*/ 	.word	index@(_Z16checkConvergencedPKdiPm)
        /*00ec*/ 	.word	0x0000000a


	//----- nvinfo : EIATTR_FRAME_SIZE
	.align		4
.L_46:
        /*00f0*/ 	.byte	0x04, 0x11
        /*00f2*/ 	.short	(.L_48 - .L_47)
	.align		4
.L_47:
        /*00f4*/ 	.word	index@(_Z16checkConvergencedPKdiPm)
        /*00f8*/ 	.word	0x00000000


	//----- nvinfo : EIATTR_REGCOUNT
	.align		4
.L_48:
        /*00fc*/ 	.byte	0x04, 0x2f
        /*00fe*/ 	.short	(.L_50 - .L_49)
	.align		4
.L_49:
        /*0100*/ 	.word	index@(_Z30setDirichletBoundaryConditionsPmPdS0_mmS0_m)
        /*0104*/ 	.word	0x0000001c


	//----- nvinfo : EIATTR_FRAME_SIZE
	.align		4
.L_50:
        /*0108*/ 	.byte	0x04, 0x11
        /*010a*/ 	.short	(.L_52 - .L_51)
	.align		4
.L_51:
        /*010c*/ 	.word	index@(_Z30setDirichletBoundaryConditionsPmPdS0_mmS0_m)
        /*0110*/ 	.word	0x00000000


	//----- nvinfo : EIATTR_MIN_STACK_SIZE
	.align		4
.L_52:
        /*0114*/ 	.byte	0x04, 0x12
        /*0116*/ 	.short	(.L_54 - .L_53)
	.align		4
.L_53:
        /*0118*/ 	.word	index@(_Z30setDirichletBoundaryConditionsPmPdS0_mmS0_m)
        /*011c*/ 	.word	0x00000000


	//----- nvinfo : EIATTR_MIN_STACK_SIZE
	.align		4
.L_54:
        /*0120*/ 	.byte	0x04, 0x12
        /*0122*/ 	.short	(.L_56 - .L_55)
	.align		4
.L_55:
        /*0124*/ 	.word	index@(_Z16checkConvergencedPKdiPm)
        /*0128*/ 	.word	0x00000000


	//----- nvinfo : EIATTR_MIN_STACK_SIZE
	.align		4
.L_56:
        /*012c*/ 	.byte	0x04, 0x12
        /*012e*/ 	.short	(.L_58 - .L_57)
	.align		4
.L_57:
        /*0130*/ 	.word	index@(_Z12scalarDividePdPKdS_m)
        /*0134*/ 	.word	0x00000018


	//----- nvinfo : EIATTR_MIN_STACK_SIZE
	.align		4
.L_58:
        /*0138*/ 	.byte	0x04, 0x12
        /*013a*/ 	.short	(.L_60 - .L_59)
	.align		4
.L_59:
        /*013c*/ 	.word	index@(_Z11vectorMinusPdPKdS_mmm)
        /*0140*/ 	.word	0x00000008


	//----- nvinfo : EIATTR_MIN_STACK_SIZE
	.align		4
.L_60:
        /*0144*/ 	.byte	0x04, 0x12
        /*0146*/ 	.short	(.L_62 - .L_61)
	.align		4
.L_61:
        /*0148*/ 	.word	index@(_Z12vectorUpdatePddPKdmmm)
        /*014c*/ 	.word	0x00000000


	//----- nvinfo : EIATTR_MIN_STACK_SIZE
	.align		4
.L_62:
        /*0150*/ 	.byte	0x04, 0x12
        /*0152*/ 	.short	(.L_64 - .L_63)
	.align		4
.L_63:
        /*0154*/ 	.word	index@(_Z9vectorAddPdPKdS1_S1_mmm)
        /*0158*/ 	.word	0x00000008


	//----- nvinfo : EIATTR_MIN_STACK_SIZE
	.align		4
.L_64:
        /*015c*/ 	.byte	0x04, 0x12
        /*015e*/ 	.short	(.L_66 - .L_65)
	.align		4
.L_65:
        /*0160*/ 	.word	index@(_Z10dotProductPKdS0_Pdmmm)
        /*0164*/ 	.word	0x00000010


	//----- nvinfo : EIATTR_MIN_STACK_SIZE
	.align		4
.L_66:
        /*0168*/ 	.byte	0x04, 0x12
        /*016a*/ 	.short	(.L_68 - .L_67)
	.align		4
.L_67:
        /*016c*/ 	.word	index@(_Z15computeResidualPdS_S_mmm)
        /*0170*/ 	.word	0x00000000


	//----- nvinfo : EIATTR_MIN_STACK_SIZE
	.align		4
.L_68:
        /*0174*/ 	.byte	0x04, 0x12
        /*0176*/ 	.short	(.L_70 - .L_69)
	.align		4
.L_69:
        /*0178*/ 	.word	index@(_Z14applyDirichletPdS_mmPmm)
        /*017c*/ 	.word	0x00000000


	//----- nvinfo : EIATTR_MIN_STACK_SIZE
	.align		4
.L_70:
        /*0180*/ 	.byte	0x04, 0x12
        /*0182*/ 	.short	(.L_72 - .L_71)
	.align		4
.L_71:
        /*0184*/ 	.word	index@(_Z36cu_macro_tet4_laplacian_apply_kernelmmmiPKdS0_Pd)
        /*0188*/ 	.word	0x00000000
.L_72:


//--------------------- .nv.compat                --------------------------
	.section	.nv.compat,"",@"SHT_CUDA_COMPAT_INFO"
	.align	4
        /*0000*/ 	.byte	0x02, 0x09, 0x00, 0x00, 0x02, 0x02, 0x01, 0x00, 0x02, 0x05, 0x05, 0x00, 0x03, 0x07, 0x01, 0x01
        /*0010*/ 	.byte	0x02, 0x03, 0x00, 0x00, 0x02, 0x06, 0x01, 0x00, 0x04, 0x0b, 0x08, 0x00, 0x01, 0x00, 0x00, 0x00
        /*0020*/ 	.byte	0x00, 0x00, 0x00, 0x00


//--------------------- .nv.info._Z30setDirichletBoundaryConditionsPmPdS0_mmS0_m --------------------------
	.section	.nv.info._Z30setDirichletBoundaryConditionsPmPdS0_mmS0_m,"",@"SHT_CUDA_INFO"
	.sectionflags	@""
	.align	4


	//----- nvinfo : EIATTR_CUDA_API_VERSION
	.align		4
        /*0000*/ 	.byte	0x04, 0x37
        /*0002*/ 	.short	(.L_74 - .L_73)
.L_73:
        /*0004*/ 	.word	0x00000082


	//----- nvinfo : EIATTR_KPARAM_INFO
	.align		4
.L_74:
        /*0008*/ 	.byte	0x04, 0x17
        /*000a*/ 	.short	(.L_76 - .L_75)
.L_75:
        /*000c*/ 	.word	0x00000000
        /*0010*/ 	.short	0x0006
        /*0012*/ 	.short	0x0030
        /*0014*/ 	.byte	0x00, 0xf0, 0x21, 0x00


	//----- nvinfo : EIATTR_KPARAM_INFO
	.align		4
.L_76:
        /*0018*/ 	.byte	0x04, 0x17
        /*001a*/ 	.short	(.L_78 - .L_77)
.L_77:
        /*001c*/ 	.word	0x00000000
        /*0020*/ 	.short	0x0005
        /*0022*/ 	.short	0x0028
        /*0024*/ 	.byte	0x00, 0xf5, 0x21, 0x00


	//----- nvinfo : EIATTR_KPARAM_INFO
	.align		4
.L_78:
        /*0028*/ 	.byte	0x04, 0x17
        /*002a*/ 	.short	(.L_80 - .L_79)
.L_79:
        /*002c*/ 	.word	0x00000000
        /*0030*/ 	.short	0x0004
        /*0032*/ 	.short	0x0020
        /*0034*/ 	.byte	0x00, 0xf0, 0x21, 0x00


	//----- nvinfo : EIATTR_KPARAM_INFO
	.align		4
.L_80:
        /*0038*/ 	.byte	0x04, 0x17
        /*003a*/ 	.short	(.L_82 - .L_81)
.L_81:
        /*003c*/ 	.word	0x00000000
        /*0040*/ 	.short	0x0003
        /*0042*/ 	.short	0x0018
        /*0044*/ 	.byte	0x00, 0xf0, 0x21, 0x00


	//----- nvinfo : EIATTR_KPARAM_INFO
	.align		4
.L_82:
        /*0048*/ 	.byte	0x04, 0x17
        /*004a*/ 	.short	(.L_84 - .L_83)
.L_83:
        /*004c*/ 	.word	0x00000000
        /*0050*/ 	.short	0x0002
        /*0052*/ 	.short	0x0010
        /*0054*/ 	.byte	0x00, 0xf5, 0x21, 0x00


	//----- nvinfo : EIATTR_KPARAM_INFO
	.align		4
.L_84:
        /*0058*/ 	.byte	0x04, 0x17
        /*005a*/ 	.short	(.L_86 - .L_85)
.L_85:
        /*005c*/ 	.word	0x00000000
        /*0060*/ 	.short	0x0001
        /*0062*/ 	.short	0x0008
        /*0064*/ 	.byte	0x00, 0xf5, 0x21, 0x00


	//----- nvinfo : EIATTR_KPARAM_INFO
	.align		4
.L_86:
        /*0068*/ 	.byte	0x04, 0x17
        /*006a*/ 	.short	(.L_88 - .L_87)
.L_87:
        /*006c*/ 	.word	0x00000000
        /*0070*/ 	.short	0x0000
        /*0072*/ 	.short	0x0000
        /*0074*/ 	.byte	0x00, 0xf5, 0x21, 0x00


	//----- nvinfo : EIATTR_SPARSE_MMA_MASK
	.align		4
.L_88:
        /*0078*/ 	.byte	0x03, 0x50
        /*007a*/ 	.short	0x0000


	//----- nvinfo : EIATTR_MAXREG_COUNT
	.align		4
        /*007c*/ 	.byte	0x03, 0x1b
        /*007e*/ 	.short	0x00ff


	//----- nvinfo : EIATTR_MERCURY_ISA_VERSION
	.align		4
        /*0080*/ 	.byte	0x03, 0x5f
        /*0082*/ 	.short	0x0101


	//----- nvinfo : EIATTR_VRC_CTA_INIT_COUNT
	.align		4
        /*0084*/ 	.byte	0x02, 0x4a
	.zero		1
	.zero		1


	//----- nvinfo : EIATTR_EXIT_INSTR_OFFSETS
	.align		4
        /*0088*/ 	.byte	0x04, 0x1c
        /*008a*/ 	.short	(.L_90 - .L_89)


	//   ....[0]....
.L_89:
        /*008c*/ 	.word	0x00000080


	//   ....[1]....
        /*0090*/ 	.word	0x000000e0


	//   ....[2]....
        /*0094*/ 	.word	0x000013d0


	//----- nvinfo : EIATTR_CRS_STACK_SIZE
	.align		4
.L_90:
        /*0098*/ 	.byte	0x04, 0x1e
        /*009a*/ 	.short	(.L_92 - .L_91)
.L_91:
        /*009c*/ 	.word	0x00000000


	//----- nvinfo : EIATTR_CBANK_PARAM_SIZE
	.align		4
.L_92:
        /*00a0*/ 	.byte	0x03, 0x19
        /*00a2*/ 	.short	0x0038


	//----- nvinfo : EIATTR_PARAM_CBANK
	.align		4
        /*00a4*/ 	.byte	0x04, 0x0a
        /*00a6*/ 	.short	(.L_94 - .L_93)
	.align		4
.L_93:
        /*00a8*/ 	.word	index@(.nv.constant0._Z30setDirichletBoundaryConditionsPmPdS0_mmS0_m)
        /*00ac*/ 	.short	0x0380
        /*00ae*/ 	.short	0x0038


	//----- nvinfo : EIATTR_SW_WAR
	.align		4
.L_94:
        /*00b0*/ 	.byte	0x04, 0x36
        /*00b2*/ 	.short	(.L_96 - .L_95)
.L_95:
        /*00b4*/ 	.word	0x00000008
.L_96:


//--------------------- .nv.info._Z16checkConvergencedPKdiPm --------------------------
	.section	.nv.info._Z16checkConvergencedPKdiPm,"",@"SHT_CUDA_INFO"
	.sectionflags	@""
	.align	4


	//----- nvinfo : EIATTR_CUDA_API_VERSION
	.align		4
        /*0000*/ 	.byte	0x04, 0x37
        /*0002*/ 	.short	(.L_98 - .L_97)
.L_97:
        /*0004*/ 	.word	0x00000082


	//----- nvinfo : EIATTR_KPARAM_INFO
	.align		4
.L_98:
        /*0008*/ 	.byte	0x04, 0x17
        /*000a*/ 	.short	(.L_100 - .L_99)
.L_99:
        /*000c*/ 	.word	0x00000000
        /*0010*/ 	.short	0x0003
        /*0012*/ 	.short	0x0018
        /*0014*/ 	.byte	0x00, 0xf5, 0x21, 0x00


	//----- nvinfo : EIATTR_KPARAM_INFO
	.align		4
.L_100:
        /*0018*/ 	.byte	0x04, 0x17
        /*001a*/ 	.short	(.L_102 - .L_101)
.L_101:
        /*001c*/ 	.word	0x00000000
        /*0020*/ 	.short	0x0002
        /*0022*/ 	.short	0x0010
        /*0024*/ 	.byte	0x00, 0xf0, 0x11, 0x00


	//----- nvinfo : EIATTR_KPARAM_INFO
	.align		4
.L_102:
        /*0028*/ 	.byte	0x04, 0x17
        /*002a*/ 	.short	(.L_104 - .L_103)
.L_103:
        /*002c*/ 	.word	0x00000000
        /*0030*/ 	.short	0x0001
        /*0032*/ 	.short	0x0008
        /*0034*/ 	.byte	0x00, 0xf5, 0x21, 0x00


	//----- nvinfo : EIATTR_KPARAM_INFO
	.align		4
.L_104:
        /*0038*/ 	.byte	0x04, 0x17
        /*003a*/ 	.short	(.L_106 - .L_105)
.L_105:
        /*003c*/ 	.word	0x00000000
        /*0040*/ 	.short	0x0000
        /*0042*/ 	.short	0x0000
        /*0044*/ 	.byte	0x00, 0xf0, 0x21, 0x00


	//----- nvinfo : EIATTR_SPARSE_MMA_MASK
	.align		4
.L_106:
        /*0048*/ 	.byte	0x03, 0x50
        /*004a*/ 	.short	0x0000


	//----- nvinfo : EIATTR_MAXREG_COUNT
	.align		4
        /*004c*/ 	.byte	0x03, 0x1b
        /*004e*/ 	.short	0x00ff


	//----- nvinfo : EIATTR_MERCURY_ISA_VERSION
	.align		4
        /*0050*/ 	.byte	0x03, 0x5f
        /*0052*/ 	.short	0x0101


	//----- nvinfo : EIATTR_VRC_CTA_INIT_COUNT
	.align		4
        /*0054*/ 	.byte	0x02, 0x4a
	.zero		1
	.zero		1


	//----- nvinfo : EIATTR_EXIT_INSTR_OFFSETS
	.align		4
        /*0058*/ 	.byte	0x04, 0x1c
        /*005a*/ 	.short	(.L_108 - .L_107)


	//   ....[0]....
.L_107:
        /*005c*/ 	.word	0x00000090


	//   ....[1]....
        /*0060*/ 	.word	0x000001e0


	//   ....[2]....
        /*0064*/ 	.word	0x00000220


	//----- nvinfo : EIATTR_CRS_STACK_SIZE
	.align		4
.L_108:
        /*0068*/ 	.byte	0x04, 0x1e
        /*006a*/ 	.short	(.L_110 - .L_109)
.L_109:
        /*006c*/ 	.word	0x00000000


	//----- nvinfo : EIATTR_CBANK_PARAM_SIZE
	.align		4
.L_110:
        /*0070*/ 	.byte	0x03, 0x19
        /*0072*/ 	.short	0x0020


	//----- nvinfo : EIATTR_PARAM_CBANK
	.align		4
        /*0074*/ 	.byte	0x04, 0x0a
        /*0076*/ 	.short	(.L_112 - .L_111)
	.align		4
.L_111:
        /*0078*/ 	.word	index@(.nv.constant0._Z16checkConvergencedPKdiPm)
        /*007c*/ 	.short	0x0380
        /*007e*/ 	.short	0x0020


	//----- nvinfo : EIATTR_SW_WAR
	.align		4
.L_112:
        /*0080*/ 	.byte	0x04, 0x36
        /*0082*/ 	.short	(.L_114 - .L_113)
.L_113:
        /*0084*/ 	.word	0x00000008
.L_114:


//--------------------- .nv.info._Z12scalarDividePdPKdS_m --------------------------
	.section	.nv.info._Z12scalarDividePdPKdS_m,"",@"SHT_CUDA_INFO"
	.sectionflags	@""
	.align	4


	//----- nvinfo : EIATTR_CUDA_API_VERSION
	.align		4
        /*0000*/ 	.byte	0x04, 0x37
        /*0002*/ 	.short	(.L_116 - .L_115)
.L_115:
        /*0004*/ 	.word	0x00000082


	//----- nvinfo : EIATTR_KPARAM_INFO
	.align		4
.L_116:
        /*0008*/ 	.byte	0x04, 0x17
        /*000a*/ 	.short	(.L_118 - .L_117)
.L_117:
        /*000c*/ 	.word	0x00000000
        /*0010*/ 	.short	0x0003
        /*0012*/ 	.short	0x0018
        /*0014*/ 	.byte	0x00, 0xf0, 0x21, 0x00


	//----- nvinfo : EIATTR_KPARAM_INFO
	.align		4
.L_118:
        /*0018*/ 	.byte	0x04, 0x17
        /*001a*/ 	.short	(.L_120 - .L_119)
.L_119:
        /*001c*/ 	.word	0x00000000
        /*0020*/ 	.short	0x0002
        /*0022*/ 	.short	0x0010
        /*0024*/ 	.byte	0x00, 0xf5, 0x21, 0x00


	//----- nvinfo : EIATTR_KPARAM_INFO
	.align		4
.L_120:
        /*0028*/ 	.byte	0x04, 0x17
        /*002a*/ 	.short	(.L_122 - .L_121)
.L_121:
        /*002c*/ 	.word	0x00000000
        /*0030*/ 	.short	0x0001
        /*0032*/ 	.short	0x0008
        /*0034*/ 	.byte	0x00, 0xf5, 0x21, 0x00


	//----- nvinfo : EIATTR_KPARAM_INFO
	.align		4
.L_122:
        /*0038*/ 	.byte	0x04, 0x17
        /*003a*/ 	.short	(.L_124 - .L_123)
.L_123:
        /*003c*/ 	.word	0x00000000
        /*0040*/ 	.short	0x0000
        /*0042*/ 	.short	0x0000
        /*0044*/ 	.byte	0x00, 0xf5, 0x21, 0x00


	//----- nvinfo : EIATTR_SPARSE_MMA_MASK
	.align		4
.L_124:
        /*0048*/ 	.byte	0x03, 0x50
        /*004a*/ 	.short	0x0000


	//----- nvinfo : EIATTR_MAXREG_COUNT
	.align		4
        /*004c*/ 	.byte	0x03, 0x1b
        /*004e*/ 	.short	0x00ff


	//----- nvinfo : EIATTR_EXTERNS
	.align		4
        /*0050*/ 	.byte	0x04, 0x0f
        /*0052*/ 	.short	(.L_126 - .L_125)


	//   ....[0]....
	.align		4
.L_125:
        /*0054*/ 	.word	index@(vprintf)


	//----- nvinfo : EIATTR_MERCURY_ISA_VERSION
	.align		4
.L_126:
        /*0058*/ 	.byte	0x03, 0x5f
        /*005a*/ 	.short	0x0101


	//----- nvinfo : EIATTR_VRC_CTA_INIT_COUNT
	.align		4
        /*005c*/ 	.byte	0x02, 0x4a
	.zero		1
	.zero		1


	//----- nvinfo : EIATTR_SYSCALL_OFFSETS
	.align		4
        /*0060*/ 	.byte	0x04, 0x46
        /*0062*/ 	.short	(.L_128 - .L_127)


	//   ....[0]....
.L_127:
        /*0064*/ 	.word	0x000004a0


	//----- nvinfo : EIATTR_EXIT_INSTR_OFFSETS
	.align		4
.L_128:
        /*0068*/ 	.byte	0x04, 0x1c
        /*006a*/ 	.short	(.L_130 - .L_129)


	//   ....[0]....
.L_129:
        /*006c*/ 	.word	0x000000d0


	//   ....[1]....
        /*0070*/ 	.word	0x00000510


	//----- nvinfo : EIATTR_CRS_STACK_SIZE
	.align		4
.L_130:
        /*0074*/ 	.byte	0x04, 0x1e
        /*0076*/ 	.short	(.L_132 - .L_131)
.L_131:
        /*0078*/ 	.word	0x00000000


	//----- nvinfo : EIATTR_CBANK_PARAM_SIZE
	.align		4
.L_132:
        /*007c*/ 	.byte	0x03, 0x19
        /*007e*/ 	.short	0x0020


	//----- nvinfo : EIATTR_PARAM_CBANK
	.align		4
        /*0080*/ 	.byte	0x04, 0x0a
        /*0082*/ 	.short	(.L_134 - .L_133)
	.align		4
.L_133:
        /*0084*/ 	.word	index@(.nv.constant0._Z12scalarDividePdPKdS_m)
        /*0088*/ 	.short	0x0380
        /*008a*/ 	.short	0x0020


	//----- nvinfo : EIATTR_SW_WAR
	.align		4
.L_134:
        /*008c*/ 	.byte	0x04, 0x36
        /*008e*/ 	.short	(.L_136 - .L_135)
.L_135:
        /*0090*/ 	.word	0x00000008
.L_136:


//--------------------- .nv.info._Z11vectorMinusPdPKdS_mmm --------------------------
	.section	.nv.info._Z11vectorMinusPdPKdS_mmm,"",@"SHT_CUDA_INFO"
	.sectionflags	@""
	.align	4


	//----- nvinfo : EIATTR_CUDA_API_VERSION
	.align		4
        /*0000*/ 	.byte	0x04, 0x37
        /*0002*/ 	.short	(.L_138 - .L_137)
.L_137:
        /*0004*/ 	.word	0x00000082


	//----- nvinfo : EIATTR_KPARAM_INFO
	.align		4
.L_138:
        /*0008*/ 	.byte	0x04, 0x17
        /*000a*/ 	.short	(.L_140 - .L_139)
.L_139:
        /*000c*/ 	.word	0x00000000
        /*0010*/ 	.short	0x0005
        /*0012*/ 	.short	0x0028
        /*0014*/ 	.byte	0x00, 0xf0, 0x21, 0x00


	//----- nvinfo : EIATTR_KPARAM_INFO
	.align		4
.L_140:
        /*0018*/ 	.byte	0x04, 0x17
        /*001a*/ 	.short	(.L_142 - .L_141)
.L_141:
        /*001c*/ 	.word	0x00000000
        /*0020*/ 	.short	0x0004
        /*0022*/ 	.short	0x0020
        /*0024*/ 	.byte	0x00, 0xf0, 0x21, 0x00


	//----- nvinfo : EIATTR_KPARAM_INFO
	.align		4
.L_142:
        /*0028*/ 	.byte	0x04, 0x17
        /*002a*/ 	.short	(.L_144 - .L_143)
.L_143:
        /*002c*/ 	.word	0x00000000
        /*0030*/ 	.short	0x0003
        /*0032*/ 	.short	0x0018
        /*0034*/ 	.byte	0x00, 0xf0, 0x21, 0x00


	//----- nvinfo : EIATTR_KPARAM_INFO
	.align		4
.L_144:
        /*0038*/ 	.byte	0x04, 0x17
        /*003a*/ 	.short	(.L_146 - .L_145)
.L_145:
        /*003c*/ 	.word	0x00000000
        /*0040*/ 	.short	0x0002
        /*0042*/ 	.short	0x0010
        /*0044*/ 	.byte	0x00, 0xf5, 0x21, 0x00


	//----- nvinfo : EIATTR_KPARAM_INFO
	.align		4
.L_146:
        /*0048*/ 	.byte	0x04, 0x17
        /*004a*/ 	.short	(.L_148 - .L_147)
.L_147:
        /*004c*/ 	.word	0x00000000
        /*0050*/ 	.short	0x0001
        /*0052*/ 	.short	0x0008
        /*0054*/ 	.byte	0x00, 0xf5, 0x21, 0x00


	//----- nvinfo : EIATTR_KPARAM_INFO
	.align		4
.L_148:
        /*0058*/ 	.byte	0x04, 0x17
        /*005a*/ 	.short	(.L_150 - .L_149)
.L_149:
        /*005c*/ 	.word	0x00000000
        /*0060*/ 	.short	0x0000
        /*0062*/ 	.short	0x0000
        /*0064*/ 	.byte	0x00, 0xf5, 0x21, 0x00


	//----- nvinfo : EIATTR_SPARSE_MMA_MASK
	.align		4
.L_150:
        /*0068*/ 	.byte	0x03, 0x50
        /*006a*/ 	.short	0x0000


	//----- nvinfo : EIATTR_MAXREG_COUNT
	.align		4
        /*006c*/ 	.byte	0x03, 0x1b
        /*006e*/ 	.short	0x00ff


	//----- nvinfo : EIATTR_EXTERNS
	.align		4
        /*0070*/ 	.byte	0x04, 0x0f
        /*0072*/ 	.short	(.L_152 - .L_151)


	//   ....[0]....
	.align		4
.L_151:
        /*0074*/ 	.word	index@(vprintf)


	//----- nvinfo : EIATTR_MERCURY_ISA_VERSION
	.align		4
.L_152:
        /*0078*/ 	.byte	0x03, 0x5f
        /*007a*/ 	.short	0x0101


	//----- nvinfo : EIATTR_VRC_CTA_INIT_COUNT
	.align		4
        /*007c*/ 	.byte	0x02, 0x4a
	.zero		1
	.zero		1


	//----- nvinfo : EIATTR_SYSCALL_OFFSETS
	.align		4
        /*0080*/ 	.byte	0x04, 0x46
        /*0082*/ 	.short	(.L_154 - .L_153)


	//   ....[0]....
.L_153:
        /*0084*/ 	.word	0x000002f0


	//   ....[1]....
        /*0088*/ 	.word	0x00000440


	//   ....[2]....
        /*008c*/ 	.word	0x00000500


	//   ....[3]....
        /*0090*/ 	.word	0x000005d0


	//   ....[4]....
        /*0094*/ 	.word	0x000006d0


	//   ....[5]....
        /*0098*/ 	.word	0x000007a0


	//   ....[6]....
        /*009c*/ 	.word	0x00000850


	//   ....[7]....
        /*00a0*/ 	.word	0x00001740


	//   ....[8]....
        /*00a4*/ 	.word	0x000018a0


	//   ....[9]....
        /*00a8*/ 	.word	0x00001990


	//   ....[10]....
        /*00ac*/ 	.word	0x00001a50


	//   ....[11]....
        /*00b0*/ 	.word	0x00001b10


	//   ....[12]....
        /*00b4*/ 	.word	0x00001bb0


	//   ....[13]....
        /*00b8*/ 	.word	0x00001c60


	//----- nvinfo : EIATTR_EXIT_INSTR_OFFSETS
	.align		4
.L_154:
        /*00bc*/ 	.byte	0x04, 0x1c
        /*00be*/ 	.short	(.L_156 - .L_155)


	//   ....[0]....
.L_155:
        /*00c0*/ 	.word	0x000000f0


	//   ....[1]....
        /*00c4*/ 	.word	0x00000890


	//   ....[2]....
        /*00c8*/ 	.word	0x00001ce0


	//----- nvinfo : EIATTR_CRS_STACK_SIZE
	.align		4
.L_156:
        /*00cc*/ 	.byte	0x04, 0x1e
        /*00ce*/ 	.short	(.L_158 - .L_157)
.L_157:
        /*00d0*/ 	.word	0x00000000


	//----- nvinfo : EIATTR_CBANK_PARAM_SIZE
	.align		4
.L_158:
        /*00d4*/ 	.byte	0x03, 0x19
        /*00d6*/ 	.short	0x0030


	//----- nvinfo : EIATTR_PARAM_CBANK
	.align		4
        /*00d8*/ 	.byte	0x04, 0x0a
        /*00da*/ 	.short	(.L_160 - .L_159)
	.align		4
.L_159:
        /*00dc*/ 	.word	index@(.nv.constant0._Z11vectorMinusPdPKdS_mmm)
        /*00e0*/ 	.short	0x0380
        /*00e2*/ 	.short	0x0030


	//----- nvinfo : EIATTR_SW_WAR
	.align		4
.L_160:
        /*00e4*/ 	.byte	0x04, 0x36
        /*00e6*/ 	.short	(.L_162 - .L_161)
.L_161:
        /*00e8*/ 	.word	0x00000008
.L_162:


//--------------------- .nv.info._Z12vectorUpdatePddPKdmmm --------------------------
	.section	.nv.info._Z12vectorUpdatePddPKdmmm,"",@"SHT_CUDA_INFO"
	.sectionflags	@""
	.align	4


	//----- nvinfo : EIATTR_CUDA_API_VERSION
	.align		4
        /*0000*/ 	.byte	0x04, 0x37
        /*0002*/ 	.short	(.L_164 - .L_163)
.L_163:
        /*0004*/ 	.word	0x00000082


	//----- nvinfo : EIATTR_KPARAM_INFO
	.align		4
.L_164:
        /*0008*/ 	.byte	0x04, 0x17
        /*000a*/ 	.short	(.L_166 - .L_165)
.L_165:
        /*000c*/ 	.word	0x00000000
        /*0010*/ 	.short	0x0005
        /*0012*/ 	.short	0x0028
        /*0014*/ 	.byte	0x00, 0xf0, 0x21, 0x00


	//----- nvinfo : EIATTR_KPARAM_INFO
	.align		4
.L_166:
        /*0018*/ 	.byte	0x04, 0x17
        /*001a*/ 	.short	(.L_168 - .L_167)
.L_167:
        /*001c*/ 	.word	0x00000000
        /*0020*/ 	.short	0x0004
        /*0022*/ 	.short	0x0020
        /*0024*/ 	.byte	0x00, 0xf0, 0x21, 0x00


	//----- nvinfo : EIATTR_KPARAM_INFO
	.align		4
.L_168:
        /*0028*/ 	.byte	0x04, 0x17
        /*002a*/ 	.short	(.L_170 - .L_169)
.L_169:
        /*002c*/ 	.word	0x00000000
        /*0030*/ 	.short	0x0003
        /*0032*/ 	.short	0x0018
        /*0034*/ 	.byte	0x00, 0xf0, 0x21, 0x00


	//----- nvinfo : EIATTR_KPARAM_INFO
	.align		4
.L_170:
        /*0038*/ 	.byte	0x04, 0x17
        /*003a*/ 	.short	(.L_172 - .L_171)
.L_171:
        /*003c*/ 	.word	0x00000000
        /*0040*/ 	.short	0x0002
        /*0042*/ 	.short	0x0010
        /*0044*/ 	.byte	0x00, 0xf5, 0x21, 0x00


	//----- nvinfo : EIATTR_KPARAM_INFO
	.align		4
.L_172:
        /*0048*/ 	.byte	0x04, 0x17
        /*004a*/ 	.short	(.L_174 - .L_173)
.L_173:
        /*004c*/ 	.word	0x00000000
        /*0050*/ 	.short	0x0001
        /*0052*/ 	.short	0x0008
        /*0054*/ 	.byte	0x00, 0xf0, 0x21, 0x00


	//----- nvinfo : EIATTR_KPARAM_INFO
	.align		4
.L_174:
        /*0058*/ 	.byte	0x04, 0x17
        /*005a*/ 	.short	(.L_176 - .L_175)
.L_175:
        /*005c*/ 	.word	0x00000000
        /*0060*/ 	.short	0x0000
        /*0062*/ 	.short	0x0000
        /*0064*/ 	.byte	0x00, 0xf5, 0x21, 0x00


	//----- nvinfo : EIATTR_SPARSE_MMA_MASK
	.align		4
.L_176:
        /*0068*/ 	.byte	0x03, 0x50
        /*006a*/ 	.short	0x0000


	//----- nvinfo : EIATTR_MAXREG_COUNT
	.align		4
        /*006c*/ 	.byte	0x03, 0x1b
        /*006e*/ 	.short	0x00ff


	//----- nvinfo : EIATTR_MERCURY_ISA_VERSION
	.align		4
        /*0070*/ 	.byte	0x03, 0x5f
        /*0072*/ 	.short	0x0101


	//----- nvinfo : EIATTR_VRC_CTA_INIT_COUNT
	.align		4
        /*0074*/ 	.byte	0x02, 0x4a
	.zero		1
	.zero		1


	//----- nvinfo : EIATTR_EXIT_INSTR_OFFSETS
	.align		4
        /*0078*/ 	.byte	0x04, 0x1c
        /*007a*/ 	.short	(.L_178 - .L_177)


	//   ....[0]....
.L_177:
        /*007c*/ 	.word	0x00000080


	//   ....[1]....
        /*0080*/ 	.word	0x000000e0


	//   ....[2]....
        /*0084*/ 	.word	0x00001450


	//----- nvinfo : EIATTR_CRS_STACK_SIZE
	.align		4
.L_178:
        /*0088*/ 	.byte	0x04, 0x1e
        /*008a*/ 	.short	(.L_180 - .L_179)
.L_179:
        /*008c*/ 	.word	0x00000000


	//----- nvinfo : EIATTR_CBANK_PARAM_SIZE
	.align		4
.L_180:
        /*0090*/ 	.byte	0x03, 0x19
        /*0092*/ 	.short	0x0030


	//----- nvinfo : EIATTR_PARAM_CBANK
	.align		4
        /*0094*/ 	.byte	0x04, 0x0a
        /*0096*/ 	.short	(.L_182 - .L_181)
	.align		4
.L_181:
        /*0098*/ 	.word	index@(.nv.constant0._Z12vectorUpdatePddPKdmmm)
        /*009c*/ 	.short	0x0380
        /*009e*/ 	.short	0x0030


	//----- nvinfo : EIATTR_SW_WAR
	.align		4
.L_182:
        /*00a0*/ 	.byte	0x04, 0x36
        /*00a2*/ 	.short	(.L_184 - .L_183)
.L_183:
        /*00a4*/ 	.word	0x00000008
.L_184:


//--------------------- .nv.info._Z9vectorAddPdPKdS1_S1_mmm --------------------------
	.section	.nv.info._Z9vectorAddPdPKdS1_S1_mmm,"",@"SHT_CUDA_INFO"
	.sectionflags	@""
	.align	4


	//----- nvinfo : EIATTR_CUDA_API_VERSION
	.align		4
        /*0000*/ 	.byte	0x04, 0x37
        /*0002*/ 	.short	(.L_186 - .L_185)
.L_185:
        /*0004*/ 	.word	0x00000082


	//----- nvinfo : EIATTR_KPARAM_INFO
	.align		4
.L_186:
        /*0008*/ 	.byte	0x04, 0x17
        /*000a*/ 	.short	(.L_188 - .L_187)
.L_187:
        /*000c*/ 	.word	0x00000000
        /*0010*/ 	.short	0x0006
        /*0012*/ 	.short	0x0030
        /*0014*/ 	.byte	0x00, 0xf0, 0x21, 0x00


	//----- nvinfo : EIATTR_KPARAM_INFO
	.align		4
.L_188:
        /*0018*/ 	.byte	0x04, 0x17
        /*001a*/ 	.short	(.L_190 - .L_189)
.L_189:
        /*001c*/ 	.word	0x00000000
        /*0020*/ 	.short	0x0005
        /*0022*/ 	.short	0x0028
        /*0024*/ 	.byte	0x00, 0xf0, 0x21, 0x00


	//----- nvinfo : EIATTR_KPARAM_INFO
	.align		4
.L_190:
        /*0028*/ 	.byte	0x04, 0x17
        /*002a*/ 	.short	(.L_192 - .L_191)
.L_191:
        /*002c*/ 	.word	0x00000000
        /*0030*/ 	.short	0x0004
        /*0032*/ 	.short	0x0020
        /*0034*/ 	.byte	0x00, 0xf0, 0x21, 0x00


	//----- nvinfo : EIATTR_KPARAM_INFO
	.align		4
.L_192:
        /*0038*/ 	.byte	0x04, 0x17
        /*003a*/ 	.short	(.L_194 - .L_193)
.L_193:
        /*003c*/ 	.word	0x00000000
        /*0040*/ 	.short	0x0003
        /*0042*/ 	.short	0x0018
        /*0044*/ 	.byte	0x00, 0xf5, 0x21, 0x00


	//----- nvinfo : EIATTR_KPARAM_INFO
	.align		4
.L_194:
        /*0048*/ 	.byte	0x04, 0x17
        /*004a*/ 	.short	(.L_196 - .L_195)
.L_195:
        /*004c*/ 	.word	0x00000000
        /*0050*/ 	.short	0x0002
        /*0052*/ 	.short	0x0010
        /*0054*/ 	.byte	0x00, 0xf5, 0x21, 0x00


	//----- nvinfo : EIATTR_KPARAM_INFO
	.align		4
.L_196:
        /*0058*/ 	.byte	0x04, 0x17
        /*005a*/ 	.short	(.L_198 - .L_197)
.L_197:
        /*005c*/ 	.word	0x00000000
        /*0060*/ 	.short	0x0001
        /*0062*/ 	.short	0x0008
        /*0064*/ 	.byte	0x00, 0xf5, 0x21, 0x00


	//----- nvinfo : EIATTR_KPARAM_INFO
	.align		4
.L_198:
        /*0068*/ 	.byte	0x04, 0x17
        /*006a*/ 	.short	(.L_200 - .L_199)
.L_199:
        /*006c*/ 	.word	0x00000000
        /*0070*/ 	.short	0x0000
        /*0072*/ 	.short	0x0000
        /*0074*/ 	.byte	0x00, 0xf5, 0x21, 0x00


	//----- nvinfo : EIATTR_SPARSE_MMA_MASK
	.align		4
.L_200:
        /*0078*/ 	.byte	0x03, 0x50
        /*007a*/ 	.short	0x0000


	//----- nvinfo : EIATTR_MAXREG_COUNT
	.align		4
        /*007c*/ 	.byte	0x03, 0x1b
        /*007e*/ 	.short	0x00ff


	//----- nvinfo : EIATTR_EXTERNS
	.align		4
        /*0080*/ 	.byte	0x04, 0x0f
        /*0082*/ 	.short	(.L_202 - .L_201)


	//   ....[0]....
	.align		4
.L_201:
        /*0084*/ 	.word	index@(vprintf)


	//----- nvinfo : EIATTR_MERCURY_ISA_VERSION
	.align		4
.L_202:
        /*0088*/ 	.byte	0x03, 0x5f
        /*008a*/ 	.short	0x0101


	//----- nvinfo : EIATTR_VRC_CTA_INIT_COUNT
	.align		4
        /*008c*/ 	.byte	0x02, 0x4a
	.zero		1
	.zero		1


	//----- nvinfo : EIATTR_SYSCALL_OFFSETS
	.align		4
        /*0090*/ 	.byte	0x04, 0x46
        /*0092*/ 	.short	(.L_204 - .L_203)


	//   ....[0]....
.L_203:
        /*0094*/ 	.word	0x000002f0


	//   ....[1]....
        /*0098*/ 	.word	0x00000440


	//   ....[2]....
        /*009c*/ 	.word	0x00000500


	//   ....[3]....
        /*00a0*/ 	.word	0x000005d0


	//   ....[4]....
        /*00a4*/ 	.word	0x000006d0


	//   ....[5]....
        /*00a8*/ 	.word	0x000007a0


	//   ....[6]....
        /*00ac*/ 	.word	0x000018a0


	//   ....[7]....
        /*00b0*/ 	.word	0x00001a00


	//   ....[8]....
        /*00b4*/ 	.word	0x00001af0


	//   ....[9]....
        /*00b8*/ 	.word	0x00001bb0


	//   ....[10]....
        /*00bc*/ 	.word	0x00001c70


	//   ....[11]....
        /*00c0*/ 	.word	0x00001d10


	//----- nvinfo : EIATTR_EXIT_INSTR_OFFSETS
	.align		4
.L_204:
        /*00c4*/ 	.byte	0x04, 0x1c
        /*00c6*/ 	.short	(.L_206 - .L_205)


	//   ....[0]....
.L_205:
        /*00c8*/ 	.word	0x000000f0


	//   ....[1]....
        /*00cc*/ 	.word	0x000007e0


	//   ....[2]....
        /*00d0*/ 	.word	0x00001da0


	//----- nvinfo : EIATTR_CRS_STACK_SIZE
	.align		4
.L_206:
        /*00d4*/ 	.byte	0x04, 0x1e
        /*00d6*/ 	.short	(.L_208 - .L_207)
.L_207:
        /*00d8*/ 	.word	0x00000000


	//----- nvinfo : EIATTR_CBANK_PARAM_SIZE
	.align		4
.L_208:
        /*00dc*/ 	.byte	0x03, 0x19
        /*00de*/ 	.short	0x0038


	//----- nvinfo : EIATTR_PARAM_CBANK
	.align		4
        /*00e0*/ 	.byte	0x04, 0x0a
        /*00e2*/ 	.short	(.L_210 - .L_209)
	.align		4
.L_209:
        /*00e4*/ 	.word	index@(.nv.constant0._Z9vectorAddPdPKdS1_S1_mmm)
        /*00e8*/ 	.short	0x0380
        /*00ea*/ 	.short	0x0038


	//----- nvinfo : EIATTR_SW_WAR
	.align		4
.L_210:
        /*00ec*/ 	.byte	0x04, 0x36
        /*00ee*/ 	.short	(.L_212 - .L_211)
.L_211:
        /*00f0*/ 	.word	0x00000008
.L_212:


//--------------------- .nv.info._Z10dotProductPKdS0_Pdmmm --------------------------
	.section	.nv.info._Z10dotProductPKdS0_Pdmmm,"",@"SHT_CUDA_INFO"
	.sectionflags	@""
	.align	4


	//----- nvinfo : EIATTR_CUDA_API_VERSION
	.align		4
        /*0000*/ 	.byte	0x04, 0x37
        /*0002*/ 	.short	(.L_214 - .L_213)
.L_213:
        /*0004*/ 	.word	0x00000082


	//----- nvinfo : EIATTR_KPARAM_INFO
	.align		4
.L_214:
        /*0008*/ 	.byte	0x04, 0x17
        /*000a*/ 	.short	(.L_216 - .L_215)
.L_215:
        /*000c*/ 	.word	0x00000000
        /*0010*/ 	.short	0x0005
        /*0012*/ 	.short	0x0028
        /*0014*/ 	.byte	0x00, 0xf0, 0x21, 0x00


	//----- nvinfo : EIATTR_KPARAM_INFO
	.align		4
.L_216:
        /*0018*/ 	.byte	0x04, 0x17
        /*001a*/ 	.short	(.L_218 - .L_217)
.L_217:
        /*001c*/ 	.word	0x00000000
        /*0020*/ 	.short	0x0004
        /*0022*/ 	.short	0x0020
        /*0024*/ 	.byte	0x00, 0xf0, 0x21, 0x00


	//----- nvinfo : EIATTR_KPARAM_INFO
	.align		4
.L_218:
        /*0028*/ 	.byte	0x04, 0x17
        /*002a*/ 	.short	(.L_220 - .L_219)
.L_219:
        /*002c*/ 	.word	0x00000000
        /*0030*/ 	.short	0x0003
        /*0032*/ 	.short	0x0018
        /*0034*/ 	.byte	0x00, 0xf0, 0x21, 0x00


	//----- nvinfo : EIATTR_KPARAM_INFO
	.align		4
.L_220:
        /*0038*/ 	.byte	0x04, 0x17
        /*003a*/ 	.short	(.L_222 - .L_221)
.L_221:
        /*003c*/ 	.word	0x00000000
        /*0040*/ 	.short	0x0002
        /*0042*/ 	.short	0x0010
        /*0044*/ 	.byte	0x00, 0xf5, 0x21, 0x00


	//----- nvinfo : EIATTR_KPARAM_INFO
	.align		4
.L_222:
        /*0048*/ 	.byte	0x04, 0x17
        /*004a*/ 	.short	(.L_224 - .L_223)
.L_223:
        /*004c*/ 	.word	0x00000000
        /*0050*/ 	.short	0x0001
        /*0052*/ 	.short	0x0008
        /*0054*/ 	.byte	0x00, 0xf5, 0x21, 0x00


	//----- nvinfo : EIATTR_KPARAM_INFO
	.align		4
.L_224:
        /*0058*/ 	.byte	0x04, 0x17
        /*005a*/ 	.short	(.L_226 - .L_225)
.L_225:
        /*005c*/ 	.word	0x00000000
        /*0060*/ 	.short	0x0000
        /*0062*/ 	.short	0x0000
        /*0064*/ 	.byte	0x00, 0xf5, 0x21, 0x00


	//----- nvinfo : EIATTR_SPARSE_MMA_MASK
	.align		4
.L_226:
        /*0068*/ 	.byte	0x03, 0x50
        /*006a*/ 	.short	0x0000


	//----- nvinfo : EIATTR_MAXREG_COUNT
	.align		4
        /*006c*/ 	.byte	0x03, 0x1b
        /*006e*/ 	.short	0x00ff


	//----- nvinfo : EIATTR_EXTERNS
	.align		4
        /*0070*/ 	.byte	0x04, 0x0f
        /*0072*/ 	.short	(.L_228 - .L_227)


	//   ....[0]....
	.align		4
.L_227:
        /*0074*/ 	.word	index@(vprintf)


	//----- nvinfo : EIATTR_MERCURY_ISA_VERSION
	.align		4
.L_228:
        /*0078*/ 	.byte	0x03, 0x5f
        /*007a*/ 	.short	0x0101


	//----- nvinfo : EIATTR_VRC_CTA_INIT_COUNT
	.align		4
        /*007c*/ 	.byte	0x02, 0x4a
	.zero		1
	.zero		1


	//----- nvinfo : EIATTR_SYSCALL_OFFSETS
	.align		4
        /*0080*/ 	.byte	0x04, 0x46
        /*0082*/ 	.short	(.L_230 - .L_229)


	//   ....[0]....
.L_229:
        /*0084*/ 	.word	0x000002e0


	//   ....[1]....
        /*0088*/ 	.word	0x000010c0


	//----- nvinfo : EIATTR_EXIT_INSTR_OFFSETS
	.align		4
.L_230:
        /*008c*/ 	.byte	0x04, 0x1c
        /*008e*/ 	.short	(.L_232 - .L_231)


	//   ....[0]....
.L_231:
        /*0090*/ 	.word	0x000000f0


	//   ....[1]....
        /*0094*/ 	.word	0x00000320


	//   ....[2]....
        /*0098*/ 	.word	0x00001150


	//----- nvinfo : EIATTR_CRS_STACK_SIZE
	.align		4
.L_232:
        /*009c*/ 	.byte	0x04, 0x1e
        /*009e*/ 	.short	(.L_234 - .L_233)
.L_233:
        /*00a0*/ 	.word	0x00000000


	//----- nvinfo : EIATTR_CBANK_PARAM_SIZE
	.align		4
.L_234:
        /*00a4*/ 	.byte	0x03, 0x19
        /*00a6*/ 	.short	0x0030


	//----- nvinfo : EIATTR_PARAM_CBANK
	.align		4
        /*00a8*/ 	.byte	0x04, 0x0a
        /*00aa*/ 	.short	(.L_236 - .L_235)
	.align		4
.L_235:
        /*00ac*/ 	.word	index@(.nv.constant0._Z10dotProductPKdS0_Pdmmm)
        /*00b0*/ 	.short	0x0380
        /*00b2*/ 	.short	0x0030


	//----- nvinfo : EIATTR_SW_WAR
	.align		4
.L_236:
        /*00b4*/ 	.byte	0x04, 0x36
        /*00b6*/ 	.short	(.L_238 - .L_237)
.L_237:
        /*00b8*/ 	.word	0x00000008
.L_238:


//--------------------- .nv.info._Z15computeResidualPdS_S_mmm --------------------------
	.section	.nv.info._Z15computeResidualPdS_S_mmm,"",@"SHT_CUDA_INFO"
	.sectionflags	@""
	.align	4


	//----- nvinfo : EIATTR_CUDA_API_VERSION
	.align		4
        /*0000*/ 	.byte	0x04, 0x37
        /*0002*/ 	.short	(.L_240 - .L_239)
.L_239:
        /*0004*/ 	.word	0x00000082


	//----- nvinfo : EIATTR_KPARAM_INFO
	.align		4
.L_240:
        /*0008*/ 	.byte	0x04, 0x17
        /*000a*/ 	.short	(.L_242 - .L_241)
.L_241:
        /*000c*/ 	.word	0x00000000
        /*0010*/ 	.short	0x0005
        /*0012*/ 	.short	0x0028
        /*0014*/ 	.byte	0x00, 0xf0, 0x21, 0x00


	//----- nvinfo : EIATTR_KPARAM_INFO
	.align		4
.L_242:
        /*0018*/ 	.byte	0x04, 0x17
        /*001a*/ 	.short	(.L_244 - .L_243)
.L_243:
        /*001c*/ 	.word	0x00000000
        /*0020*/ 	.short	0x0004
        /*0022*/ 	.short	0x0020
        /*0024*/ 	.byte	0x00, 0xf0, 0x21, 0x00


	//----- nvinfo : EIATTR_KPARAM_INFO
	.align		4
.L_244:
        /*0028*/ 	.byte	0x04, 0x17
        /*002a*/ 	.short	(.L_246 - .L_245)
.L_245:
        /*002c*/ 	.word	0x00000000
        /*0030*/ 	.short	0x0003
        /*0032*/ 	.short	0x0018
        /*0034*/ 	.byte	0x00, 0xf0, 0x21, 0x00


	//----- nvinfo : EIATTR_KPARAM_INFO
	.align		4
.L_246:
        /*0038*/ 	.byte	0x04, 0x17
        /*003a*/ 	.short	(.L_248 - .L_247)
.L_247:
        /*003c*/ 	.word	0x00000000
        /*0040*/ 	.short	0x0002
        /*0042*/ 	.short	0x0010
        /*0044*/ 	.byte	0x00, 0xf5, 0x21, 0x00


	//----- nvinfo : EIATTR_KPARAM_INFO
	.align		4
.L_248:
        /*0048*/ 	.byte	0x04, 0x17
        /*004a*/ 	.short	(.L_250 - .L_249)
.L_249:
        /*004c*/ 	.word	0x00000000
        /*0050*/ 	.short	0x0001
        /*0052*/ 	.short	0x0008
        /*0054*/ 	.byte	0x00, 0xf5, 0x21, 0x00


	//----- nvinfo : EIATTR_KPARAM_INFO
	.align		4
.L_250:
        /*0058*/ 	.byte	0x04, 0x17
        /*005a*/ 	.short	(.L_252 - .L_251)
.L_251:
        /*005c*/ 	.word	0x00000000
        /*0060*/ 	.short	0x0000
        /*0062*/ 	.short	0x0000
        /*0064*/ 	.byte	0x00, 0xf5, 0x21, 0x00


	//----- nvinfo : EIATTR_SPARSE_MMA_MASK
	.align		4
.L_252:
        /*0068*/ 	.byte	0x03, 0x50
        /*006a*/ 	.short	0x0000


	//----- nvinfo : EIATTR_MAXREG_COUNT
	.align		4
        /*006c*/ 	.byte	0x03, 0x1b
        /*006e*/ 	.short	0x00ff


	//----- nvinfo : EIATTR_MERCURY_ISA_VERSION
	.align		4
        /*0070*/ 	.byte	0x03, 0x5f
        /*0072*/ 	.short	0x0101


	//----- nvinfo : EIATTR_VRC_CTA_INIT_COUNT
	.align		4
        /*0074*/ 	.byte	0x02, 0x4a
	.zero		1
	.zero		1


	//----- nvinfo : EIATTR_EXIT_INSTR_OFFSETS
	.align		4
        /*0078*/ 	.byte	0x04, 0x1c
        /*007a*/ 	.short	(.L_254 - .L_253)


	//   ....[0]....
.L_253:
        /*007c*/ 	.word	0x00000080


	//   ....[1]....
        /*0080*/ 	.word	0x000000e0


	//   ....[2]....
        /*0084*/ 	.word	0x00000fa0


	//----- nvinfo : EIATTR_CRS_STACK_SIZE
	.align		4
.L_254:
        /*0088*/ 	.byte	0x04, 0x1e
        /*008a*/ 	.short	(.L_256 - .L_255)
.L_255:
        /*008c*/ 	.word	0x00000000


	//----- nvinfo : EIATTR_CBANK_PARAM_SIZE
	.align		4
.L_256:
        /*0090*/ 	.byte	0x03, 0x19
        /*0092*/ 	.short	0x0030


	//----- nvinfo : EIATTR_PARAM_CBANK
	.align		4
        /*0094*/ 	.byte	0x04, 0x0a
        /*0096*/ 	.short	(.L_258 - .L_257)
	.align		4
.L_257:
        /*0098*/ 	.word	index@(.nv.constant0._Z15computeResidualPdS_S_mmm)
        /*009c*/ 	.short	0x0380
        /*009e*/ 	.short	0x0030


	//----- nvinfo : EIATTR_SW_WAR
	.align		4
.L_258:
        /*00a0*/ 	.byte	0x04, 0x36
        /*00a2*/ 	.short	(.L_260 - .L_259)
.L_259:
        /*00a4*/ 	.word	0x00000008
.L_260:


//--------------------- .nv.info._Z14applyDirichletPdS_mmPmm --------------------------
	.section	.nv.info._Z14applyDirichletPdS_mmPmm,"",@"SHT_CUDA_INFO"
	.sectionflags	@""
	.align	4


	//----- nvinfo : EIATTR_CUDA_API_VERSION
	.align		4
        /*0000*/ 	.byte	0x04, 0x37
        /*0002*/ 	.short	(.L_262 - .L_261)
.L_261:
        /*0004*/ 	.word	0x00000082


	//----- nvinfo : EIATTR_KPARAM_INFO
	.align		4
.L_262:
        /*0008*/ 	.byte	0x04, 0x17
        /*000a*/ 	.short	(.L_264 - .L_263)
.L_263:
        /*000c*/ 	.word	0x00000000
        /*0010*/ 	.short	0x0005
        /*0012*/ 	.short	0x0028
        /*0014*/ 	.byte	0x00, 0xf0, 0x21, 0x00


	//----- nvinfo : EIATTR_KPARAM_INFO
	.align		4
.L_264:
        /*0018*/ 	.byte	0x04, 0x17
        /*001a*/ 	.short	(.L_266 - .L_265)
.L_265:
        /*001c*/ 	.word	0x00000000
        /*0020*/ 	.short	0x0004
        /*0022*/ 	.short	0x0020
        /*0024*/ 	.byte	0x00, 0xf5, 0x21, 0x00


	//----- nvinfo : EIATTR_KPARAM_INFO
	.align		4
.L_266:
        /*0028*/ 	.byte	0x04, 0x17
        /*002a*/ 	.short	(.L_268 - .L_267)
.L_267:
        /*002c*/ 	.word	0x00000000
        /*0030*/ 	.short	0x0003
        /*0032*/ 	.short	0x0018
        /*0034*/ 	.byte	0x00, 0xf0, 0x21, 0x00


	//----- nvinfo : EIATTR_KPARAM_INFO
	.align		4
.L_268:
        /*0038*/ 	.byte	0x04, 0x17
        /*003a*/ 	.short	(.L_270 - .L_269)
.L_269:
        /*003c*/ 	.word	0x00000000
        /*0040*/ 	.short	0x0002
        /*0042*/ 	.short	0x0010
        /*0044*/ 	.byte	0x00, 0xf0, 0x21, 0x00


	//----- nvinfo : EIATTR_KPARAM_INFO
	.align		4
.L_270:
        /*0048*/ 	.byte	0x04, 0x17
        /*004a*/ 	.short	(.L_272 - .L_271)
.L_271:
        /*004c*/ 	.word	0x00000000
        /*0050*/ 	.short	0x0001
        /*0052*/ 	.short	0x0008
        /*0054*/ 	.byte	0x00, 0xf5, 0x21, 0x00


	//----- nvinfo : EIATTR_KPARAM_INFO
	.align		4
.L_272:
        /*0058*/ 	.byte	0x04, 0x17
        /*005a*/ 	.short	(.L_274 - .L_273)
.L_273:
        /*005c*/ 	.word	0x00000000
        /*0060*/ 	.short	0x0000
        /*0062*/ 	.short	0x0000
        /*0064*/ 	.byte	0x00, 0xf5, 0x21, 0x00


	//----- nvinfo : EIATTR_SPARSE_MMA_MASK
	.align		4
.L_274:
        /*0068*/ 	.byte	0x03, 0x50
        /*006a*/ 	.short	0x0000


	//----- nvinfo : EIATTR_MAXREG_COUNT
	.align		4
        /*006c*/ 	.byte	0x03, 0x1b
        /*006e*/ 	.short	0x00ff


	//----- nvinfo : EIATTR_MERCURY_ISA_VERSION
	.align		4
        /*0070*/ 	.byte	0x03, 0x5f
        /*0072*/ 	.short	0x0101


	//----- nvinfo : EIATTR_VRC_CTA_INIT_COUNT
	.align		4
        /*0074*/ 	.byte	0x02, 0x4a
	.zero		1
	.zero		1


	//----- nvinfo : EIATTR_EXIT_INSTR_OFFSETS
	.align		4
        /*0078*/ 	.byte	0x04, 0x1c
        /*007a*/ 	.short	(.L_276 - .L_275)


	//   ....[0]....
.L_275:
        /*007c*/ 	.word	0x00000080


	//   ....[1]....
        /*0080*/ 	.word	0x000000e0


	//   ....[2]....
        /*0084*/ 	.word	0x00001370


	//----- nvinfo : EIATTR_CRS_STACK_SIZE
	.align		4
.L_276:
        /*0088*/ 	.byte	0x04, 0x1e
        /*008a*/ 	.short	(.L_278 - .L_277)
.L_277:
        /*008c*/ 	.word	0x00000000


	//----- nvinfo : EIATTR_CBANK_PARAM_SIZE
	.align		4
.L_278:
        /*0090*/ 	.byte	0x03, 0x19
        /*0092*/ 	.short	0x0030


	//----- nvinfo : EIATTR_PARAM_CBANK
	.align		4
        /*0094*/ 	.byte	0x04, 0x0a
        /*0096*/ 	.short	(.L_280 - .L_279)
	.align		4
.L_279:
        /*0098*/ 	.word	index@(.nv.constant0._Z14applyDirichletPdS_mmPmm)
        /*009c*/ 	.short	0x0380
        /*009e*/ 	.short	0x0030


	//----- nvinfo : EIATTR_SW_WAR
	.align		4
.L_280:
        /*00a0*/ 	.byte	0x04, 0x36
        /*00a2*/ 	.short	(.L_282 - .L_281)
.L_281:
        /*00a4*/ 	.word	0x00000008
.L_282:


//--------------------- .nv.info._Z36cu_macro_tet4_laplacian_apply_kernelmmmiPKdS0_Pd --------------------------
	.section	.nv.info._Z36cu_macro_tet4_laplacian_apply_kernelmmmiPKdS0_Pd,"",@"SHT_CUDA_INFO"
	.sectionflags	@""
	.align	4


	//----- nvinfo : EIATTR_CUDA_API_VERSION
	.align		4
        /*0000*/ 	.byte	0x04, 0x37
        /*0002*/ 	.short	(.L_284 - .L_283)
.L_283:
        /*0004*/ 	.word	0x00000082


	//----- nvinfo : EIATTR_KPARAM_INFO
	.align		4
.L_284:
        /*0008*/ 	.byte	0x04, 0x17
        /*000a*/ 	.short	(.L_286 - .L_285)
.L_285:
        /*000c*/ 	.word	0x00000000
        /*0010*/ 	.short	0x0006
        /*0012*/ 	.short	0x0030
        /*0014*/ 	.byte	0x00, 0xf5, 0x21, 0x00


	//----- nvinfo : EIATTR_KPARAM_INFO
	.align		4
.L_286:
        /*0018*/ 	.byte	0x04, 0x17
        /*001a*/ 	.short	(.L_288 - .L_287)
.L_287:
        /*001c*/ 	.word	0x00000000
        /*0020*/ 	.short	0x0005
        /*0022*/ 	.short	0x0028
        /*0024*/ 	.byte	0x00, 0xf5, 0x21, 0x00


	//----- nvinfo : EIATTR_KPARAM_INFO
	.align		4
.L_288:
        /*0028*/ 	.byte	0x04, 0x17
        /*002a*/ 	.short	(.L_290 - .L_289)
.L_289:
        /*002c*/ 	.word	0x00000000
        /*0030*/ 	.short	0x0004
        /*0032*/ 	.short	0x0020
        /*0034*/ 	.byte	0x00, 0xf5, 0x21, 0x00


	//----- nvinfo : EIATTR_KPARAM_INFO
	.align		4
.L_290:
        /*0038*/ 	.byte	0x04, 0x17
        /*003a*/ 	.short	(.L_292 - .L_291)
.L_291:
        /*003c*/ 	.word	0x00000000
        /*0040*/ 	.short	0x0003
        /*0042*/ 	.short	0x0018
        /*0044*/ 	.byte	0x00, 0xf0, 0x11, 0x00


	//----- nvinfo : EIATTR_KPARAM_INFO
	.align		4
.L_292:
        /*0048*/ 	.byte	0x04, 0x17
        /*004a*/ 	.short	(.L_294 - .L_293)
.L_293:
        /*004c*/ 	.word	0x00000000
        /*0050*/ 	.short	0x0002
        /*0052*/ 	.short	0x0010
        /*0054*/ 	.byte	0x00, 0xf0, 0x21, 0x00


	//----- nvinfo : EIATTR_KPARAM_INFO
	.align		4
.L_294:
        /*0058*/ 	.byte	0x04, 0x17
        /*005a*/ 	.short	(.L_296 - .L_295)
.L_295:
        /*005c*/ 	.word	0x00000000
        /*0060*/ 	.short	0x0001
        /*0062*/ 	.short	0x0008
        /*0064*/ 	.byte	0x00, 0xf0, 0x21, 0x00


	//----- nvinfo : EIATTR_KPARAM_INFO
	.align		4
.L_296:
        /*0068*/ 	.byte	0x04, 0x17
        /*006a*/ 	.short	(.L_298 - .L_297)
.L_297:
        /*006c*/ 	.word	0x00000000
        /*0070*/ 	.short	0x0000
        /*0072*/ 	.short	0x0000
        /*0074*/ 	.byte	0x00, 0xf0, 0x21, 0x00


	//----- nvinfo : EIATTR_SPARSE_MMA_MASK
	.align		4
.L_298:
        /*0078*/ 	.byte	0x03, 0x50
        /*007a*/ 	.short	0x0000


	//----- nvinfo : EIATTR_MAXREG_COUNT
	.align		4
        /*007c*/ 	.byte	0x03, 0x1b
        /*007e*/ 	.short	0x00ff


	//----- nvinfo : EIATTR_MERCURY_ISA_VERSION
	.align		4
        /*0080*/ 	.byte	0x03, 0x5f
        /*0082*/ 	.short	0x0101


	//----- nvinfo : EIATTR_VRC_CTA_INIT_COUNT
	.align		4
        /*0084*/ 	.byte	0x02, 0x4a
	.zero		1
	.zero		1


	//----- nvinfo : EIATTR_EXIT_INSTR_OFFSETS
	.align		4
        /*0088*/ 	.byte	0x04, 0x1c
        /*008a*/ 	.short	(.L_300 - .L_299)


	//   ....[0]....
.L_299:
        /*008c*/ 	.word	0x00000080


	//   ....[1]....
        /*0090*/ 	.word	0x00014f00


	//----- nvinfo : EIATTR_CRS_STACK_SIZE
	.align		4
.L_300:
        /*0094*/ 	.byte	0x04, 0x1e
        /*0096*/ 	.short	(.L_302 - .L_301)
.L_301:
        /*0098*/ 	.word	0x00000000


	//----- nvinfo : EIATTR_CBANK_PARAM_SIZE
	.align		4
.L_302:
        /*009c*/ 	.byte	0x03, 0x19
        /*009e*/ 	.short	0x0038


	//----- nvinfo : EIATTR_PARAM_CBANK
	.align		4
        /*00a0*/ 	.byte	0x04, 0x0a
        /*00a2*/ 	.short	(.L_304 - .L_303)
	.align		4
.L_303:
        /*00a4*/ 	.word	index@(.nv.constant0._Z36cu_macro_tet4_laplacian_apply_kernelmmmiPKdS0_Pd)
        /*00a8*/ 	.short	0x0380
        /*00aa*/ 	.short	0x0038


	//----- nvinfo : EIATTR_SW_WAR
	.align		4
.L_304:
        /*00ac*/ 	.byte	0x04, 0x36
        /*00ae*/ 	.short	(.L_306 - .L_305)
.L_305:
        /*00b0*/ 	.word	0x00000008
.L_306:


//--------------------- .nv.callgraph             --------------------------
	.section	.nv.callgraph,"",@"SHT_CUDA_CALLGRAPH"
	.align	4
	.sectionentsize	8
	.align		4
        /*0000*/ 	.word	0x00000000
	.align		4
        /*0004*/ 	.word	0xffffffff
	.align		4
        /*0008*/ 	.word	index@(_Z12scalarDividePdPKdS_m)
	.align		4
        /*000c*/ 	.word	index@(vprintf)
	.align		4
        /*0010*/ 	.word	index@(_Z11vectorMinusPdPKdS_mmm)
	.align		4
        /*0014*/ 	.word	index@(vprintf)
	.align		4
        /*0018*/ 	.word	index@(_Z9vectorAddPdPKdS1_S1_mmm)
	.align		4
        /*001c*/ 	.word	index@(vprintf)
	.align		4
        /*0020*/ 	.word	index@(_Z10dotProductPKdS0_Pdmmm)
	.align		4
        /*0024*/ 	.word	index@(vprintf)
	.align		4
        /*0028*/ 	.word	0x00000000
	.align		4
        /*002c*/ 	.word	0xfffffffe
	.align		4
        /*0030*/ 	.word	0x00000000
	.align		4
        /*0034*/ 	.word	0xfffffffd
	.align		4
        /*0038*/ 	.word	0x00000000
	.align		4
        /*003c*/ 	.word	0xfffffffc


//--------------------- .nv.constant4             --------------------------
	.section	.nv.constant4,"a",@progbits
	.align	8
	.align		8
.nv.constant4:
        /*0000*/ 	.dword	$str$1
	.align		8
        /*0008*/ 	.dword	$str$2
	.align		8
        /*0010*/ 	.dword	$str$3
	.align		8
        /*0018*/ 	.dword	$str$4
	.align		8
        /*0020*/ 	.dword	$str$5
	.align		8
        /*0028*/ 	.dword	$str$6
	.align		8
        /*0030*/ 	.dword	$str$7
	.align		8
        /*0038*/ 	.dword	vprintf


//--------------------- .text._Z30setDirichletBoundaryConditionsPmPdS0_mmS0_m --------------------------
	.section	.text._Z30setDirichletBoundaryConditionsPmPdS0_mmS0_m,"ax",@progbits
	.align	128
        .global         _Z30setDirichletBoundaryConditionsPmPdS0_mmS0_m
        .type           _Z30setDirichletBoundaryConditionsPmPdS0_mmS0_m,@function
        .size           _Z30setDirichletBoundaryConditionsPmPdS0_mmS0_m,(.L_x_420 - _Z30setDirichletBoundaryConditionsPmPdS0_mmS0_m)
        .other          _Z30setDirichletBoundaryConditionsPmPdS0_mmS0_m,@"STO_CUDA_ENTRY STV_DEFAULT"
_Z30setDirichletBoundaryConditionsPmPdS0_mmS0_m:
.text._Z30setDirichletBoundaryConditionsPmPdS0_mmS0_m:
[----:B------:R-:W-:Y:S01]  /*0000*/  LDC R1, c[0x0][0x37c] ;  /* 0x0000df00ff017b82 */ /* 0x000fe20000000800 */
[----:B------:R-:W0:Y:S07]  /*0010*/  S2R R3, SR_TID.X ;  /* 0x0000000000037919 */ /* 0x000e2e0000002100 */
[----:B------:R-:W0:Y:S01]  /*0020*/  S2UR UR4, SR_CTAID.X ;  /* 0x00000000000479c3 */ /* 0x000e220000002500 */
[----:B------:R-:W1:Y:S07]  /*0030*/  LDCU.64 UR6, c[0x0][0x398] ;  /* 0x00007300ff0677ac */ /* 0x000e6e0008000a00 */
[----:B------:R-:W0:Y:S02]  /*0040*/  LDC R0, c[0x0][0x360] ;  /* 0x0000d800ff007b82 */ /* 0x000e240000000800 */
[----:B0-----:R-:W-:-:S05]  /*0050*/  IMAD R2, R0, UR4, R3 ;  /* 0x0000000400027c24 */ /* 0x001fca000f8e0203 */
[----:B-1----:R-:W-:-:S04]  /*0060*/  ISETP.GE.U32.AND P0, PT, R2, UR6, PT ;  /* 0x0000000602007c0c */ /* 0x002fc8000bf06070 */
[----:B------:R-:W-:-:S13]  /*0070*/  ISETP.GE.U32.AND.EX P0, PT, RZ, UR7, PT, P0 ;  /* 0x00000007ff007c0c */ /* 0x000fda000bf06100 */
[----:B------:R-:W-:Y:S05]  /*0080*/  @P0 EXIT ;  /* 0x000000000000094d */ /* 0x000fea0003800000 */
[----:B------:R-:W0:Y:S01]  /*0090*/  LDCU.64 UR8, c[0x0][0x3b0] ;  /* 0x00007600ff0877ac */ /* 0x000e220008000a00 */
[----:B------:R-:W1:Y:S01]  /*00a0*/  LDCU UR4, c[0x0][0x370] ;  /* 0x00006e00ff0477ac */ /* 0x000e620008000800 */
[----:B0-----:R-:W-:-:S04]  /*00b0*/  ISETP.NE.U32.AND P0, PT, RZ, UR8, PT ;  /* 0x00000008ff007c0c */ /* 0x001fc8000bf05070 */
[----:B------:R-:W-:Y:S01]  /*00c0*/  ISETP.NE.AND.EX P0, PT, RZ, UR9, PT, P0 ;  /* 0x00000009ff007c0c */ /* 0x000fe2000bf05300 */
[----:B-1----:R-:W-:-:S12]  /*00d0*/  IMAD R0, R0, UR4, RZ ;  /* 0x0000000400007c24 */ /* 0x002fd8000f8e02ff */
[----:B------:R-:W-:Y:S05]  /*00e0*/  @!P0 EXIT ;  /* 0x000000000000894d */ /* 0x000fea0003800000 */
[----:B------:R-:W-:Y:S01]  /*00f0*/  ULOP3.LUT UR12, UR8, 0x7, URZ, 0xc0, !UPT ;  /* 0x00000007080c7892 */ /* 0x000fe2000f8ec0ff */
[----:B------:R-:W-:Y:S01]  /*0100*/  BSSY.RECONVERGENT B0, `(.L_x_0) ;  /* 0x000012c000007945 */ /* 0x000fe20003800200 */
[----:B------:R-:W-:Y:S01]  /*0110*/  IMAD.MOV.U32 R3, RZ, RZ, RZ ;  /* 0x000000ffff037224 */ /* 0x000fe200078e00ff */
[----:B------:R-:W-:Y:S02]  /*0120*/  ULOP3.LUT UR9, UR8, 0x3, URZ, 0xc0, !UPT ;  /* 0x0000000308097892 */ /* 0x000fe4000f8ec0ff */
[----:B------:R-:W-:Y:S01]  /*0130*/  UIADD3 UR4, UP0, UPT, UR12, -0x1, URZ ;  /* 0xffffffff0c047890 */ /* 0x000fe2000ff1e0ff */
[----:B------:R-:W0:Y:S03]  /*0140*/  LDCU.64 UR10, c[0x0][0x358] ;  /* 0x00006b00ff0a77ac */ /* 0x000e260008000a00 */
[----:B------:R-:W-:Y:S02]  /*0150*/  UIADD3.X UR5, UPT, UPT, URZ, -0x1, URZ, UP0, !UPT ;  /* 0xffffffffff057890 */ /* 0x000fe400087fe4ff */
[----:B------:R-:W-:Y:S01]  /*0160*/  UISETP.GE.U32.AND UP0, UPT, UR4, 0x3, UPT ;  /* 0x000000030400788c */ /* 0x000fe2000bf06070 */
[----:B------:R-:W1:Y:S01]  /*0170*/  LDCU.64 UR18, c[0x0][0x390] ;  /* 0x00007200ff1277ac */ /* 0x000e620008000a00 */
[----:B------:R-:W2:Y:S01]  /*0180*/  LDCU.64 UR14, c[0x0][0x3a0] ;  /* 0x00007400ff0e77ac */ /* 0x000ea20008000a00 */
[----:B------:R-:W3:Y:S01]  /*0190*/  LDCU.64 UR16, c[0x0][0x388] ;  /* 0x00007100ff1077ac */ /* 0x000ee20008000a00 */
[----:B------:R-:W-:-:S02]  /*01a0*/  ULOP3.LUT UR8, UR8, 0xfffffff8, URZ, 0xc0, !UPT ;  /* 0xfffffff808087892 */ /* 0x000fc4000f8ec0ff */
[----:B------:R-:W-:-:S11]  /*01b0*/  UISETP.GE.U32.AND.EX UP0, UPT, UR5, URZ, UPT, UP0 ;  /* 0x000000ff0500728c */ /* 0x000fd6000bf06100 */
.L_x_6:
[----:B--2-4-:R-:W4:Y:S01]  /*01c0*/  LDC.64 R10, c[0x0][0x3b0] ;  /* 0x0000ec00ff0a7b82 */ /* 0x014f220000000a00 */
[----:B0-----:R-:W-:Y:S02]  /*01d0*/  CS2R R4, SRZ ;  /* 0x0000000000047805 */ /* 0x001fe4000001ff00 */
[----:B----4-:R-:W-:-:S04]  /*01e0*/  ISETP.GE.U32.AND P0, PT, R10, 0x8, PT ;  /* 0x000000080a00780c */ /* 0x010fc80003f06070 */
[----:B------:R-:W-:-:S13]  /*01f0*/  ISETP.GE.U32.AND.EX P0, PT, R11, RZ, PT, P0 ;  /* 0x000000ff0b00720c */ /* 0x000fda0003f06100 */
[----:B------:R-:W-:Y:S05]  /*0200*/  @!P0 BRA `(.L_x_1) ;  /* 0x0000000800208947 */ /* 0x000fea0003800000 */
[----:B------:R-:W4:Y:S01]  /*0210*/  LDCU.64 UR6, c[0x0][0x380] ;  /* 0x00007000ff0677ac */ /* 0x000f220008000a00 */
[----:B------:R-:W5:Y:S01]  /*0220*/  LDC R8, c[0x0][0x3b4] ;  /* 0x0000ed00ff087b82 */ /* 0x000f620000000800 */
[----:B------:R-:W-:Y:S01]  /*0230*/  IMAD.U32 R11, RZ, RZ, UR8 ;  /* 0x00000008ff0b7e24 */ /* 0x000fe2000f8e00ff */
[----:B------:R-:W0:Y:S01]  /*0240*/  LDCU.64 UR4, c[0x0][0x3a8] ;  /* 0x00007500ff0477ac */ /* 0x000e220008000a00 */
[----:B----4-:R-:W-:Y:S02]  /*0250*/  UIADD3 UR6, UP1, UPT, UR6, 0x20, URZ ;  /* 0x0000002006067890 */ /* 0x010fe4000ff3e0ff */
[----:B0-----:R-:W-:Y:S02]  /*0260*/  UIADD3 UR4, UP2, UPT, UR4, 0x20, URZ ;  /* 0x0000002004047890 */ /* 0x001fe4000ff5e0ff */
[----:B------:R-:W-:Y:S01]  /*0270*/  UIADD3.X UR7, UPT, UPT, URZ, UR7, URZ, UP1, !UPT ;  /* 0x00000007ff077290 */ /* 0x000fe20008ffe4ff */
[----:B-----5:R-:W-:Y:S01]  /*0280*/  IMAD.MOV.U32 R9, RZ, RZ, R8 ;  /* 0x000000ffff097224 */ /* 0x020fe200078e0008 */
[----:B------:R-:W-:Y:S01]  /*0290*/  UIADD3.X UR5, UPT, UPT, URZ, UR5, URZ, UP2, !UPT ;  /* 0x00000005ff057290 */ /* 0x000fe200097fe4ff */
[----:B------:R-:W-:-:S02]  /*02a0*/  IMAD.U32 R4, RZ, RZ, UR6 ;  /* 0x00000006ff047e24 */ /* 0x000fc4000f8e00ff */
[----:B------:R-:W-:Y:S02]  /*02b0*/  IMAD.U32 R6, RZ, RZ, UR4 ;  /* 0x00000004ff067e24 */ /* 0x000fe4000f8e00ff */
[----:B------:R-:W-:Y:S02]  /*02c0*/  IMAD.U32 R5, RZ, RZ, UR7 ;  /* 0x00000007ff057e24 */ /* 0x000fe4000f8e00ff */
[----:B------:R-:W-:-:S07]  /*02d0*/  IMAD.U32 R7, RZ, RZ, UR5 ;  /* 0x00000005ff077e24 */ /* 0x000fce000f8e00ff */
.L_x_2:
[----:B------:R-:W2:Y:S04]  /*02e0*/  LDG.E.64 R16, desc[UR10][R4.64+-0x20] ;  /* 0xffffe00a04107981 */ /* 0x000ea8000c1e1b00 */
[----:B------:R-:W4:Y:S01]  /*02f0*/  LDG.E.64 R12, desc[UR10][R6.64+-0x20] ;  /* 0xffffe00a060c7981 */ /* 0x000f22000c1e1b00 */
[----:B--2---:R-:W-:Y:S02]  /*0300*/  IMAD R17, R17, UR14, RZ ;  /* 0x0000000e11117c24 */ /* 0x004fe4000f8e02ff */
[----:B------:R-:W-:-:S04]  /*0310*/  IMAD.WIDE.U32 R14, R16, UR14, R2 ;  /* 0x0000000e100e7c25 */ /* 0x000fc8000f8e0002 */
[----:B------:R-:W-:Y:S02]  /*0320*/  IMAD R17, R16, UR15, R17 ;  /* 0x0000000f10117c24 */ /* 0x000fe4000f8e0211 */
[----:B------:R-:W-:Y:S02]  /*0330*/  IMAD.SHL.U32 R22, R14, 0x8, RZ ;  /* 0x000000080e167824 */ /* 0x000fe400078e00ff */
[----:B------:R-:W-:-:S03]  /*0340*/  IMAD.IADD R15, R15, 0x1, R17 ;  /* 0x000000010f0f7824 */ /* 0x000fc600078e0211 */
[----:B---3--:R-:W-:Y:S02]  /*0350*/  IADD3 R20, P0, PT, R22, UR16, RZ ;  /* 0x0000001016147c10 */ /* 0x008fe4000ff1e0ff */
[----:B------:R-:W-:Y:S02]  /*0360*/  SHF.L.U64.HI R14, R14, 0x3, R15 ;  /* 0x000000030e0e7819 */ /* 0x000fe4000001020f */
[----:B-1----:R-:W-:Y:S02]  /*0370*/  IADD3 R22, P1, PT, R22, UR18, RZ ;  /* 0x0000001216167c10 */ /* 0x002fe4000ff3e0ff */
[C---:B------:R-:W-:Y:S02]  /*0380*/  IADD3.X R21, PT, PT, R14.reuse, UR17, RZ, P0, !PT ;  /* 0x000000110e157c10 */ /* 0x040fe400087fe4ff */
[----:B------:R-:W-:-:S03]  /*0390*/  IADD3.X R23, PT, PT, R14, UR19, RZ, P1, !PT ;  /* 0x000000130e177c10 */ /* 0x000fc60008ffe4ff */
[----:B----4-:R0:W-:Y:S04]  /*03a0*/  STG.E.64 desc[UR10][R20.64], R12 ;  /* 0x0000000c14007986 */ /* 0x0101e8000c101b0a */
[----:B------:R1:W-:Y:S04]  /*03b0*/  STG.E.64 desc[UR10][R22.64], R12 ;  /* 0x0000000c16007986 */ /* 0x0003e8000c101b0a */
[----:B------:R-:W2:Y:S04]  /*03c0*/  LDG.E.64 R18, desc[UR10][R4.64+-0x18] ;  /* 0xffffe80a04127981 */ /* 0x000ea8000c1e1b00 */
[----:B------:R-:W3:Y:S01]  /*03d0*/  LDG.E.64 R14, desc[UR10][R6.64+-0x18] ;  /* 0xffffe80a060e7981 */ /* 0x000ee2000c1e1b00 */
[----:B--2---:R-:W-:-:S02]  /*03e0*/  IMAD R19, R19, UR14, RZ ;  /* 0x0000000e13137c24 */ /* 0x004fc4000f8e02ff */
[----:B------:R-:W-:-:S04]  /*03f0*/  IMAD.WIDE.U32 R16, R18, UR14, R2 ;  /* 0x0000000e12107c25 */ /* 0x000fc8000f8e0002 */
[----:B------:R-:W-:Y:S02]  /*0400*/  IMAD R19, R18, UR15, R19 ;  /* 0x0000000f12137c24 */ /* 0x000fe4000f8e0213 */
[----:B------:R-:W-:Y:S02]  /*0410*/  IMAD.SHL.U32 R24, R16, 0x8, RZ ;  /* 0x0000000810187824 */ /* 0x000fe400078e00ff */
[----:B------:R-:W-:-:S03]  /*0420*/  IMAD.IADD R17, R17, 0x1, R19 ;  /* 0x0000000111117824 */ /* 0x000fc600078e0213 */
[----:B------:R-:W-:Y:S02]  /*0430*/  IADD3 R18, P0, PT, R24, UR16, RZ ;  /* 0x0000001018127c10 */ /* 0x000fe4000ff1e0ff */
[----:B------:R-:W-:Y:S02]  /*0440*/  SHF.L.U64.HI R16, R16, 0x3, R17 ;  /* 0x0000000310107819 */ /* 0x000fe40000010211 */
[----:B------:R-:W-:Y:S02]  /*0450*/  IADD3 R24, P1, PT, R24, UR18, RZ ;  /* 0x0000001218187c10 */ /* 0x000fe4000ff3e0ff */
[C---:B------:R-:W-:Y:S02]  /*0460*/  IADD3.X R19, PT, PT, R16.reuse, UR17, RZ, P0, !PT ;  /* 0x0000001110137c10 */ /* 0x040fe400087fe4ff */
[----:B------:R-:W-:-:S03]  /*0470*/  IADD3.X R25, PT, PT, R16, UR19, RZ, P1, !PT ;  /* 0x0000001310197c10 */ /* 0x000fc60008ffe4ff */
[----:B---3--:R2:W-:Y:S04]  /*0480*/  STG.E.64 desc[UR10][R18.64], R14 ;  /* 0x0000000e12007986 */ /* 0x0085e8000c101b0a */
[----:B------:R3:W-:Y:S04]  /*0490*/  STG.E.64 desc[UR10][R24.64], R14 ;  /* 0x0000000e18007986 */ /* 0x0007e8000c101b0a */
[----:B0-----:R-:W4:Y:S04]  /*04a0*/  LDG.E.64 R20, desc[UR10][R4.64+-0x10] ;  /* 0xfffff00a04147981 */ /* 0x001f28000c1e1b00 */
[----:B-1----:R-:W5:Y:S01]  /*04b0*/  LDG.E.64 R12, desc[UR10][R6.64+-0x10] ;  /* 0xfffff00a060c7981 */ /* 0x002f62000c1e1b00 */
[----:B----4-:R-:W-:-:S02]  /*04c0*/  IMAD R21, R21, UR14, RZ ;  /* 0x0000000e15157c24 */ /* 0x010fc4000f8e02ff */
        /* <DEDUP_REMOVED lines=9> */
[----:B-----5:R0:W-:Y:S04]  /*0560*/  STG.E.64 desc[UR10][R20.64], R12 ;  /* 0x0000000c14007986 */ /* 0x0201e8000c101b0a */
[----:B------:R1:W-:Y:S04]  /*0570*/  STG.E.64 desc[UR10][R22.64], R12 ;  /* 0x0000000c16007986 */ /* 0x0003e8000c101b0a */
[----:B--2---:R-:W2:Y:S04]  /*0580*/  LDG.E.64 R18, desc[UR10][R4.64+-0x8] ;  /* 0xfffff80a04127981 */ /* 0x004ea8000c1e1b00 */
[----:B---3--:R-:W3:Y:S01]  /*0590*/  LDG.E.64 R14, desc[UR10][R6.64+-0x8] ;  /* 0xfffff80a060e7981 */ /* 0x008ee2000c1e1b00 */
        /* <DEDUP_REMOVED lines=38> */
[----:B---3--:R-:W-:Y:S04]  /*0800*/  STG.E.64 desc[UR10][R18.64], R14 ;  /* 0x0000000e12007986 */ /* 0x008fe8000c101b0a */
[----:B------:R2:W-:Y:S04]  /*0810*/  STG.E.64 desc[UR10][R24.64], R14 ;  /* 0x0000000e18007986 */ /* 0x0005e8000c101b0a */
[----:B0-----:R-:W3:Y:S04]  /*0820*/  LDG.E.64 R20, desc[UR10][R4.64+0x10] ;  /* 0x0000100a04147981 */ /* 0x001ee8000c1e1b00 */
[----:B-1----:R-:W4:Y:S01]  /*0830*/  LDG.E.64 R12, desc[UR10][R6.64+0x10] ;  /* 0x0000100a060c7981 */ /* 0x002f22000c1e1b00 */
[----:B---3--:R-:W-:-:S02]  /*0840*/  IMAD R21, R21, UR14, RZ ;  /* 0x0000000e15157c24 */ /* 0x008fc4000f8e02ff */
        /* <DEDUP_REMOVED lines=9> */
[----:B----4-:R0:W-:Y:S04]  /*08e0*/  STG.E.64 desc[UR10][R20.64], R12 ;  /* 0x0000000c14007986 */ /* 0x0101e8000c101b0a */
[----:B------:R0:W-:Y:S04]  /*08f0*/  STG.E.64 desc[UR10][R22.64], R12 ;  /* 0x0000000c16007986 */ /* 0x0001e8000c101b0a */
[----:B------:R-:W3:Y:S04]  /*0900*/  LDG.E.64 R16, desc[UR10][R4.64+0x18] ;  /* 0x0000180a04107981 */ /* 0x000ee8000c1e1b00 */
[----:B--2---:R1:W2:Y:S02]  /*0910*/  LDG.E.64 R14, desc[UR10][R6.64+0x18] ;  /* 0x0000180a060e7981 */ /* 0x0042a4000c1e1b00 */
[----:B-1----:R-:W-:-:S05]  /*0920*/  IADD3 R6, P2, PT, R6, 0x40, RZ ;  /* 0x0000004006067810 */ /* 0x002fca0007f5e0ff */
[----:B------:R-:W-:Y:S02]  /*0930*/  IMAD.X R7, RZ, RZ, R7, P2 ;  /* 0x000000ffff077224 */ /* 0x000fe400010e0607 */
[----:B---3--:R-:W-:Y:S02]  /*0940*/  IMAD R17, R17, UR14, RZ ;  /* 0x0000000e11117c24 */ /* 0x008fe4000f8e02ff */
[----:B------:R-:W-:-:S04]  /*0950*/  IMAD.WIDE.U32 R18, R16, UR14, R2 ;  /* 0x0000000e10127c25 */ /* 0x000fc8000f8e0002 */
[----:B------:R-:W-:Y:S02]  /*0960*/  IMAD R25, R16, UR15, R17 ;  /* 0x0000000f10197c24 */ /* 0x000fe4000f8e0211 */
[----:B------:R-:W-:Y:S02]  /*0970*/  IMAD.SHL.U32 R17, R18, 0x8, RZ ;  /* 0x0000000812117824 */ /* 0x000fe400078e00ff */
[----:B------:R-:W-:-:S03]  /*0980*/  IMAD.IADD R19, R19, 0x1, R25 ;  /* 0x0000000113137824 */ /* 0x000fc600078e0219 */
[C---:B------:R-:W-:Y:S02]  /*0990*/  IADD3 R16, P0, PT, R17.reuse, UR16, RZ ;  /* 0x0000001011107c10 */ /* 0x040fe4000ff1e0ff */
[----:B------:R-:W-:Y:S02]  /*09a0*/  SHF.L.U64.HI R19, R18, 0x3, R19 ;  /* 0x0000000312137819 */ /* 0x000fe40000010213 */
[----:B------:R-:W-:Y:S02]  /*09b0*/  IADD3 R18, P1, PT, R17, UR18, RZ ;  /* 0x0000001211127c10 */ /* 0x000fe4000ff3e0ff */
[C---:B------:R-:W-:Y:S02]  /*09c0*/  IADD3.X R17, PT, PT, R19.reuse, UR17, RZ, P0, !PT ;  /* 0x0000001113117c10 */ /* 0x040fe400087fe4ff */
[----:B------:R-:W-:Y:S02]  /*09d0*/  IADD3.X R19, PT, PT, R19, UR19, RZ, P1, !PT ;  /* 0x0000001313137c10 */ /* 0x000fe40008ffe4ff */
[----:B------:R-:W-:Y:S01]  /*09e0*/  IADD3 R11, P0, PT, R11, -0x8, RZ ;  /* 0xfffffff80b0b7810 */ /* 0x000fe20007f1e0ff */
[----:B--2---:R0:W-:Y:S01]  /*09f0*/  STG.E.64 desc[UR10][R16.64], R14 ;  /* 0x0000000e10007986 */ /* 0x0041e2000c101b0a */
[----:B------:R-:W-:-:S02]  /*0a00*/  IADD3 R4, P1, PT, R4, 0x40, RZ ;  /* 0x0000004004047810 */ /* 0x000fc40007f3e0ff */
[----:B------:R-:W-:Y:S01]  /*0a10*/  IADD3.X R9, PT, PT, R9, -0x1, RZ, P0, !PT ;  /* 0xffffffff09097810 */ /* 0x000fe200007fe4ff */
[----:B------:R0:W-:Y:S01]  /*0a20*/  STG.E.64 desc[UR10][R18.64], R14 ;  /* 0x0000000e12007986 */ /* 0x0001e2000c101b0a */
[----:B------:R-:W-:Y:S01]  /*0a30*/  ISETP.NE.U32.AND P0, PT, R11, RZ, PT ;  /* 0x000000ff0b00720c */ /* 0x000fe20003f05070 */
[----:B------:R-:W-:-:S03]  /*0a40*/  IMAD.X R5, RZ, RZ, R5, P1 ;  /* 0x000000ffff057224 */ /* 0x000fc600008e0605 */
[----:B------:R-:W-:-:S13]  /*0a50*/  ISETP.NE.AND.EX P0, PT, R9, RZ, PT, P0 ;  /* 0x000000ff0900720c */ /* 0x000fda0003f05300 */
[----:B0-----:R-:W-:Y:S05]  /*0a60*/  @P0 BRA `(.L_x_2) ;  /* 0xfffffff8001c0947 */ /* 0x001fea000383ffff */
[----:B------:R-:W-:Y:S02]  /*0a70*/  IMAD.MOV.U32 R4, RZ, RZ, R8 ;  /* 0x000000ffff047224 */ /* 0x000fe400078e0008 */
[----:B------:R-:W-:-:S07]  /*0a80*/  IMAD.U32 R5, RZ, RZ, UR8 ;  /* 0x00000008ff057e24 */ /* 0x000fce000f8e00ff */
.L_x_1:
[----:B------:R-:W-:-:S04]  /*0a90*/  UISETP.NE.U32.AND UP1, UPT, UR12, URZ, UPT ;  /* 0x000000ff0c00728c */ /* 0x000fc8000bf25070 */
[----:B------:R-:W-:-:S09]  /*0aa0*/  UISETP.NE.AND.EX UP1, UPT, URZ, URZ, UPT, UP1 ;  /* 0x000000ffff00728c */ /* 0x000fd2000bf25310 */
[----:B------:R-:W-:Y:S05]  /*0ab0*/  BRA.U !UP1, `(.L_x_3) ;  /* 0x0000000909287547 */ /* 0x000fea000b800000 */
[----:B------:R-:W-:-:S04]  /*0ac0*/  UISETP.NE.U32.AND UP1, UPT, UR9, URZ, UPT ;  /* 0x000000ff0900728c */ /* 0x000fc8000bf25070 */
[----:B------:R-:W-:Y:S01]  /*0ad0*/  UISETP.NE.AND.EX UP1, UPT, URZ, URZ, UPT, UP1 ;  /* 0x000000ffff00728c */ /* 0x000fe2000bf25310 */
[----:B------:R-:W-:Y:S10]  /*0ae0*/  BRA.U !UP0, `(.L_x_4) ;  /* 0x00000005080c7547 */ /* 0x000ff4000b800000 */
[----:B------:R-:W4:Y:S01]  /*0af0*/  LDCU.128 UR4, c[0x0][0x380] ;  /* 0x00007000ff0477ac */ /* 0x000f220008000c00 */
[C---:B------:R-:W-:Y:S01]  /*0b00*/  IMAD.SHL.U32 R6, R5.reuse, 0x8, RZ ;  /* 0x0000000805067824 */ /* 0x040fe200078e00ff */
[----:B------:R-:W-:Y:S01]  /*0b10*/  SHF.L.U64.HI R7, R5, 0x3, R4 ;  /* 0x0000000305077819 */ /* 0x000fe20000010204 */
[----:B------:R-:W5:Y:S03]  /*0b20*/  LDCU.128 UR20, c[0x0][0x3a0] ;  /* 0x00007400ff1477ac */ /* 0x000f660008000c00 */
[----:B----4-:R-:W-:-:S04]  /*0b30*/  IADD3 R8, P0, PT, R6, UR4, RZ ;  /* 0x0000000406087c10 */ /* 0x010fc8000ff1e0ff */
[----:B------:R-:W-:Y:S01]  /*0b40*/  IADD3.X R9, PT, PT, R7, UR5, RZ, P0, !PT ;  /* 0x0000000507097c10 */ /* 0x000fe200087fe4ff */
[----:B------:R-:W4:Y:S04]  /*0b50*/  LDCU.64 UR4, c[0x0][0x390] ;  /* 0x00007200ff0477ac */ /* 0x000f280008000a00 */
[----:B0-----:R-:W2:Y:S01]  /*0b60*/  LDG.E.64 R12, desc[UR10][R8.64] ;  /* 0x0000000a080c7981 */ /* 0x001ea2000c1e1b00 */
[----:B-----5:R-:W-:-:S04]  /*0b70*/  IADD3 R6, P0, PT, R6, UR22, RZ ;  /* 0x0000001606067c10 */ /* 0x020fc8000ff1e0ff */
[----:B------:R-:W-:-:S05]  /*0b80*/  IADD3.X R7, PT, PT, R7, UR23, RZ, P0, !PT ;  /* 0x0000001707077c10 */ /* 0x000fca00087fe4ff */
[----:B------:R-:W5:Y:S01]  /*0b90*/  LDG.E.64 R14, desc[UR10][R6.64] ;  /* 0x0000000a060e7981 */ /* 0x000f62000c1e1b00 */
[----:B--2---:R-:W-:-:S04]  /*0ba0*/  IMAD R11, R13, UR20, RZ ;  /* 0x000000140d0b7c24 */ /* 0x004fc8000f8e02ff */
[C---:B------:R-:W-:Y:S02]  /*0bb0*/  IMAD R11, R12.reuse, UR21, R11 ;  /* 0x000000150c0b7c24 */ /* 0x040fe4000f8e020b */
[----:B------:R-:W-:-:S04]  /*0bc0*/  IMAD.WIDE.U32 R12, R12, UR20, R2 ;  /* 0x000000140c0c7c25 */ /* 0x000fc8000f8e0002 */
[----:B------:R-:W-:Y:S02]  /*0bd0*/  IMAD.IADD R11, R13, 0x1, R11 ;  /* 0x000000010d0b7824 */ /* 0x000fe400078e020b */
[----:B------:R-:W-:-:S03]  /*0be0*/  IMAD.SHL.U32 R24, R12, 0x8, RZ ;  /* 0x000000080c187824 */ /* 0x000fc600078e00ff */
[----:B------:R-:W-:Y:S02]  /*0bf0*/  SHF.L.U64.HI R12, R12, 0x3, R11 ;  /* 0x000000030c0c7819 */ /* 0x000fe4000001020b */
[C---:B------:R-:W-:Y:S02]  /*0c00*/  IADD3 R22, P0, PT, R24.reuse, UR6, RZ ;  /* 0x0000000618167c10 */ /* 0x040fe4000ff1e0ff */
[----:B----4-:R-:W-:Y:S02]  /*0c10*/  IADD3 R24, P1, PT, R24, UR4, RZ ;  /* 0x0000000418187c10 */ /* 0x010fe4000ff3e0ff */
[C---:B------:R-:W-:Y:S02]  /*0c20*/  IADD3.X R23, PT, PT, R12.reuse, UR7, RZ, P0, !PT ;  /* 0x000000070c177c10 */ /* 0x040fe400087fe4ff */
[----:B------:R-:W-:-:S03]  /*0c30*/  IADD3.X R25, PT, PT, R12, UR5, RZ, P1, !PT ;  /* 0x000000050c197c10 */ /* 0x000fc60008ffe4ff */
[----:B-----5:R0:W-:Y:S04]  /*0c40*/  STG.E.64 desc[UR10][R22.64], R14 ;  /* 0x0000000e16007986 */ /* 0x0201e8000c101b0a */
[----:B------:R2:W-:Y:S04]  /*0c50*/  STG.E.64 desc[UR10][R24.64], R14 ;  /* 0x0000000e18007986 */ /* 0x0005e8000c101b0a */
[----:B------:R-:W4:Y:S04]  /*0c60*/  LDG.E.64 R16, desc[UR10][R8.64+0x8] ;  /* 0x0000080a08107981 */ /* 0x000f28000c1e1b00 */
[----:B------:R-:W5:Y:S01]  /*0c70*/  LDG.E.64 R18, desc[UR10][R6.64+0x8] ;  /* 0x0000080a06127981 */ /* 0x000f62000c1e1b00 */
[----:B----4-:R-:W-:-:S02]  /*0c80*/  IMAD R11, R17, UR20, RZ ;  /* 0x00000014110b7c24 */ /* 0x010fc4000f8e02ff */
[----:B------:R-:W-:-:S04]  /*0c90*/  IMAD.WIDE.U32 R12, R16, UR20, R2 ;  /* 0x00000014100c7c25 */ /* 0x000fc8000f8e0002 */
[----:B------:R-:W-:Y:S02]  /*0ca0*/  IMAD R17, R16, UR21, R11 ;  /* 0x0000001510117c24 */ /* 0x000fe4000f8e020b */
[----:B------:R-:W-:Y:S02]  /*0cb0*/  IMAD.SHL.U32 R11, R12, 0x8, RZ ;  /* 0x000000080c0b7824 */ /* 0x000fe400078e00ff */
[----:B------:R-:W-:-:S03]  /*0cc0*/  IMAD.IADD R13, R13, 0x1, R17 ;  /* 0x000000010d0d7824 */ /* 0x000fc600078e0211 */
[C---:B------:R-:W-:Y:S02]  /*0cd0*/  IADD3 R20, P0, PT, R11.reuse, UR6, RZ ;  /* 0x000000060b147c10 */ /* 0x040fe4000ff1e0ff */
[----:B------:R-:W-:Y:S02]  /*0ce0*/  SHF.L.U64.HI R12, R12, 0x3, R13 ;  /* 0x000000030c0c7819 */ /* 0x000fe4000001020d */
[----:B0-----:R-:W-:Y:S02]  /*0cf0*/  IADD3 R22, P1, PT, R11, UR4, RZ ;  /* 0x000000040b167c10 */ /* 0x001fe4000ff3e0ff */
[C---:B------:R-:W-:Y:S02]  /*0d00*/  IADD3.X R21, PT, PT, R12.reuse, UR7, RZ, P0, !PT ;  /* 0x000000070c157c10 */ /* 0x040fe400087fe4ff */
[----:B------:R-:W-:-:S03]  /*0d10*/  IADD3.X R23, PT, PT, R12, UR5, RZ, P1, !PT ;  /* 0x000000050c177c10 */ /* 0x000fc60008ffe4ff */
[----:B-----5:R-:W-:Y:S04]  /*0d20*/  STG.E.64 desc[UR10][R20.64], R18 ;  /* 0x0000001214007986 */ /* 0x020fe8000c101b0a */
[----:B------:R0:W-:Y:S04]  /*0d30*/  STG.E.64 desc[UR10][R22.64], R18 ;  /* 0x0000001216007986 */ /* 0x0001e8000c101b0a */
[----:B--2---:R-:W2:Y:S04]  /*0d40*/  LDG.E.64 R14, desc[UR10][R8.64+0x10] ;  /* 0x0000100a080e7981 */ /* 0x004ea8000c1e1b00 */
[----:B------:R-:W4:Y:S01]  /*0d50*/  LDG.E.64 R12, desc[UR10][R6.64+0x10] ;  /* 0x0000100a060c7981 */ /* 0x000f22000c1e1b00 */
[----:B--2---:R-:W-:-:S02]  /*0d60*/  IMAD R11, R15, UR20, RZ ;  /* 0x000000140f0b7c24 */ /* 0x004fc4000f8e02ff */
        /* <DEDUP_REMOVED lines=8> */
[----:B------:R-:W-:-:S03]  /*0df0*/  IADD3.X R17, PT, PT, R17, UR5, RZ, P1, !PT ;  /* 0x0000000511117c10 */ /* 0x000fc60008ffe4ff */
[----:B----4-:R2:W-:Y:S04]  /*0e00*/  STG.E.64 desc[UR10][R14.64], R12 ;  /* 0x0000000c0e007986 */ /* 0x0105e8000c101b0a */
[----:B------:R4:W-:Y:S04]  /*0e10*/  STG.E.64 desc[UR10][R16.64], R12 ;  /* 0x0000000c10007986 */ /* 0x0009e8000c101b0a */
[----:B------:R-:W5:Y:S04]  /*0e20*/  LDG.E.64 R8, desc[UR10][R8.64+0x18] ;  /* 0x0000180a08087981 */ /* 0x000f68000c1e1b00 */
[----:B------:R-:W3:Y:S01]  /*0e30*/  LDG.E.64 R6, desc[UR10][R6.64+0x18] ;  /* 0x0000180a06067981 */ /* 0x000ee2000c1e1b00 */
[----:B-----5:R-:W-:-:S02]  /*0e40*/  IMAD R11, R9, UR20, RZ ;  /* 0x00000014090b7c24 */ /* 0x020fc4000f8e02ff */
[----:B0-----:R-:W-:-:S04]  /*0e50*/  IMAD.WIDE.U32 R18, R8, UR20, R2 ;  /* 0x0000001408127c25 */ /* 0x001fc8000f8e0002 */
[----:B------:R-:W-:Y:S02]  /*0e60*/  IMAD R21, R8, UR21, R11 ;  /* 0x0000001508157c24 */ /* 0x000fe4000f8e020b */
[----:B------:R-:W-:Y:S02]  /*0e70*/  IMAD.SHL.U32 R11, R18, 0x8, RZ ;  /* 0x00000008120b7824 */ /* 0x000fe400078e00ff */
[----:B------:R-:W-:-:S03]  /*0e80*/  IMAD.IADD R19, R19, 0x1, R21 ;  /* 0x0000000113137824 */ /* 0x000fc600078e0215 */
[C---:B------:R-:W-:Y:S02]  /*0e90*/  IADD3 R20, P0, PT, R11.reuse, UR6, RZ ;  /* 0x000000060b147c10 */ /* 0x040fe4000ff1e0ff */
[----:B------:R-:W-:Y:S02]  /*0ea0*/  SHF.L.U64.HI R18, R18, 0x3, R19 ;  /* 0x0000000312127819 */ /* 0x000fe40000010213 */
[----:B--2---:R-:W-:Y:S02]  /*0eb0*/  IADD3 R14, P1, PT, R11, UR4, RZ ;  /* 0x000000040b0e7c10 */ /* 0x004fe4000ff3e0ff */
[C---:B------:R-:W-:Y:S02]  /*0ec0*/  IADD3.X R21, PT, PT, R18.reuse, UR7, RZ, P0, !PT ;  /* 0x0000000712157c10 */ /* 0x040fe400087fe4ff */
[----:B------:R-:W-:Y:S02]  /*0ed0*/  IADD3.X R15, PT, PT, R18, UR5, RZ, P1, !PT ;  /* 0x00000005120f7c10 */ /* 0x000fe40008ffe4ff */
[----:B------:R-:W-:Y:S01]  /*0ee0*/  IADD3 R5, P0, PT, R5, 0x4, RZ ;  /* 0x0000000405057810 */ /* 0x000fe20007f1e0ff */
[----:B---3--:R4:W-:Y:S04]  /*0ef0*/  STG.E.64 desc[UR10][R20.64], R6 ;  /* 0x0000000614007986 */ /* 0x0089e8000c101b0a */
[----:B------:R4:W-:Y:S01]  /*0f00*/  STG.E.64 desc[UR10][R14.64], R6 ;  /* 0x000000060e007986 */ /* 0x0009e2000c101b0a */
[----:B------:R-:W-:-:S07]  /*0f10*/  IMAD.X R4, RZ, RZ, R4, P0 ;  /* 0x000000ffff047224 */ /* 0x000fce00000e0604 */
.L_x_4:
[----:B------:R-:W-:Y:S05]  /*0f20*/  BRA.U !UP1, `(.L_x_3) ;  /* 0x00000005090c7547 */ /* 0x000fea000b800000 */
[----:B------:R-:W-:Y:S01]  /*0f30*/  UISETP.NE.U32.AND UP1, UPT, UR9, 0x1, UPT ;  /* 0x000000010900788c */ /* 0x000fe2000bf25070 */
[----:B------:R-:W-:-:S03]  /*0f40*/  LOP3.LUT P0, RZ, R10, 0x1, RZ, 0xc0, !PT ;  /* 0x000000010aff7812 */ /* 0x000fc6000780c0ff */
[----:B------:R-:W-:-:S09]  /*0f50*/  UISETP.NE.AND.EX UP1, UPT, URZ, URZ, UPT, UP1 ;  /* 0x000000ffff00728c */ /* 0x000fd2000bf25310 */
[----:B------:R-:W-:Y:S05]  /*0f60*/  BRA.U !UP1, `(.L_x_5) ;  /* 0x00000001099c7547 */ /* 0x000fea000b800000 */
[----:B------:R-:W5:Y:S01]  /*0f70*/  LDCU.128 UR4, c[0x0][0x380] ;  /* 0x00007000ff0477ac */ /* 0x000f620008000c00 */
[C---:B----4-:R-:W-:Y:S01]  /*0f80*/  IMAD.SHL.U32 R6, R5.reuse, 0x8, RZ ;  /* 0x0000000805067824 */ /* 0x050fe200078e00ff */
[----:B------:R-:W-:Y:S01]  /*0f90*/  SHF.L.U64.HI R7, R5, 0x3, R4 ;  /* 0x0000000305077819 */ /* 0x000fe20000010204 */
[----:B------:R-:W4:Y:S03]  /*0fa0*/  LDCU.128 UR20, c[0x0][0x3a0] ;  /* 0x00007400ff1477ac */ /* 0x000f260008000c00 */
[----:B-----5:R-:W-:-:S04]  /*0fb0*/  IADD3 R8, P1, PT, R6, UR4, RZ ;  /* 0x0000000406087c10 */ /* 0x020fc8000ff3e0ff */
[----:B------:R-:W-:Y:S01]  /*0fc0*/  IADD3.X R9, PT, PT, R7, UR5, RZ, P1, !PT ;  /* 0x0000000507097c10 */ /* 0x000fe20008ffe4ff */
[----:B------:R-:W5:Y:S04]  /*0fd0*/  LDCU.64 UR4, c[0x0][0x390] ;  /* 0x00007200ff0477ac */ /* 0x000f680008000a00 */
[----:B0-----:R-:W2:Y:S01]  /*0fe0*/  LDG.E.64 R12, desc[UR10][R8.64] ;  /* 0x0000000a080c7981 */ /* 0x001ea2000c1e1b00 */
[----:B----4-:R-:W-:-:S04]  /*0ff0*/  IADD3 R6, P1, PT, R6, UR22, RZ ;  /* 0x0000001606067c10 */ /* 0x010fc8000ff3e0ff */
[----:B------:R-:W-:-:S05]  /*1000*/  IADD3.X R7, PT, PT, R7, UR23, RZ, P1, !PT ;  /* 0x0000001707077c10 */ /* 0x000fca0008ffe4ff */
[----:B------:R-:W4:Y:S01]  /*1010*/  LDG.E.64 R10, desc[UR10][R6.64] ;  /* 0x0000000a060a7981 */ /* 0x000f22000c1e1b00 */
[----:B--2---:R-:W-:-:S04]  /*1020*/  IMAD R13, R13, UR20, RZ ;  /* 0x000000140d0d7c24 */ /* 0x004fc8000f8e02ff */
[C---:B------:R-:W-:Y:S02]  /*1030*/  IMAD R15, R12.reuse, UR21, R13 ;  /* 0x000000150c0f7c24 */ /* 0x040fe4000f8e020d */
[----:B------:R-:W-:-:S04]  /*1040*/  IMAD.WIDE.U32 R12, R12, UR20, R2 ;  /* 0x000000140c0c7c25 */ /* 0x000fc8000f8e0002 */
[----:B------:R-:W-:Y:S02]  /*1050*/  IMAD.IADD R15, R13, 0x1, R15 ;  /* 0x000000010d0f7824 */ /* 0x000fe400078e020f */
[----:B------:R-:W-:-:S03]  /*1060*/  IMAD.SHL.U32 R14, R12, 0x8, RZ ;  /* 0x000000080c0e7824 */ /* 0x000fc600078e00ff */
[----:B------:R-:W-:Y:S02]  /*1070*/  SHF.L.U64.HI R15, R12, 0x3, R15 ;  /* 0x000000030c0f7819 */ /* 0x000fe4000001020f */
[C---:B------:R-:W-:Y:S02]  /*1080*/  IADD3 R12, P1, PT, R14.reuse, UR6, RZ ;  /* 0x000000060e0c7c10 */ /* 0x040fe4000ff3e0ff */
[----:B-----5:R-:W-:Y:S02]  /*1090*/  IADD3 R14, P2, PT, R14, UR4, RZ ;  /* 0x000000040e0e7c10 */ /* 0x020fe4000ff5e0ff */
[C---:B------:R-:W-:Y:S02]  /*10a0*/  IADD3.X R13, PT, PT, R15.reuse, UR7, RZ, P1, !PT ;  /* 0x000000070f0d7c10 */ /* 0x040fe40008ffe4ff */
[----:B------:R-:W-:-:S03]  /*10b0*/  IADD3.X R15, PT, PT, R15, UR5, RZ, P2, !PT ;  /* 0x000000050f0f7c10 */ /* 0x000fc600097fe4ff */
[----:B----4-:R0:W-:Y:S04]  /*10c0*/  STG.E.64 desc[UR10][R12.64], R10 ;  /* 0x0000000a0c007986 */ /* 0x0101e8000c101b0a */
        /* <DEDUP_REMOVED lines=12> */
[----:B------:R-:W-:Y:S02]  /*1190*/  IADD3.X R13, PT, PT, R16, UR5, RZ, P2, !PT ;  /* 0x00000005100d7c10 */ /* 0x000fe400097fe4ff */
[----:B------:R-:W-:Y:S01]  /*11a0*/  IADD3 R5, P1, PT, R5, 0x2, RZ ;  /* 0x0000000205057810 */ /* 0x000fe20007f3e0ff */
[----:B-----5:R2:W-:Y:S04]  /*11b0*/  STG.E.64 desc[UR10][R18.64], R6 ;  /* 0x0000000612007986 */ /* 0x0205e8000c101b0a */
[----:B------:R2:W-:Y:S01]  /*11c0*/  STG.E.64 desc[UR10][R12.64], R6 ;  /* 0x000000060c007986 */ /* 0x0005e2000c101b0a */
[----:B------:R-:W-:-:S07]  /*11d0*/  IMAD.X R4, RZ, RZ, R4, P1 ;  /* 0x000000ffff047224 */ /* 0x000fce00008e0604 */
.L_x_5:
[----:B------:R-:W-:Y:S05]  /*11e0*/  @!P0 BRA `(.L_x_3) ;  /* 0x00000000005c8947 */ /* 0x000fea0003800000 */
[----:B------:R-:W5:Y:S01]  /*11f0*/  LDCU.128 UR4, c[0x0][0x380] ;  /* 0x00007000ff0477ac */ /* 0x000f620008000c00 */
[C---:B--2-4-:R-:W-:Y:S01]  /*1200*/  IMAD.SHL.U32 R6, R5.reuse, 0x8, RZ ;  /* 0x0000000805067824 */ /* 0x054fe200078e00ff */
[----:B------:R-:W-:Y:S01]  /*1210*/  SHF.L.U64.HI R7, R5, 0x3, R4 ;  /* 0x0000000305077819 */ /* 0x000fe20000010204 */
[----:B------:R-:W2:Y:S03]  /*1220*/  LDCU.128 UR20, c[0x0][0x3a0] ;  /* 0x00007400ff1477ac */ /* 0x000ea60008000c00 */
[----:B-----5:R-:W-:-:S04]  /*1230*/  IADD3 R4, P0, PT, R6, UR4, RZ ;  /* 0x0000000406047c10 */ /* 0x020fc8000ff1e0ff */
[----:B------:R-:W-:Y:S01]  /*1240*/  IADD3.X R5, PT, PT, R7, UR5, RZ, P0, !PT ;  /* 0x0000000507057c10 */ /* 0x000fe200087fe4ff */
[----:B------:R-:W4:Y:S05]  /*1250*/  LDCU.64 UR4, c[0x0][0x390] ;  /* 0x00007200ff0477ac */ /* 0x000f2a0008000a00 */
[----:B0-----:R-:W5:Y:S01]  /*1260*/  LDG.E.64 R4, desc[UR10][R4.64] ;  /* 0x0000000a04047981 */ /* 0x001f62000c1e1b00 */
[----:B--2---:R-:W-:-:S04]  /*1270*/  IADD3 R6, P0, PT, R6, UR22, RZ ;  /* 0x0000001606067c10 */ /* 0x004fc8000ff1e0ff */
[----:B------:R-:W-:-:S06]  /*1280*/  IADD3.X R7, PT, PT, R7, UR23, RZ, P0, !PT ;  /* 0x0000001707077c10 */ /* 0x000fcc00087fe4ff */
[----:B------:R-:W2:Y:S01]  /*1290*/  LDG.E.64 R6, desc[UR10][R6.64] ;  /* 0x0000000a06067981 */ /* 0x000ea2000c1e1b00 */
[----:B-----5:R-:W-:Y:S02]  /*12a0*/  IMAD R11, R5, UR20, RZ ;  /* 0x00000014050b7c24 */ /* 0x020fe4000f8e02ff */
[----:B------:R-:W-:-:S04]  /*12b0*/  IMAD.WIDE.U32 R8, R4, UR20, R2 ;  /* 0x0000001404087c25 */ /* 0x000fc8000f8e0002 */
[----:B------:R-:W-:-:S04]  /*12c0*/  IMAD R11, R4, UR21, R11 ;  /* 0x00000015040b7c24 */ /* 0x000fc8000f8e020b */
[----:B------:R-:W-:Y:S02]  /*12d0*/  IMAD.IADD R11, R9, 0x1, R11 ;  /* 0x00000001090b7824 */ /* 0x000fe400078e020b */
[----:B------:R-:W-:-:S03]  /*12e0*/  IMAD.SHL.U32 R9, R8, 0x8, RZ ;  /* 0x0000000808097824 */ /* 0x000fc600078e00ff */
[----:B------:R-:W-:Y:S02]  /*12f0*/  SHF.L.U64.HI R10, R8, 0x3, R11 ;  /* 0x00000003080a7819 */ /* 0x000fe4000001020b */
[C---:B------:R-:W-:Y:S02]  /*1300*/  IADD3 R4, P0, PT, R9.reuse, UR6, RZ ;  /* 0x0000000609047c10 */ /* 0x040fe4000ff1e0ff */
[----:B----4-:R-:W-:Y:S02]  /*1310*/  IADD3 R8, P1, PT, R9, UR4, RZ ;  /* 0x0000000409087c10 */ /* 0x010fe4000ff3e0ff */
[C---:B------:R-:W-:Y:S02]  /*1320*/  IADD3.X R5, PT, PT, R10.reuse, UR7, RZ, P0, !PT ;  /* 0x000000070a057c10 */ /* 0x040fe400087fe4ff */
[----:B------:R-:W-:-:S03]  /*1330*/  IADD3.X R9, PT, PT, R10, UR5, RZ, P1, !PT ;  /* 0x000000050a097c10 */ /* 0x000fc60008ffe4ff */
[----:B--2---:R0:W-:Y:S04]  /*1340*/  STG.E.64 desc[UR10][R4.64], R6 ;  /* 0x0000000604007986 */ /* 0x0041e8000c101b0a */
[----:B------:R0:W-:Y:S02]  /*1350*/  STG.E.64 desc[UR10][R8.64], R6 ;  /* 0x0000000608007986 */ /* 0x0001e4000c101b0a */
.L_x_3:
[----:B------:R-:W5:Y:S01]  /*1360*/  LDCU.64 UR4, c[0x0][0x398] ;  /* 0x00007300ff0477ac */ /* 0x000f620008000a00 */
[----:B------:R-:W-:-:S05]  /*1370*/  IADD3 R2, P0, PT, R0, R2, RZ ;  /* 0x0000000200027210 */ /* 0x000fca0007f1e0ff */
[----:B------:R-:W-:Y:S01]  /*1380*/  IMAD.X R3, RZ, RZ, R3, P0 ;  /* 0x000000ffff037224 */ /* 0x000fe200000e0603 */
[----:B-----5:R-:W-:-:S04]  /*1390*/  ISETP.GE.U32.AND P0, PT, R2, UR4, PT ;  /* 0x0000000402007c0c */ /* 0x020fc8000bf06070 */
[----:B------:R-:W-:-:S13]  /*13a0*/  ISETP.GE.U32.AND.EX P0, PT, R3, UR5, PT, P0 ;  /* 0x0000000503007c0c */ /* 0x000fda000bf06100 */
[----:B------:R-:W-:Y:S05]  /*13b0*/  @!P0 BRA `(.L_x_6) ;  /* 0xffffffec00808947 */ /* 0x000fea000383ffff */
[----:B0123--:R-:W-:Y:S05]  /*13c0*/  BSYNC.RECONVERGENT B0 ;  /* 0x0000000000007941 */ /* 0x00ffea0003800200 */
.L_x_0:
[----:B------:R-:W-:Y:S05]  /*13d0*/  EXIT ;  /* 0x000000000000794d */ /* 0x000fea0003800000 */
.L_x_7:
[----:B------:R-:W-:-:S00]  /*13e0*/  BRA `(.L_x_7) ;  /* 0xfffffffc00fc7947 */ /* 0x000fc0000383ffff */
[----:B------:R-:W-:-:S00]  /*13f0*/  NOP ;  /* 0x0000000000007918 */ /* 0x000fc00000000000 */
        /* <DEDUP_REMOVED lines=8> */
.L_x_420:


//--------------------- .text._Z16checkConvergencedPKdiPm --------------------------
	.section	.text._Z16checkConvergencedPKdiPm,"ax",@progbits
	.align	128
        .global         _Z16checkConvergencedPKdiPm
        .type           _Z16checkConvergencedPKdiPm,@function
        .size           _Z16checkConvergencedPKdiPm,(.L_x_421 - _Z16checkConvergencedPKdiPm)
        .other          _Z16checkConvergencedPKdiPm,@"STO_CUDA_ENTRY STV_DEFAULT"
_Z16checkConvergencedPKdiPm:
.text._Z16checkConvergencedPKdiPm:
[----:B------:R-:W-:Y:S01]  /*0000*/  LDC R1, c[0x0][0x37c] ;  /* 0x0000df00ff017b82 */ /* 0x000fe20000000800 */
[----:B------:R-:W0:Y:S07]  /*0010*/  S2R R3, SR_TID.X ;  /* 0x0000000000037919 */ /* 0x000e2e0000002100 */
[----:B------:R-:W0:Y:S01]  /*0020*/  S2UR UR4, SR_CTAID.X ;  /* 0x00000000000479c3 */ /* 0x000e220000002500 */
[----:B------:R-:W1:Y:S07]  /*0030*/  LDCU UR6, c[0x0][0x390] ;  /* 0x00007200ff0677ac */ /* 0x000e6e0008000800 */
[----:B------:R-:W0:Y:S01]  /*0040*/  LDC R4, c[0x0][0x360] ;  /* 0x0000d800ff047b82 */ /* 0x000e220000000800 */
[----:B-1----:R-:W-:Y:S01]  /*0050*/  USHF.R.S32.HI UR5, URZ, 0x1f, UR6 ;  /* 0x0000001fff057899 */ /* 0x002fe20008011406 */
[----:B0-----:R-:W-:-:S05]  /*0060*/  IMAD R0, R4, UR4, R3 ;  /* 0x0000000404007c24 */ /* 0x001fca000f8e0203 */
[----:B------:R-:W-:-:S04]  /*0070*/  ISETP.GE.U32.AND P0, PT, R0, UR6, PT ;  /* 0x0000000600007c0c */ /* 0x000fc8000bf06070 */
[----:B------:R-:W-:-:S13]  /*0080*/  ISETP.GE.U32.AND.EX P0, PT, RZ, UR5, PT, P0 ;  /* 0x00000005ff007c0c */ /* 0x000fda000bf06100 */
[----:B------:R-:W-:Y:S05]  /*0090*/  @P0 EXIT ;  /* 0x000000000000094d */ /* 0x000fea0003800000 */
[----:B------:R-:W0:Y:S01]  /*00a0*/  LDC.64 R2, c[0x0][0x380] ;  /* 0x0000e000ff027b82 */ /* 0x000e220000000a00 */
[----:B------:R-:W1:Y:S01]  /*00b0*/  LDCU UR4, c[0x0][0x370] ;  /* 0x00006e00ff0477ac */ /* 0x000e620008000800 */
[----:B------:R-:W-:Y:S01]  /*00c0*/  BSSY.RECONVERGENT B0, `(.L_x_8) ;  /* 0x0000013000007945 */ /* 0x000fe20003800200 */
[----:B------:R-:W-:Y:S02]  /*00d0*/  IMAD.MOV.U32 R7, RZ, RZ, R0 ;  /* 0x000000ffff077224 */ /* 0x000fe400078e0000 */
[----:B------:R-:W-:Y:S01]  /*00e0*/  IMAD.MOV.U32 R6, RZ, RZ, RZ ;  /* 0x000000ffff067224 */ /* 0x000fe200078e00ff */
[----:B------:R-:W2:Y:S01]  /*00f0*/  LDCU.64 UR6, c[0x0][0x358] ;  /* 0x00006b00ff0677ac */ /* 0x000ea20008000a00 */
[----:B------:R-:W3:Y:S01]  /*0100*/  LDCU UR10, c[0x0][0x390] ;  /* 0x00007200ff0a77ac */ /* 0x000ee20008000800 */
[----:B------:R-:W4:Y:S01]  /*0110*/  LDCU.64 UR8, c[0x0][0x388] ;  /* 0x00007100ff0877ac */ /* 0x000f220008000a00 */
[----:B-1----:R-:W-:Y:S01]  /*0120*/  IMAD R0, R4, UR4, RZ ;  /* 0x0000000404007c24 */ /* 0x002fe2000f8e02ff */
[----:B0-234-:R-:W-:-:S11]  /*0130*/  DMUL R2, R2, R2 ;  /* 0x0000000202027228 */ /* 0x01dfd60000000000 */
.L_x_10:
[----:B------:R-:W-:-:S04]  /*0140*/  LEA R4, P0, R7, UR8, 0x3 ;  /* 0x0000000807047c11 */ /* 0x000fc8000f8018ff */
[----:B------:R-:W-:-:S06]  /*0150*/  LEA.HI.X R5, R7, UR9, R6, 0x3, P0 ;  /* 0x0000000907057c11 */ /* 0x000fcc00080f1c06 */
[----:B------:R-:W2:Y:S02]  /*0160*/  LDG.E.64 R4, desc[UR6][R4.64] ;  /* 0x0000000604047981 */ /* 0x000ea4000c1e1b00 */
[----:B--2---:R-:W-:-:S14]  /*0170*/  DSETP.GE.AND P0, PT, R4, R2, PT ;  /* 0x000000020400722a */ /* 0x004fdc0003f06000 */
[----:B------:R-:W-:Y:S05]  /*0180*/  @P0 BRA `(.L_x_9) ;  /* 0x0000000000180947 */ /* 0x000fea0003800000 */
[----:B------:R-:W-:-:S05]  /*0190*/  IADD3 R7, P0, PT, R0, R7, RZ ;  /* 0x0000000700077210 */ /* 0x000fca0007f1e0ff */
[----:B------:R-:W-:Y:S01]  /*01a0*/  IMAD.X R6, RZ, RZ, R6, P0 ;  /* 0x000000ffff067224 */ /* 0x000fe200000e0606 */
[----:B------:R-:W-:-:S04]  /*01b0*/  ISETP.GE.U32.AND P0, PT, R7, UR10, PT ;  /* 0x0000000a07007c0c */ /* 0x000fc8000bf06070 */
[----:B------:R-:W-:-:S13]  /*01c0*/  ISETP.GE.U32.AND.EX P0, PT, R6, UR5, PT, P0 ;  /* 0x0000000506007c0c */ /* 0x000fda000bf06100 */
[----:B------:R-:W-:Y:S05]  /*01d0*/  @!P0 BRA `(.L_x_10) ;  /* 0xfffffffc00d88947 */ /* 0x000fea000383ffff */
[----:B------:R-:W-:Y:S05]  /*01e0*/  EXIT ;  /* 0x000000000000794d */ /* 0x000fea0003800000 */
.L_x_9:
[----:B------:R-:W-:Y:S05]  /*01f0*/  BSYNC.RECONVERGENT B0 ;  /* 0x0000000000007941 */ /* 0x000fea0003800200 */
.L_x_8:
[----:B------:R-:W0:Y:S02]  /*0200*/  LDC.64 R2, c[0x0][0x398] ;  /* 0x0000e600ff027b82 */ /* 0x000e240000000a00 */
[----:B0-----:R-:W-:Y:S01]  /*0210*/  STG.E.64 desc[UR6][R2.64], RZ ;  /* 0x000000ff02007986 */ /* 0x001fe2000c101b06 */
[----:B------:R-:W-:Y:S05]  /*0220*/  EXIT ;  /* 0x000000000000794d */ /* 0x000fea0003800000 */
.L_x_11:
        /* <DEDUP_REMOVED lines=13> */
.L_x_421:


//--------------------- .text._Z12scalarDividePdPKdS_m --------------------------
	.section	.text._Z12scalarDividePdPKdS_m,"ax",@progbits
	.align	128
        .global         _Z12scalarDividePdPKdS_m
        .type           _Z12scalarDividePdPKdS_m,@function
        .size           _Z12scalarDividePdPKdS_m,(.L_x_417 - _Z12scalarDividePdPKdS_m)
        .other          _Z12scalarDividePdPKdS_m,@"STO_CUDA_ENTRY STV_DEFAULT"
_Z12scalarDividePdPKdS_m:
.text._Z12scalarDividePdPKdS_m:
[----:B------:R-:W0:Y:S01]  /*0000*/  LDC R1, c[0x0][0x37c] ;  /* 0x0000df00ff017b82 */ /* 0x000e220000000800 */
[----:B------:R-:W1:Y:S01]  /*0010*/  S2R R0, SR_TID.X ;  /* 0x0000000000007919 */ /* 0x000e620000002100 */
[----:B------:R-:W2:Y:S06]  /*0020*/  LDCU UR5, c[0x0][0x2fc] ;  /* 0x00005f80ff0577ac */ /* 0x000eac0008000800 */
[----:B------:R-:W1:Y:S01]  /*0030*/  S2UR UR6, SR_CTAID.X ;  /* 0x00000000000679c3 */ /* 0x000e620000002500 */
[----:B0-----:R-:W-:Y:S01]  /*0040*/  VIADD R1, R1, 0xffffffe8 ;  /* 0xffffffe801017836 */ /* 0x001fe20000000000 */
[----:B------:R-:W0:Y:S01]  /*0050*/  LDCU.64 UR8, c[0x0][0x398] ;  /* 0x00007300ff0877ac */ /* 0x000e220008000a00 */
[----:B------:R-:W3:Y:S05]  /*0060*/  LDCU UR4, c[0x0][0x2f8] ;  /* 0x00005f00ff0477ac */ /* 0x000eea0008000800 */
[----:B------:R-:W1:Y:S01]  /*0070*/  LDC R17, c[0x0][0x360] ;  /* 0x0000d800ff117b82 */ /* 0x000e620000000800 */
[----:B---3--:R-:W-:-:S05]  /*0080*/  IADD3 R16, P1, PT, R1, UR4, RZ ;  /* 0x0000000401107c10 */ /* 0x008fca000ff3e0ff */
[----:B--2---:R-:W-:Y:S02]  /*0090*/  IMAD.X R2, RZ, RZ, UR5, P1 ;  /* 0x00000005ff027e24 */ /* 0x004fe400088e06ff */
[----:B-1----:R-:W-:-:S05]  /*00a0*/  IMAD R19, R17, UR6, R0 ;  /* 0x0000000611137c24 */ /* 0x002fca000f8e0200 */
[----:B0-----:R-:W-:-:S04]  /*00b0*/  ISETP.GE.U32.AND P0, PT, R19, UR8, PT ;  /* 0x0000000813007c0c */ /* 0x001fc8000bf06070 */
[----:B------:R-:W-:-:S13]  /*00c0*/  ISETP.GE.U32.AND.EX P0, PT, RZ, UR9, PT, P0 ;  /* 0x00000009ff007c0c */ /* 0x000fda000bf06100 */
[----:B------:R-:W-:Y:S05]  /*00d0*/  @P0 EXIT ;  /* 0x000000000000094d */ /* 0x000fea0003800000 */
[----:B------:R-:W0:Y:S01]  /*00e0*/  LDCU UR4, c[0x0][0x370] ;  /* 0x00006e00ff0477ac */ /* 0x000e220008000800 */
[----:B------:R-:W-:Y:S01]  /*00f0*/  IMAD.MOV.U32 R18, RZ, RZ, RZ ;  /* 0x000000ffff127224 */ /* 0x000fe200078e00ff */
[----:B------:R-:W1:Y:S01]  /*0100*/  LDCU.64 UR36, c[0x0][0x358] ;  /* 0x00006b00ff2477ac */ /* 0x000e620008000a00 */
[----:B------:R-:W2:Y:S01]  /*0110*/  LDCU.64 UR44, c[0x0][0x398] ;  /* 0x00007300ff2c77ac */ /* 0x000ea20008000a00 */
[----:B------:R-:W3:Y:S01]  /*0120*/  LDCU.64 UR38, c[0x0][0x388] ;  /* 0x00007100ff2677ac */ /* 0x000ee20008000a00 */
[----:B------:R-:W4:Y:S01]  /*0130*/  LDCU.64 UR40, c[0x0][0x390] ;  /* 0x00007200ff2877ac */ /* 0x000f220008000a00 */
[----:B0-----:R-:W-:Y:S01]  /*0140*/  IMAD R17, R17, UR4, RZ ;  /* 0x0000000411117c24 */ /* 0x001fe2000f8e02ff */
[----:B------:R-:W0:Y:S06]  /*0150*/  LDCU.64 UR42, c[0x0][0x380] ;  /* 0x00007000ff2a77ac */ /* 0x000e2c0008000a00 */
.L_x_16:
[C---:B------:R-:W-:Y:S01]  /*0160*/  IMAD.SHL.U32 R3, R19.reuse, 0x8, RZ ;  /* 0x0000000813037824 */ /* 0x040fe200078e00ff */
[----:B------:R-:W-:-:S04]  /*0170*/  SHF.L.U64.HI R22, R19, 0x3, R18 ;  /* 0x0000000313167819 */ /* 0x000fc80000010212 */
[----:B----4-:R-:W-:-:S04]  /*0180*/  IADD3 R26, P0, PT, R3, UR40, RZ ;  /* 0x00000028031a7c10 */ /* 0x010fc8000ff1e0ff */
[----:B------:R-:W-:-:S06]  /*0190*/  IADD3.X R27, PT, PT, R22, UR41, RZ, P0, !PT ;  /* 0x00000029161b7c10 */ /* 0x000fcc00087fe4ff */
[----:B-1----:R-:W4:Y:S01]  /*01a0*/  LDG.E.64 R26, desc[UR36][R26.64] ;  /* 0x000000241a1a7981 */ /* 0x002f22000c1e1b00 */
[----:B---3--:R-:W-:-:S04]  /*01b0*/  IADD3 R8, P0, PT, R3, UR38, RZ ;  /* 0x0000002603087c10 */ /* 0x008fc8000ff1e0ff */
[----:B------:R-:W-:-:S06]  /*01c0*/  IADD3.X R9, PT, PT, R22, UR39, RZ, P0, !PT ;  /* 0x0000002716097c10 */ /* 0x000fcc00087fe4ff */
[----:B------:R-:W3:Y:S01]  /*01d0*/  LDG.E.64 R8, desc[UR36][R8.64] ;  /* 0x0000002408087981 */ /* 0x000ee2000c1e1b00 */
[----:B------:R-:W-:Y:S01]  /*01e0*/  IMAD.MOV.U32 R4, RZ, RZ, 0x1 ;  /* 0x00000001ff047424 */ /* 0x000fe200078e00ff */
[----:B------:R-:W-:Y:S01]  /*01f0*/  BSSY.RECONVERGENT B0, `(.L_x_12) ;  /* 0x0000012000007945 */ /* 0x000fe20003800200 */
[----:B----4-:R-:W1:Y:S01]  /*0200*/  MUFU.RCP64H R5, R27 ;  /* 0x0000001b00057308 */ /* 0x010e620000001800 */
[----:B---3--:R-:W-:-:S03]  /*0210*/  FSETP.GEU.AND P1, PT, |R9|, 6.5827683646048100446e-37, PT ;  /* 0x036000000900780b */ /* 0x008fc60003f2e200 */
[----:B-1----:R-:W-:-:S08]  /*0220*/  DFMA R6, -R26, R4, 1 ;  /* 0x3ff000001a06742b */ /* 0x002fd00000000104 */
[----:B------:R-:W-:-:S08]  /*0230*/  DFMA R6, R6, R6, R6 ;  /* 0x000000060606722b */ /* 0x000fd00000000006 */
[----:B------:R-:W-:-:S08]  /*0240*/  DFMA R6, R4, R6, R4 ;  /* 0x000000060406722b */ /* 0x000fd00000000004 */
[----:B------:R-:W-:-:S08]  /*0250*/  DFMA R4, -R26, R6, 1 ;  /* 0x3ff000001a04742b */ /* 0x000fd00000000106 */
[----:B------:R-:W-:-:S08]  /*0260*/  DFMA R4, R6, R4, R6 ;  /* 0x000000040604722b */ /* 0x000fd00000000006 */
[----:B------:R-:W-:-:S08]  /*0270*/  DMUL R6, R8, R4 ;  /* 0x0000000408067228 */ /* 0x000fd00000000000 */
[----:B------:R-:W-:-:S08]  /*0280*/  DFMA R10, -R26, R6, R8 ;  /* 0x000000061a0a722b */ /* 0x000fd00000000108 */
[----:B------:R-:W-:-:S10]  /*0290*/  DFMA R4, R4, R10, R6 ;  /* 0x0000000a0404722b */ /* 0x000fd40000000006 */
[----:B------:R-:W-:-:S05]  /*02a0*/  FFMA R0, RZ, R27, R5 ;  /* 0x0000001bff007223 */ /* 0x000fca0000000005 */
[----:B------:R-:W-:-:S13]  /*02b0*/  FSETP.GT.AND P0, PT, |R0|, 1.469367938527859385e-39, PT ;  /* 0x001000000000780b */ /* 0x000fda0003f04200 */
[----:B------:R-:W-:Y:S05]  /*02c0*/  @P0 BRA P1, `(.L_x_13) ;  /* 0x0000000000100947 */ /* 0x000fea0000800000 */
[----:B------:R-:W-:-:S07]  /*02d0*/  MOV R0, 0x2f0 ;  /* 0x000002f000007802 */ /* 0x000fce0000000f00 */
[----:B0-2---:R-:W-:Y:S05]  /*02e0*/  CALL.REL.NOINC `($__internal_0_$__cuda_sm20_div_rn_f64_full) ;  /* 0x00000000008c7944 */ /* 0x005fea0003c00000 */
[----:B------:R-:W-:Y:S02]  /*02f0*/  IMAD.MOV.U32 R4, RZ, RZ, R12 ;  /* 0x000000ffff047224 */ /* 0x000fe400078e000c */
[----:B------:R-:W-:-:S07]  /*0300*/  IMAD.MOV.U32 R5, RZ, RZ, R13 ;  /* 0x000000ffff057224 */ /* 0x000fce00078e000d */
.L_x_13:
[----:B0-2---:R-:W-:Y:S05]  /*0310*/  BSYNC.RECONVERGENT B0 ;  /* 0x0000000000007941 */ /* 0x005fea0003800200 */
.L_x_12:
[----:B------:R-:W-:Y:S01]  /*0320*/  IADD3 R6, P0, PT, R3, UR42, RZ ;  /* 0x0000002a03067c10 */ /* 0x000fe2000ff1e0ff */
[----:B------:R-:W-:Y:S03]  /*0330*/  BSSY.RECONVERGENT B6, `(.L_x_14) ;  /* 0x0000018000067945 */ /* 0x000fe60003800200 */
[----:B------:R-:W-:Y:S02]  /*0340*/  IADD3.X R7, PT, PT, R22, UR43, RZ, P0, !PT ;  /* 0x0000002b16077c10 */ /* 0x000fe400087fe4ff */
[----:B------:R-:W-:-:S03]  /*0350*/  ISETP.NE.U32.AND P0, PT, R19, RZ, PT ;  /* 0x000000ff1300720c */ /* 0x000fc60003f05070 */
[----:B------:R0:W-:Y:S01]  /*0360*/  STG.E.64 desc[UR36][R6.64], R4 ;  /* 0x0000000406007986 */ /* 0x0001e2000c101b24 */
[----:B------:R-:W-:-:S13]  /*0370*/  ISETP.NE.AND.EX P0, PT, R18, RZ, PT, P0 ;  /* 0x000000ff1200720c */ /* 0x000fda0003f05300 */
[----:B0-----:R-:W-:Y:S05]  /*0380*/  @P0 BRA `(.L_x_15) ;  /* 0x0000000000480947 */ /* 0x001fea0003800000 */
[----:B------:R-:W0:Y:S08]  /*0390*/  LDC.64 R6, c[0x0][0x388] ;  /* 0x0000e200ff067b82 */ /* 0x000e300000000a00 */
[----:B------:R-:W1:Y:S08]  /*03a0*/  LDC.64 R10, c[0x0][0x390] ;  /* 0x0000e400ff0a7b82 */ /* 0x000e700000000a00 */
[----:B------:R-:W2:Y:S01]  /*03b0*/  LDC.64 R12, c[0x0][0x380] ;  /* 0x0000e000ff0c7b82 */ /* 0x000ea20000000a00 */
[----:B------:R-:W-:Y:S01]  /*03c0*/  MOV R0, 0x38 ;  /* 0x0000003800007802 */ /* 0x000fe20000000f00 */
[----:B------:R-:W3:Y:S01]  /*03d0*/  LDCU.64 UR4, c[0x4][0x30] ;  /* 0x01000600ff0477ac */ /* 0x000ee20008000a00 */
[----:B0-----:R0:W4:Y:S04]  /*03e0*/  LDG.E.64 R8, desc[UR36][R6.64] ;  /* 0x0000002406087981 */ /* 0x001128000c1e1b00 */
[----:B-1----:R-:W5:Y:S04]  /*03f0*/  LDG.E.64 R10, desc[UR36][R10.64] ;  /* 0x000000240a0a7981 */ /* 0x002f68000c1e1b00 */
[----:B--2---:R-:W2:Y:S01]  /*0400*/  LDG.E.64 R12, desc[UR36][R12.64] ;  /* 0x000000240c0c7981 */ /* 0x004ea2000c1e1b00 */
[----:B------:R1:W1:Y:S01]  /*0410*/  LDC.64 R14, c[0x4][R0] ;  /* 0x01000000000e7b82 */ /* 0x0002620000000a00 */
[----:B---3--:R-:W-:-:S02]  /*0420*/  IMAD.U32 R4, RZ, RZ, UR4 ;  /* 0x00000004ff047e24 */ /* 0x008fc4000f8e00ff */
[----:B------:R-:W-:Y:S02]  /*0430*/  IMAD.U32 R5, RZ, RZ, UR5 ;  /* 0x00000005ff057e24 */ /* 0x000fe4000f8e00ff */
[----:B0-----:R-:W-:Y:S02]  /*0440*/  IMAD.MOV.U32 R6, RZ, RZ, R16 ;  /* 0x000000ffff067224 */ /* 0x001fe400078e0010 */
[----:B------:R-:W-:Y:S01]  /*0450*/  IMAD.MOV.U32 R7, RZ, RZ, R2 ;  /* 0x000000ffff077224 */ /* 0x000fe200078e0002 */
[----:B----4-:R0:W-:Y:S04]  /*0460*/  STL.64 [R1], R8 ;  /* 0x0000000801007387 */ /* 0x0101e80000100a00 */
[----:B-----5:R0:W-:Y:S04]  /*0470*/  STL.64 [R1+0x8], R10 ;  /* 0x0000080a01007387 */ /* 0x0201e80000100a00 */
[----:B-12---:R0:W-:Y:S02]  /*0480*/  STL.64 [R1+0x10], R12 ;  /* 0x0000100c01007387 */ /* 0x0061e40000100a00 */
[----:B------:R-:W-:-:S07]  /*0490*/  LEPC R20, `(.L_x_15) ;  /* 0x000000001014794e */ /* 0x000fce0000000000 */
[----:B0-----:R-:W-:Y:S05]  /*04a0*/  CALL.ABS.NOINC R14 ;  /* 0x000000000e007343 */ /* 0x001fea0003c00000 */
.L_x_15:
[----:B------:R-:W-:Y:S05]  /*04b0*/  BSYNC.RECONVERGENT B6 ;  /* 0x0000000000067941 */ /* 0x000fea0003800200 */
.L_x_14:
[----:B------:R-:W-:-:S05]  /*04c0*/  IADD3 R19, P0, PT, R17, R19, RZ ;  /* 0x0000001311137210 */ /* 0x000fca0007f1e0ff */
[----:B------:R-:W-:Y:S01]  /*04d0*/  IMAD.X R18, RZ, RZ, R18, P0 ;  /* 0x000000ffff127224 */ /* 0x000fe200000e0612 */
[----:B------:R-:W-:-:S04]  /*04e0*/  ISETP.GE.U32.AND P0, PT, R19, UR44, PT ;  /* 0x0000002c13007c0c */ /* 0x000fc8000bf06070 */
[----:B------:R-:W-:-:S13]  /*04f0*/  ISETP.GE.U32.AND.EX P0, PT, R18, UR45, PT, P0 ;  /* 0x0000002d12007c0c */ /* 0x000fda000bf06100 */
[----:B------:R-:W-:Y:S05]  /*0500*/  @!P0 BRA `(.L_x_16) ;  /* 0xfffffffc00148947 */ /* 0x000fea000383ffff */
[----:B------:R-:W-:Y:S05]  /*0510*/  EXIT ;  /* 0x000000000000794d */ /* 0x000fea0003800000 */
        .weak           $__internal_0_$__cuda_sm20_div_rn_f64_full
        .type           $__internal_0_$__cuda_sm20_div_rn_f64_full,@function
        .size           $__internal_0_$__cuda_sm20_div_rn_f64_full,(.L_x_417 - $__internal_0_$__cuda_sm20_div_rn_f64_full)
$__internal_0_$__cuda_sm20_div_rn_f64_full:
[C---:B------:R-:W-:Y:S01]  /*0520*/  FSETP.GEU.AND P0, PT, |R27|.reuse, 1.469367938527859385e-39, PT ;  /* 0x001000001b00780b */ /* 0x040fe20003f0e200 */
[--C-:B------:R-:W-:Y:S01]  /*0530*/  IMAD.MOV.U32 R6, RZ, RZ, R26.reuse ;  /* 0x000000ffff067224 */ /* 0x100fe200078e001a */
[----:B------:R-:W-:Y:S01]  /*0540*/  LOP3.LUT R4, R27, 0x800fffff, RZ, 0xc0, !PT ;  /* 0x800fffff1b047812 */ /* 0x000fe200078ec0ff */
[----:B------:R-:W-:Y:S01]  /*0550*/  IMAD.MOV.U32 R7, RZ, RZ, R27 ;  /* 0x000000ffff077224 */ /* 0x000fe200078e001b */
[C---:B------:R-:W-:Y:S01]  /*0560*/  FSETP.GEU.AND P2, PT, |R9|.reuse, 1.469367938527859385e-39, PT ;  /* 0x001000000900780b */ /* 0x040fe20003f4e200 */
[----:B------:R-:W-:Y:S01]  /*0570*/  IMAD.MOV.U32 R10, RZ, RZ, 0x1 ;  /* 0x00000001ff0a7424 */ /* 0x000fe200078e00ff */
[----:B------:R-:W-:Y:S01]  /*0580*/  LOP3.LUT R5, R4, 0x3ff00000, RZ, 0xfc, !PT ;  /* 0x3ff0000004057812 */ /* 0x000fe200078efcff */
[----:B------:R-:W-:Y:S01]  /*0590*/  IMAD.MOV.U32 R4, RZ, RZ, R26 ;  /* 0x000000ffff047224 */ /* 0x000fe200078e001a */
[----:B------:R-:W-:Y:S01]  /*05a0*/  LOP3.LUT R23, R9, 0x7ff00000, RZ, 0xc0, !PT ;  /* 0x7ff0000009177812 */ /* 0x000fe200078ec0ff */
[----:B------:R-:W-:Y:S01]  /*05b0*/  IMAD.MOV.U32 R24, RZ, RZ, 0x1ca00000 ;  /* 0x1ca00000ff187424 */ /* 0x000fe200078e00ff */
[----:B------:R-:W-:Y:S01]  /*05c0*/  LOP3.LUT R26, R27, 0x7ff00000, RZ, 0xc0, !PT ;  /* 0x7ff000001b1a7812 */ /* 0x000fe200078ec0ff */
[----:B------:R-:W-:Y:S02]  /*05d0*/  BSSY.RECONVERGENT B1, `(.L_x_17) ;  /* 0x000004e000017945 */ /* 0x000fe40003800200 */
[----:B------:R-:W-:Y:S01]  /*05e0*/  @!P0 DMUL R4, R6, 8.98846567431157953865e+307 ;  /* 0x7fe0000006048828 */ /* 0x000fe20000000000 */
[----:B------:R-:W-:Y:S01]  /*05f0*/  ISETP.GE.U32.AND P1, PT, R23, R26, PT ;  /* 0x0000001a1700720c */ /* 0x000fe20003f26070 */
[----:B------:R-:W-:-:S02]  /*0600*/  IMAD.MOV.U32 R25, RZ, RZ, R23 ;  /* 0x000000ffff197224 */ /* 0x000fc400078e0017 */
[----:B------:R-:W-:Y:S01]  /*0610*/  @!P2 LOP3.LUT R14, R7, 0x7ff00000, RZ, 0xc0, !PT ;  /* 0x7ff00000070ea812 */ /* 0x000fe200078ec0ff */
[----:B------:R-:W-:Y:S01]  /*0620*/  @!P2 IMAD.MOV.U32 R20, RZ, RZ, RZ ;  /* 0x000000ffff14a224 */ /* 0x000fe200078e00ff */
[----:B------:R-:W0:Y:S02]  /*0630*/  MUFU.RCP64H R11, R5 ;  /* 0x00000005000b7308 */ /* 0x000e240000001800 */
[----:B------:R-:W-:Y:S02]  /*0640*/  @!P2 ISETP.GE.U32.AND P3, PT, R23, R14, PT ;  /* 0x0000000e1700a20c */ /* 0x000fe40003f66070 */
[----:B------:R-:W-:Y:S02]  /*0650*/  @!P0 LOP3.LUT R26, R5, 0x7ff00000, RZ, 0xc0, !PT ;  /* 0x7ff00000051a8812 */ /* 0x000fe400078ec0ff */
[----:B------:R-:W-:-:S03]  /*0660*/  @!P2 SEL R15, R24, 0x63400000, !P3 ;  /* 0x63400000180fa807 */ /* 0x000fc60005800000 */
[----:B------:R-:W-:Y:S01]  /*0670*/  VIADD R27, R26, 0xffffffff ;  /* 0xffffffff1a1b7836 */ /* 0x000fe20000000000 */
[----:B------:R-:W-:-:S04]  /*0680*/  @!P2 LOP3.LUT R15, R15, 0x80000000, R9, 0xf8, !PT ;  /* 0x800000000f0fa812 */ /* 0x000fc800078ef809 */
[----:B------:R-:W-:Y:S01]  /*0690*/  @!P2 LOP3.LUT R21, R15, 0x100000, RZ, 0xfc, !PT ;  /* 0x001000000f15a812 */ /* 0x000fe200078efcff */
[----:B0-----:R-:W-:-:S08]  /*06a0*/  DFMA R12, R10, -R4, 1 ;  /* 0x3ff000000a0c742b */ /* 0x001fd00000000804 */
[----:B------:R-:W-:-:S08]  /*06b0*/  DFMA R12, R12, R12, R12 ;  /* 0x0000000c0c0c722b */ /* 0x000fd0000000000c */
[----:B------:R-:W-:Y:S01]  /*06c0*/  DFMA R12, R10, R12, R10 ;  /* 0x0000000c0a0c722b */ /* 0x000fe2000000000a */
[----:B------:R-:W-:Y:S01]  /*06d0*/  SEL R11, R24, 0x63400000, !P1 ;  /* 0x63400000180b7807 */ /* 0x000fe20004800000 */
[----:B------:R-:W-:-:S03]  /*06e0*/  IMAD.MOV.U32 R10, RZ, RZ, R8 ;  /* 0x000000ffff0a7224 */ /* 0x000fc600078e0008 */
[----:B------:R-:W-:-:S03]  /*06f0*/  LOP3.LUT R11, R11, 0x800fffff, R9, 0xf8, !PT ;  /* 0x800fffff0b0b7812 */ /* 0x000fc600078ef809 */
[----:B------:R-:W-:-:S03]  /*0700*/  DFMA R14, R12, -R4, 1 ;  /* 0x3ff000000c0e742b */ /* 0x000fc60000000804 */
[----:B------:R-:W-:-:S05]  /*0710*/  @!P2 DFMA R10, R10, 2, -R20 ;  /* 0x400000000a0aa82b */ /* 0x000fca0000000814 */
[----:B------:R-:W-:-:S05]  /*0720*/  DFMA R12, R12, R14, R12 ;  /* 0x0000000e0c0c722b */ /* 0x000fca000000000c */
[----:B------:R-:W-:-:S03]  /*0730*/  @!P2 LOP3.LUT R25, R11, 0x7ff00000, RZ, 0xc0, !PT ;  /* 0x7ff000000b19a812 */ /* 0x000fc600078ec0ff */
[----:B------:R-:W-:Y:S02]  /*0740*/  DMUL R14, R12, R10 ;  /* 0x0000000a0c0e7228 */ /* 0x000fe40000000000 */
[----:B------:R-:W-:-:S05]  /*0750*/  VIADD R20, R25, 0xffffffff ;  /* 0xffffffff19147836 */ /* 0x000fca0000000000 */
[----:B------:R-:W-:Y:S01]  /*0760*/  ISETP.GT.U32.AND P0, PT, R20, 0x7feffffe, PT ;  /* 0x7feffffe1400780c */ /* 0x000fe20003f04070 */
[----:B------:R-:W-:-:S03]  /*0770*/  DFMA R20, R14, -R4, R10 ;  /* 0x800000040e14722b */ /* 0x000fc6000000000a */
[----:B------:R-:W-:-:S05]  /*0780*/  ISETP.GT.U32.OR P0, PT, R27, 0x7feffffe, P0 ;  /* 0x7feffffe1b00780c */ /* 0x000fca0000704470 */
[----:B------:R-:W-:-:S08]  /*0790*/  DFMA R20, R12, R20, R14 ;  /* 0x000000140c14722b */ /* 0x000fd0000000000e */
[----:B------:R-:W-:Y:S05]  /*07a0*/  @P0 BRA `(.L_x_18) ;  /* 0x00000000006c0947 */ /* 0x000fea0003800000 */
[----:B------:R-:W-:-:S04]  /*07b0*/  LOP3.LUT R12, R7, 0x7ff00000, RZ, 0xc0, !PT ;  /* 0x7ff00000070c7812 */ /* 0x000fc800078ec0ff */
[CC--:B------:R-:W-:Y:S02]  /*07c0*/  VIADDMNMX R8, R23.reuse, -R12.reuse, 0xb9600000, !PT ;  /* 0xb960000017087446 */ /* 0x0c0fe4000780090c */
[----:B------:R-:W-:Y:S02]  /*07d0*/  ISETP.GE.U32.AND P0, PT, R23, R12, PT ;  /* 0x0000000c1700720c */ /* 0x000fe40003f06070 */
[----:B------:R-:W-:Y:S02]  /*07e0*/  VIMNMX R8, PT, PT, R8, 0x46a00000, PT ;  /* 0x46a0000008087848 */ /* 0x000fe40003fe0100 */
[----:B------:R-:W-:-:S05]  /*07f0*/  SEL R9, R24, 0x63400000, !P0 ;  /* 0x6340000018097807 */ /* 0x000fca0004000000 */
[----:B------:R-:W-:Y:S02]  /*0800*/  IMAD.IADD R14, R8, 0x1, -R9 ;  /* 0x00000001080e7824 */ /* 0x000fe400078e0a09 */
[----:B------:R-:W-:Y:S02]  /*0810*/  IMAD.MOV.U32 R8, RZ, RZ, RZ ;  /* 0x000000ffff087224 */ /* 0x000fe400078e00ff */
[----:B------:R-:W-:-:S06]  /*0820*/  VIADD R9, R14, 0x7fe00000 ;  /* 0x7fe000000e097836 */ /* 0x000fcc0000000000 */
[----:B------:R-:W-:-:S10]  /*0830*/  DMUL R12, R20, R8 ;  /* 0x00000008140c7228 */ /* 0x000fd40000000000 */
[----:B------:R-:W-:-:S13]  /*0840*/  FSETP.GTU.AND P0, PT, |R13|, 1.469367938527859385e-39, PT ;  /* 0x001000000d00780b */ /* 0x000fda0003f0c200 */
[----:B------:R-:W-:Y:S05]  /*0850*/  @P0 BRA `(.L_x_19) ;  /* 0x0000000000940947 */ /* 0x000fea0003800000 */
[----:B------:R-:W-:Y:S01]  /*0860*/  DFMA R4, R20, -R4, R10 ;  /* 0x800000041404722b */ /* 0x000fe2000000000a */
[----:B------:R-:W-:-:S09]  /*0870*/  IMAD.MOV.U32 R8, RZ, RZ, RZ ;  /* 0x000000ffff087224 */ /* 0x000fd200078e00ff */
[C---:B------:R-:W-:Y:S02]  /*0880*/  FSETP.NEU.AND P0, PT, R5.reuse, RZ, PT ;  /* 0x000000ff0500720b */ /* 0x040fe40003f0d000 */
[----:B------:R-:W-:-:S04]  /*0890*/  LOP3.LUT R7, R5, 0x80000000, R7, 0x48, !PT ;  /* 0x8000000005077812 */ /* 0x000fc800078e4807 */
[----:B------:R-:W-:-:S07]  /*08a0*/  LOP3.LUT R9, R7, R9, RZ, 0xfc, !PT ;  /* 0x0000000907097212 */ /* 0x000fce00078efcff */
[----:B------:R-:W-:Y:S05]  /*08b0*/  @!P0 BRA `(.L_x_19) ;  /* 0x00000000007c8947 */ /* 0x000fea0003800000 */
[----:B------:R-:W-:Y:S01]  /*08c0*/  IMAD.MOV R5, RZ, RZ, -R14 ;  /* 0x000000ffff057224 */ /* 0x000fe200078e0a0e */
[----:B------:R-:W-:Y:S01]  /*08d0*/  DMUL.RP R8, R20, R8 ;  /* 0x0000000814087228 */ /* 0x000fe20000008000 */
[----:B------:R-:W-:-:S06]  /*08e0*/  IMAD.MOV.U32 R4, RZ, RZ, RZ ;  /* 0x000000ffff047224 */ /* 0x000fcc00078e00ff */
[----:B------:R-:W-:-:S03]  /*08f0*/  DFMA R4, R12, -R4, R20 ;  /* 0x800000040c04722b */ /* 0x000fc60000000014 */
[----:B------:R-:W-:-:S03]  /*0900*/  LOP3.LUT R7, R9, R7, RZ, 0x3c, !PT ;  /* 0x0000000709077212 */ /* 0x000fc600078e3cff */
[----:B------:R-:W-:-:S04]  /*0910*/  IADD3 R4, PT, PT, -R14, -0x43300000, RZ ;  /* 0xbcd000000e047810 */ /* 0x000fc80007ffe1ff */
[----:B------:R-:W-:-:S04]  /*0920*/  FSETP.NEU.AND P0, PT, |R5|, R4, PT ;  /* 0x000000040500720b */ /* 0x000fc80003f0d200 */
[----:B------:R-:W-:Y:S02]  /*0930*/  FSEL R12, R8, R12, !P0 ;  /* 0x0000000c080c7208 */ /* 0x000fe40004000000 */
[----:B------:R-:W-:Y:S01]  /*0940*/  FSEL R13, R7, R13, !P0 ;  /* 0x0000000d070d7208 */ /* 0x000fe20004000000 */
[----:B------:R-:W-:Y:S06]  /*0950*/  BRA `(.L_x_19) ;  /* 0x0000000000547947 */ /* 0x000fec0003800000 */
.L_x_18:
[----:B------:R-:W-:-:S14]  /*0960*/  DSETP.NAN.AND P0, PT, R8, R8, PT ;  /* 0x000000080800722a */ /* 0x000fdc0003f08000 */
[----:B------:R-:W-:Y:S05]  /*0970*/  @P0 BRA `(.L_x_20) ;  /* 0x0000000000440947 */ /* 0x000fea0003800000 */
[----:B------:R-:W-:-:S14]  /*0980*/  DSETP.NAN.AND P0, PT, R6, R6, PT ;  /* 0x000000060600722a */ /* 0x000fdc0003f08000 */
[----:B------:R-:W-:Y:S05]  /*0990*/  @P0 BRA `(.L_x_21) ;  /* 0x0000000000300947 */ /* 0x000fea0003800000 */
[----:B------:R-:W-:Y:S01]  /*09a0*/  ISETP.NE.AND P0, PT, R25, R26, PT ;  /* 0x0000001a1900720c */ /* 0x000fe20003f05270 */
[----:B------:R-:W-:Y:S02]  /*09b0*/  IMAD.MOV.U32 R12, RZ, RZ, 0x0 ;  /* 0x00000000ff0c7424 */ /* 0x000fe400078e00ff */
[----:B------:R-:W-:-:S10]  /*09c0*/  IMAD.MOV.U32 R13, RZ, RZ, -0x80000 ;  /* 0xfff80000ff0d7424 */ /* 0x000fd400078e00ff */
[----:B------:R-:W-:Y:S05]  /*09d0*/  @!P0 BRA `(.L_x_19) ;  /* 0x0000000000348947 */ /* 0x000fea0003800000 */
[----:B------:R-:W-:Y:S02]  /*09e0*/  ISETP.NE.AND P0, PT, R25, 0x7ff00000, PT ;  /* 0x7ff000001900780c */ /* 0x000fe40003f05270 */
[----:B------:R-:W-:Y:S02]  /*09f0*/  LOP3.LUT R13, R9, 0x80000000, R7, 0x48, !PT ;  /* 0x80000000090d7812 */ /* 0x000fe400078e4807 */
[----:B------:R-:W-:-:S13]  /*0a00*/  ISETP.EQ.OR P0, PT, R26, RZ, !P0 ;  /* 0x000000ff1a00720c */ /* 0x000fda0004702670 */
[----:B------:R-:W-:Y:S01]  /*0a10*/  @P0 LOP3.LUT R4, R13, 0x7ff00000, RZ, 0xfc, !PT ;  /* 0x7ff000000d040812 */ /* 0x000fe200078efcff */
[----:B------:R-:W-:Y:S02]  /*0a20*/  @!P0 IMAD.MOV.U32 R12, RZ, RZ, RZ ;  /* 0x000000ffff0c8224 */ /* 0x000fe400078e00ff */
[----:B------:R-:W-:Y:S02]  /*0a30*/  @P0 IMAD.MOV.U32 R12, RZ, RZ, RZ ;  /* 0x000000ffff0c0224 */ /* 0x000fe400078e00ff */
[----:B------:R-:W-:Y:S01]  /*0a40*/  @P0 IMAD.MOV.U32 R13, RZ, RZ, R4 ;  /* 0x000000ffff0d0224 */ /* 0x000fe200078e0004 */
[----:B------:R-:W-:Y:S06]  /*0a50*/  BRA `(.L_x_19) ;  /* 0x0000000000147947 */ /* 0x000fec0003800000 */
.L_x_21:
[----:B------:R-:W-:Y:S01]  /*0a60*/  LOP3.LUT R13, R7, 0x80000, RZ, 0xfc, !PT ;  /* 0x00080000070d7812 */ /* 0x000fe200078efcff */
[----:B------:R-:W-:Y:S01]  /*0a70*/  IMAD.MOV.U32 R12, RZ, RZ, R6 ;  /* 0x000000ffff0c7224 */ /* 0x000fe200078e0006 */
[----:B------:R-:W-:Y:S06]  /*0a80*/  BRA `(.L_x_19) ;  /* 0x0000000000087947 */ /* 0x000fec0003800000 */
.L_x_20:
[----:B------:R-:W-:Y:S01]  /*0a90*/  LOP3.LUT R13, R9, 0x80000, RZ, 0xfc, !PT ;  /* 0x00080000090d7812 */ /* 0x000fe200078efcff */
[----:B------:R-:W-:-:S07]  /*0aa0*/  IMAD.MOV.U32 R12, RZ, RZ, R8 ;  /* 0x000000ffff0c7224 */ /* 0x000fce00078e0008 */
.L_x_19:
[----:B------:R-:W-:Y:S05]  /*0ab0*/  BSYNC.RECONVERGENT B1 ;  /* 0x0000000000017941 */ /* 0x000fea0003800200 */
.L_x_17:
[----:B------:R-:W-:Y:S02]  /*0ac0*/  IMAD.MOV.U32 R4, RZ, RZ, R0 ;  /* 0x000000ffff047224 */ /* 0x000fe400078e0000 */
[----:B------:R-:W-:-:S04]  /*0ad0*/  IMAD.MOV.U32 R5, RZ, RZ, 0x0 ;  /* 0x00000000ff057424 */ /* 0x000fc800078e00ff */
[----:B------:R-:W-:Y:S05]  /*0ae0*/  RET.REL.NODEC R4 `(_Z12scalarDividePdPKdS_m) ;  /* 0xfffffff404447950 */ /* 0x000fea0003c3ffff */
.L_x_22:
        /* <DEDUP_REMOVED lines=9> */
.L_x_417:


//--------------------- .text._Z11vectorMinusPdPKdS_mmm --------------------------
	.section	.text._Z11vectorMinusPdPKdS_mmm,"ax",@progbits
	.align	128
        .global         _Z11vectorMinusPdPKdS_mmm
        .type           _Z11vectorMinusPdPKdS_mmm,@function
        .size           _Z11vectorMinusPdPKdS_mmm,(.L_x_423 - _Z11vectorMinusPdPKdS_mmm)
        .other          _Z11vectorMinusPdPKdS_mmm,@"STO_CUDA_ENTRY STV_DEFAULT"
_Z11vectorMinusPdPKdS_mmm:
.text._Z11vectorMinusPdPKdS_mmm:
[----:B------:R-:W0:Y:S01]  /*0000*/  LDC R1, c[0x0][0x37c] ;  /* 0x0000df00ff017b82 */ /* 0x000e220000000800 */
[----:B------:R-:W1:Y:S01]  /*0010*/  S2R R22, SR_TID.X ;  /* 0x0000000000167919 */ /* 0x000e620000002100 */
[----:B------:R-:W2:Y:S06]  /*0020*/  LDCU UR41, c[0x0][0x2fc] ;  /* 0x00005f80ff2977ac */ /* 0x000eac0008000800 */
[----:B------:R-:W1:Y:S01]  /*0030*/  S2UR UR4, SR_CTAID.X ;  /* 0x00000000000479c3 */ /* 0x000e620000002500 */
[----:B0-----:R-:W-:Y:S01]  /*0040*/  VIADD R1, R1, 0xfffffff8 ;  /* 0xfffffff801017836 */ /* 0x001fe20000000000 */
[----:B------:R-:W0:Y:S01]  /*0050*/  LDCU UR42, c[0x0][0x360] ;  /* 0x00006c00ff2a77ac */ /* 0x000e220008000800 */
[----:B------:R-:W3:Y:S05]  /*0060*/  LDCU.64 UR6, c[0x0][0x3a0] ;  /* 0x00007400ff0677ac */ /* 0x000eea0008000a00 */
[----:B------:R-:W1:Y:S01]  /*0070*/  LDC R3, c[0x0][0x360] ;  /* 0x0000d800ff037b82 */ /* 0x000e620000000800 */
[----:B------:R-:W4:Y:S01]  /*0080*/  LDCU UR40, c[0x0][0x2f8] ;  /* 0x00005f00ff2877ac */ /* 0x000f220008000800 */
[----:B-1----:R-:W-:Y:S01]  /*0090*/  IMAD R22, R3, UR4, R22 ;  /* 0x0000000403167c24 */ /* 0x002fe2000f8e0216 */
[----:B------:R-:W-:-:S04]  /*00a0*/  R2UR UR4, R1 ;  /* 0x00000000010472ca */ /* 0x000fc800000e0000 */
[----:B---3--:R-:W-:-:S04]  /*00b0*/  ISETP.GE.U32.AND P0, PT, R22, UR6, PT ;  /* 0x0000000616007c0c */ /* 0x008fc8000bf06070 */
[----:B------:R-:W-:-:S05]  /*00c0*/  ISETP.GE.U32.AND.EX P0, PT, RZ, UR7, PT, P0 ;  /* 0x00000007ff007c0c */ /* 0x000fca000bf06100 */
[----:B----4-:R-:W-:-:S04]  /*00d0*/  UIADD3 UR40, UP0, UPT, UR4, UR40, URZ ;  /* 0x0000002804287290 */ /* 0x010fc8000ff1e0ff */
[----:B--2---:R-:W-:-:S04]  /*00e0*/  UIADD3.X UR41, UPT, UPT, URZ, UR41, URZ, UP0, !UPT ;  /* 0x00000029ff297290 */ /* 0x004fc800087fe4ff */
[----:B0-----:R-:W-:Y:S08]  /*00f0*/  @P0 EXIT ;  /* 0x000000000000094d */ /* 0x001ff00003800000 */
[----:B------:R-:W0:Y:S01]  /*0100*/  LDCU.64 UR36, c[0x0][0x3a8] ;  /* 0x00007500ff2477ac */ /* 0x000e220008000a00 */
[----:B------:R-:W-:Y:S01]  /*0110*/  IMAD.MOV.U32 R19, RZ, RZ, RZ ;  /* 0x000000ffff137224 */ /* 0x000fe200078e00ff */
[----:B------:R-:W1:Y:S01]  /*0120*/  LDCU UR4, c[0x0][0x370] ;  /* 0x00006e00ff0477ac */ /* 0x000e620008000800 */
[----:B------:R-:W2:Y:S01]  /*0130*/  LDCU.64 UR38, c[0x0][0x358] ;  /* 0x00006b00ff2677ac */ /* 0x000ea20008000a00 */
[----:B0-----:R-:W-:-:S04]  /*0140*/  UISETP.NE.U32.AND UP0, UPT, UR36, URZ, UPT ;  /* 0x000000ff2400728c */ /* 0x001fc8000bf05070 */
[----:B------:R-:W-:Y:S02]  /*0150*/  UISETP.NE.AND.EX UP0, UPT, UR37, URZ, UPT, UP0 ;  /* 0x000000ff2500728c */ /* 0x000fe4000bf05300 */
[----:B-1----:R-:W-:-:S07]  /*0160*/  UIMAD UR42, UR42, UR4, URZ ;  /* 0x000000042a2a72a4 */ /* 0x002fce000f8e02ff */
[----:B--2---:R-:W-:Y:S05]  /*0170*/  BRA.U UP0, `(.L_x_23) ;  /* 0x0000000500c87547 */ /* 0x004fea000b800000 */
[----:B------:R-:W0:Y:S02]  /*0180*/  LDCU.64 UR46, c[0x0][0x398] ;  /* 0x00007300ff2e77ac */ /* 0x000e240008000a00 */
[----:B0-----:R-:W-:Y:S02]  /*0190*/  UIMAD.WIDE.U32 UR36, UR46, 0x8, URZ ;  /* 0x000000082e2478a5 */ /* 0x001fe4000f8e00ff */
[----:B------:R-:W-:Y:S02]  /*01a0*/  USHF.L.U32 UR44, UR47, 0x3, URZ ;  /* 0x000000032f2c7899 */ /* 0x000fe400080006ff */
[----:B------:R-:W-:Y:S02]  /*01b0*/  USHF.L.U64.HI UR45, UR46, 0x5, UR47 ;  /* 0x000000052e2d7899 */ /* 0x000fe4000801022f */
[----:B------:R-:W-:Y:S02]  /*01c0*/  USHF.L.U64.HI UR43, UR46, 0x4, UR47 ;  /* 0x000000042e2b7899 */ /* 0x000fe4000801022f */
[----:B------:R-:W-:-:S12]  /*01d0*/  UIADD3 UR44, UPT, UPT, UR37, UR44, URZ ;  /* 0x0000002c252c7290 */ /* 0x000fd8000fffe0ff */
.L_x_34:
[----:B------:R-:W0:Y:S01]  /*01e0*/  LDCU.64 UR4, c[0x0][0x3a0] ;  /* 0x00007400ff0477ac */ /* 0x000e220008000a00 */
[C---:B------:R-:W-:Y:S01]  /*01f0*/  ISETP.NE.U32.AND P0, PT, R22.reuse, RZ, PT ;  /* 0x000000ff1600720c */ /* 0x040fe20003f05070 */
[----:B------:R-:W-:Y:S01]  /*0200*/  BSSY.RECONVERGENT B7, `(.L_x_24) ;  /* 0x0000066000077945 */ /* 0x000fe20003800200 */
[----:B------:R-:W-:Y:S02]  /*0210*/  IADD3 R22, P1, PT, R22, UR42, RZ ;  /* 0x0000002a16167c10 */ /* 0x000fe4000ff3e0ff */
[----:B------:R-:W-:-:S03]  /*0220*/  ISETP.NE.AND.EX P0, PT, R19, RZ, PT, P0 ;  /* 0x000000ff1300720c */ /* 0x000fc60003f05300 */
[----:B------:R-:W-:Y:S01]  /*0230*/  IMAD.X R19, RZ, RZ, R19, P1 ;  /* 0x000000ffff137224 */ /* 0x000fe200008e0613 */
[----:B0-----:R-:W-:-:S04]  /*0240*/  ISETP.GE.U32.AND P1, PT, R22, UR4, PT ;  /* 0x0000000416007c0c */ /* 0x001fc8000bf26070 */
[----:B------:R-:W-:-:S04]  /*0250*/  ISETP.GE.U32.AND.EX P1, PT, R19, UR5, PT, P1 ;  /* 0x0000000513007c0c */ /* 0x000fc8000bf26110 */
[----:B------:R-:W-:Y:S01]  /*0260*/  P2R R25, PR, RZ, 0x2 ;  /* 0x00000002ff197803 */ /* 0x000fe20000000000 */
[----:B------:R-:W-:Y:S08]  /*0270*/  @P0 BRA `(.L_x_25) ;  /* 0x0000000400780947 */ /* 0x000ff00003800000 */
[----:B------:R-:W-:Y:S01]  /*0280*/  MOV R0, 0x38 ;  /* 0x0000003800007802 */ /* 0x000fe20000000f00 */
[----:B------:R-:W0:Y:S01]  /*0290*/  LDCU.64 UR4, c[0x4][0x20] ;  /* 0x01000400ff0477ac */ /* 0x000e220008000a00 */
[----:B------:R-:W-:Y:S02]  /*02a0*/  CS2R R6, SRZ ;  /* 0x0000000000067805 */ /* 0x000fe4000001ff00 */
[----:B------:R1:W2:Y:S01]  /*02b0*/  LDC.64 R2, c[0x4][R0] ;  /* 0x0100000000027b82 */ /* 0x0002a20000000a00 */
[----:B0-----:R-:W-:Y:S02]  /*02c0*/  IMAD.U32 R4, RZ, RZ, UR4 ;  /* 0x00000004ff047e24 */ /* 0x001fe4000f8e00ff */
[----:B-1----:R-:W-:-:S07]  /*02d0*/  IMAD.U32 R5, RZ, RZ, UR5 ;  /* 0x00000005ff057e24 */ /* 0x002fce000f8e00ff */
[----:B------:R-:W-:-:S07]  /*02e0*/  LEPC R20, `(.L_x_26) ;  /* 0x000000001014794e */ /* 0x000fce0000000000 */
[----:B--2---:R-:W-:Y:S05]  /*02f0*/  CALL.ABS.NOINC R2 ;  /* 0x0000000002007343 */ /* 0x004fea0003c00000 */
.L_x_26:
[----:B------:R-:W0:Y:S01]  /*0300*/  LDCU.64 UR4, c[0x0][0x388] ;  /* 0x00007100ff0477ac */ /* 0x000e220008000a00 */
[----:B------:R-:W-:Y:S01]  /*0310*/  BSSY.RECONVERGENT B6, `(.L_x_27) ;  /* 0x0000042000067945 */ /* 0x000fe20003800200 */
[----:B------:R-:W-:Y:S02]  /*0320*/  IMAD.MOV.U32 R17, RZ, RZ, RZ ;  /* 0x000000ffff117224 */ /* 0x000fe400078e00ff */
[----:B0-----:R-:W-:Y:S02]  /*0330*/  IMAD.U32 R18, RZ, RZ, UR4 ;  /* 0x00000004ff127e24 */ /* 0x001fe4000f8e00ff */
[----:B------:R-:W-:-:S07]  /*0340*/  IMAD.U32 R23, RZ, RZ, UR5 ;  /* 0x00000005ff177e24 */ /* 0x000fce000f8e00ff */
.L_x_32:
[----:B------:R-:W-:Y:S02]  /*0350*/  IMAD.MOV.U32 R8, RZ, RZ, R18 ;  /* 0x000000ffff087224 */ /* 0x000fe400078e0012 */
[----:B------:R-:W-:Y:S01]  /*0360*/  IMAD.MOV.U32 R9, RZ, RZ, R23 ;  /* 0x000000ffff097224 */ /* 0x000fe200078e0017 */
[----:B------:R-:W-:Y:S01]  /*0370*/  MOV R16, 0x38 ;  /* 0x0000003800107802 */ /* 0x000fe20000000f00 */
[----:B------:R-:W0:Y:S04]  /*0380*/  LDCU.64 UR4, c[0x4][0x18] ;  /* 0x01000300ff0477ac */ /* 0x000e280008000a00 */
[----:B------:R-:W2:Y:S01]  /*0390*/  LDG.E.64 R8, desc[UR38][R8.64] ;  /* 0x0000002608087981 */ /* 0x000ea2000c1e1b00 */
[----:B------:R1:W3:Y:S01]  /*03a0*/  LDC.64 R2, c[0x4][R16] ;  /* 0x0100000010027b82 */ /* 0x0002e20000000a00 */
[----:B------:R-:W-:-:S02]  /*03b0*/  VIADD R17, R17, 0x4 ;  /* 0x0000000411117836 */ /* 0x000fc40000000000 */
[----:B------:R-:W-:Y:S02]  /*03c0*/  IMAD.U32 R6, RZ, RZ, UR40 ;  /* 0x00000028ff067e24 */ /* 0x000fe4000f8e00ff */
[----:B------:R-:W-:Y:S01]  /*03d0*/  IMAD.U32 R7, RZ, RZ, UR41 ;  /* 0x00000029ff077e24 */ /* 0x000fe2000f8e00ff */
[----:B------:R-:W-:-:S04]  /*03e0*/  ISETP.NE.AND P0, PT, R17, 0x64, PT ;  /* 0x000000641100780c */ /* 0x000fc80003f05270 */
[----:B------:R-:W-:Y:S01]  /*03f0*/  P2R R24, PR, RZ, 0x1 ;  /* 0x00000001ff187803 */ /* 0x000fe20000000000 */
[----:B0-----:R-:W-:Y:S02]  /*0400*/  IMAD.U32 R4, RZ, RZ, UR4 ;  /* 0x00000004ff047e24 */ /* 0x001fe4000f8e00ff */
[----:B------:R-:W-:Y:S01]  /*0410*/  IMAD.U32 R5, RZ, RZ, UR5 ;  /* 0x00000005ff057e24 */ /* 0x000fe2000f8e00ff */
[----:B--23--:R1:W-:Y:S06]  /*0420*/  STL.64 [R1], R8 ;  /* 0x0000000801007387 */ /* 0x00c3ec0000100a00 */
[----:B------:R-:W-:-:S07]  /*0430*/  LEPC R20, `(.L_x_28) ;  /* 0x000000001014794e */ /* 0x000fce0000000000 */
[----:B-1----:R-:W-:Y:S05]  /*0440*/  CALL.ABS.NOINC R2 ;  /* 0x0000000002007343 */ /* 0x002fea0003c00000 */
.L_x_28:
[----:B------:R-:W-:Y:S01]  /*0450*/  IADD3 R8, P0, PT, R18, UR36, RZ ;  /* 0x0000002412087c10 */ /* 0x000fe2000ff1e0ff */
[----:B------:R-:W0:Y:S03]  /*0460*/  LDCU.64 UR4, c[0x4][0x18] ;  /* 0x01000300ff0477ac */ /* 0x000e260008000a00 */
[----:B------:R-:W-:-:S06]  /*0470*/  IADD3.X R9, PT, PT, R23, UR44, RZ, P0, !PT ;  /* 0x0000002c17097c10 */ /* 0x000fcc00087fe4ff */
[----:B------:R-:W2:Y:S01]  /*0480*/  LDG.E.64 R8, desc[UR38][R8.64] ;  /* 0x0000002608087981 */ /* 0x000ea2000c1e1b00 */
[----:B------:R1:W3:Y:S01]  /*0490*/  LDC.64 R2, c[0x4][R16] ;  /* 0x0100000010027b82 */ /* 0x0002e20000000a00 */
[----:B------:R-:W-:Y:S02]  /*04a0*/  IMAD.U32 R6, RZ, RZ, UR40 ;  /* 0x00000028ff067e24 */ /* 0x000fe4000f8e00ff */
[----:B------:R-:W-:Y:S02]  /*04b0*/  IMAD.U32 R7, RZ, RZ, UR41 ;  /* 0x00000029ff077e24 */ /* 0x000fe4000f8e00ff */
[----:B0-----:R-:W-:Y:S02]  /*04c0*/  IMAD.U32 R4, RZ, RZ, UR4 ;  /* 0x00000004ff047e24 */ /* 0x001fe4000f8e00ff */
[----:B------:R-:W-:Y:S01]  /*04d0*/  IMAD.U32 R5, RZ, RZ, UR5 ;  /* 0x00000005ff057e24 */ /* 0x000fe2000f8e00ff */
[----:B--23--:R1:W-:Y:S06]  /*04e0*/  STL.64 [R1], R8 ;  /* 0x0000000801007387 */ /* 0x00c3ec0000100a00 */
[----:B------:R-:W-:-:S07]  /*04f0*/  LEPC R20, `(.L_x_29) ;  /* 0x000000001014794e */ /* 0x000fce0000000000 */
[----:B-1----:R-:W-:Y:S05]  /*0500*/  CALL.ABS.NOINC R2 ;  /* 0x0000000002007343 */ /* 0x002fea0003c00000 */
.L_x_29:
[----:B------:R-:W-:Y:S01]  /*0510*/  IMAD.U32 R9, RZ, RZ, UR46 ;  /* 0x0000002eff097e24 */ /* 0x000fe2000f8e00ff */
[----:B------:R-:W0:Y:S04]  /*0520*/  LDCU.64 UR4, c[0x4][0x18] ;  /* 0x01000300ff0477ac */ /* 0x000e280008000a00 */
[----:B------:R-:W-:-:S04]  /*0530*/  LEA R8, P0, R9, R18, 0x4 ;  /* 0x0000001209087211 */ /* 0x000fc800078020ff */
[----:B------:R-:W-:-:S06]  /*0540*/  IADD3.X R9, PT, PT, R23, UR43, RZ, P0, !PT ;  /* 0x0000002b17097c10 */ /* 0x000fcc00087fe4ff */
[----:B------:R-:W2:Y:S01]  /*0550*/  LDG.E.64 R8, desc[UR38][R8.64] ;  /* 0x0000002608087981 */ /* 0x000ea2000c1e1b00 */
[----:B------:R1:W3:Y:S01]  /*0560*/  LDC.64 R2, c[0x4][R16] ;  /* 0x0100000010027b82 */ /* 0x0002e20000000a00 */
[----:B------:R-:W-:Y:S02]  /*0570*/  IMAD.U32 R6, RZ, RZ, UR40 ;  /* 0x00000028ff067e24 */ /* 0x000fe4000f8e00ff */
[----:B0-----:R-:W-:Y:S02]  /*0580*/  IMAD.U32 R4, RZ, RZ, UR4 ;  /* 0x00000004ff047e24 */ /* 0x001fe4000f8e00ff */
[----:B------:R-:W-:Y:S02]  /*0590*/  IMAD.U32 R5, RZ, RZ, UR5 ;  /* 0x00000005ff057e24 */ /* 0x000fe4000f8e00ff */
[----:B------:R-:W-:Y:S01]  /*05a0*/  IMAD.U32 R7, RZ, RZ, UR41 ;  /* 0x00000029ff077e24 */ /* 0x000fe2000f8e00ff */
[----:B--23--:R1:W-:Y:S06]  /*05b0*/  STL.64 [R1], R8 ;  /* 0x0000000801007387 */ /* 0x00c3ec0000100a00 */
[----:B------:R-:W-:-:S07]  /*05c0*/  LEPC R20, `(.L_x_30) ;  /* 0x000000001014794e */ /* 0x000fce0000000000 */
[----:B-1----:R-:W-:Y:S05]  /*05d0*/  CALL.ABS.NOINC R2 ;  /* 0x0000000002007343 */ /* 0x002fea0003c00000 */
.L_x_30:
[----:B------:R-:W0:Y:S01]  /*05e0*/  LDC.64 R4, c[0x0][0x398] ;  /* 0x0000e600ff047b82 */ /* 0x000e220000000a00 */
[----:B------:R-:W-:Y:S01]  /*05f0*/  IMAD.MOV.U32 R2, RZ, RZ, R18 ;  /* 0x000000ffff027224 */ /* 0x000fe200078e0012 */
[----:B------:R-:W1:Y:S01]  /*0600*/  LDCU.64 UR4, c[0x4][0x18] ;  /* 0x01000300ff0477ac */ /* 0x000e620008000a00 */
[----:B------:R-:W-:Y:S02]  /*0610*/  IMAD.MOV.U32 R3, RZ, RZ, R23 ;  /* 0x000000ffff037224 */ /* 0x000fe400078e0017 */
[----:B0-----:R-:W-:-:S04]  /*0620*/  IMAD.WIDE.U32 R8, R4, 0x18, R2 ;  /* 0x0000001804087825 */ /* 0x001fc800078e0002 */
[----:B------:R-:W-:-:S04]  /*0630*/  IMAD R3, R5, 0x18, RZ ;  /* 0x0000001805037824 */ /* 0x000fc800078e02ff */
[----:B------:R-:W-:-:S06]  /*0640*/  IMAD.IADD R9, R9, 0x1, R3 ;  /* 0x0000000109097824 */ /* 0x000fcc00078e0203 */
[----:B------:R-:W2:Y:S01]  /*0650*/  LDG.E.64 R8, desc[UR38][R8.64] ;  /* 0x0000002608087981 */ /* 0x000ea2000c1e1b00 */
[----:B------:R0:W3:Y:S01]  /*0660*/  LDC.64 R2, c[0x4][R16] ;  /* 0x0100000010027b82 */ /* 0x0000e20000000a00 */
[----:B-1----:R-:W-:Y:S02]  /*0670*/  IMAD.U32 R4, RZ, RZ, UR4 ;  /* 0x00000004ff047e24 */ /* 0x002fe4000f8e00ff */
[----:B------:R-:W-:Y:S02]  /*0680*/  IMAD.U32 R5, RZ, RZ, UR5 ;  /* 0x00000005ff057e24 */ /* 0x000fe4000f8e00ff */
[----:B------:R-:W-:Y:S02]  /*0690*/  IMAD.U32 R6, RZ, RZ, UR40 ;  /* 0x00000028ff067e24 */ /* 0x000fe4000f8e00ff */
[----:B------:R-:W-:Y:S01]  /*06a0*/  IMAD.U32 R7, RZ, RZ, UR41 ;  /* 0x00000029ff077e24 */ /* 0x000fe2000f8e00ff */
[----:B--23--:R0:W-:Y:S06]  /*06b0*/  STL.64 [R1], R8 ;  /* 0x0000000801007387 */ /* 0x00c1ec0000100a00 */
[----:B------:R-:W-:-:S07]  /*06c0*/  LEPC R20, `(.L_x_31) ;  /* 0x000000001014794e */ /* 0x000fce0000000000 */
[----:B0-----:R-:W-:Y:S05]  /*06d0*/  CALL.ABS.NOINC R2 ;  /* 0x0000000002007343 */ /* 0x001fea0003c00000 */
.L_x_31:
[----:B------:R-:W-:Y:S01]  /*06e0*/  ISETP.NE.AND P6, PT, R24, RZ, PT ;  /* 0x000000ff1800720c */ /* 0x000fe20003fc5270 */
[----:B------:R-:W-:-:S05]  /*06f0*/  IMAD.U32 R3, RZ, RZ, UR46 ;  /* 0x0000002eff037e24 */ /* 0x000fca000f8e00ff */
[----:B------:R-:W-:-:S04]  /*0700*/  LEA R18, P0, R3, R18, 0x5 ;  /* 0x0000001203127211 */ /* 0x000fc800078028ff */
[----:B------:R-:W-:-:S03]  /*0710*/  IADD3.X R23, PT, PT, R23, UR45, RZ, P0, !PT ;  /* 0x0000002d17177c10 */ /* 0x000fc600087fe4ff */
[----:B------:R-:W-:Y:S06]  /*0720*/  @P6 BRA `(.L_x_32) ;  /* 0xfffffffc00086947 */ /* 0x000fec000383ffff */
[----:B------:R-:W-:Y:S05]  /*0730*/  BSYNC.RECONVERGENT B6 ;  /* 0x0000000000067941 */ /* 0x000fea0003800200 */
.L_x_27:
[----:B------:R0:W1:Y:S01]  /*0740*/  LDC.64 R2, c[0x4][R16] ;  /* 0x0100000010027b82 */ /* 0x0000620000000a00 */
[----:B------:R-:W2:Y:S01]  /*0750*/  LDCU.64 UR4, c[0x4][URZ] ;  /* 0x01000000ff0477ac */ /* 0x000ea20008000a00 */
[----:B------:R-:W-:Y:S01]  /*0760*/  CS2R R6, SRZ ;  /* 0x0000000000067805 */ /* 0x000fe2000001ff00 */
[----:B--2---:R-:W-:Y:S02]  /*0770*/  IMAD.U32 R4, RZ, RZ, UR4 ;  /* 0x00000004ff047e24 */ /* 0x004fe4000f8e00ff */
[----:B0-----:R-:W-:-:S07]  /*0780*/  IMAD.U32 R5, RZ, RZ, UR5 ;  /* 0x00000005ff057e24 */ /* 0x001fce000f8e00ff */
[----:B------:R-:W-:-:S07]  /*0790*/  LEPC R20, `(.L_x_33) ;  /* 0x000000001014794e */ /* 0x000fce0000000000 */
[----:B-1----:R-:W-:Y:S05]  /*07a0*/  CALL.ABS.NOINC R2 ;  /* 0x0000000002007343 */ /* 0x002fea0003c00000 */
.L_x_33:
[----:B------:R-:W0:Y:S01]  /*07b0*/  LDC.64 R2, c[0x0][0x390] ;  /* 0x0000e400ff027b82 */ /* 0x000e220000000a00 */
[----:B------:R-:W1:Y:S01]  /*07c0*/  LDCU.64 UR4, c[0x4][0x28] ;  /* 0x01000500ff0477ac */ /* 0x000e620008000a00 */
[----:B0-----:R-:W2:Y:S06]  /*07d0*/  LDG.E.64 R2, desc[UR38][R2.64] ;  /* 0x0000002602027981 */ /* 0x001eac000c1e1b00 */
[----:B------:R-:W0:Y:S01]  /*07e0*/  LDC.64 R16, c[0x4][R16] ;  /* 0x0100000010107b82 */ /* 0x000e220000000a00 */
[----:B-1----:R-:W-:Y:S02]  /*07f0*/  IMAD.U32 R4, RZ, RZ, UR4 ;  /* 0x00000004ff047e24 */ /* 0x002fe4000f8e00ff */
[----:B------:R-:W-:-:S02]  /*0800*/  IMAD.U32 R5, RZ, RZ, UR5 ;  /* 0x00000005ff057e24 */ /* 0x000fc4000f8e00ff */
[----:B------:R-:W-:Y:S02]  /*0810*/  IMAD.U32 R6, RZ, RZ, UR40 ;  /* 0x00000028ff067e24 */ /* 0x000fe4000f8e00ff */
[----:B------:R-:W-:Y:S01]  /*0820*/  IMAD.U32 R7, RZ, RZ, UR41 ;  /* 0x00000029ff077e24 */ /* 0x000fe2000f8e00ff */
[----:B0-2---:R1:W-:Y:S06]  /*0830*/  STL.64 [R1], R2 ;  /* 0x0000000201007387 */ /* 0x0053ec0000100a00 */
[----:B------:R-:W-:-:S07]  /*0840*/  LEPC R20, `(.L_x_25) ;  /* 0x000000001014794e */ /* 0x000fce0000000000 */
[----:B-1----:R-:W-:Y:S05]  /*0850*/  CALL.ABS.NOINC R16 ;  /* 0x0000000010007343 */ /* 0x002fea0003c00000 */
.L_x_25:
[----:B------:R-:W-:Y:S05]  /*0860*/  BSYNC.RECONVERGENT B7 ;  /* 0x0000000000077941 */ /* 0x000fea0003800200 */
.L_x_24:
[----:B------:R-:W-:-:S13]  /*0870*/  ISETP.NE.AND P6, PT, R25, RZ, PT ;  /* 0x000000ff1900720c */ /* 0x000fda0003fc5270 */
[----:B------:R-:W-:Y:S05]  /*0880*/  @!P6 BRA `(.L_x_34) ;  /* 0xfffffff80054e947 */ /* 0x000fea000383ffff */
[----:B------:R-:W-:Y:S05]  /*0890*/  EXIT ;  /* 0x000000000000794d */ /* 0x000fea0003800000 */
.L_x_23:
[----:B------:R-:W-:Y:S01]  /*08a0*/  ULOP3.LUT UR37, UR36, 0x7, URZ, 0xc0, !UPT ;  /* 0x0000000724257892 */ /* 0x000fe2000f8ec0ff */
[----:B------:R-:W0:Y:S01]  /*08b0*/  LDCU.128 UR44, c[0x0][0x380] ;  /* 0x00007000ff2c77ac */ /* 0x000e220008000c00 */
[----:B------:R-:W-:-:S12]  /*08c0*/  ULOP3.LUT UR36, UR36, 0xfffffff8, URZ, 0xc0, !UPT ;  /* 0xfffffff824247892 */ /* 0x000fd8000f8ec0ff */
.L_x_51:
[----:B-12---:R-:W1:Y:S01]  /*08d0*/  LDC.64 R8, c[0x0][0x3a8] ;  /* 0x0000ea00ff087b82 */ /* 0x006e620000000a00 */
[----:B------:R-:W2:Y:S01]  /*08e0*/  LDCU.64 UR4, c[0x0][0x390] ;  /* 0x00007200ff0477ac */ /* 0x000ea20008000a00 */
[----:B----4-:R-:W-:Y:S02]  /*08f0*/  IMAD.MOV.U32 R2, RZ, RZ, RZ ;  /* 0x000000ffff027224 */ /* 0x010fe400078e00ff */
[----:B------:R-:W-:Y:S01]  /*0900*/  IMAD.MOV.U32 R0, RZ, RZ, RZ ;  /* 0x000000ffff007224 */ /* 0x000fe200078e00ff */
[----:B--2---:R-:W-:-:S04]  /*0910*/  LEA R6, P1, R22, UR4, 0x3 ;  /* 0x0000000416067c11 */ /* 0x004fc8000f8218ff */
[----:B------:R-:W-:Y:S02]  /*0920*/  LEA.HI.X R7, R22, UR5, R19, 0x3, P1 ;  /* 0x0000000516077c11 */ /* 0x000fe400088f1c13 */
[----:B-1----:R-:W-:-:S04]  /*0930*/  ISETP.GE.U32.AND P0, PT, R8, 0x8, PT ;  /* 0x000000080800780c */ /* 0x002fc80003f06070 */
[----:B------:R-:W-:-:S13]  /*0940*/  ISETP.GE.U32.AND.EX P0, PT, R9, RZ, PT, P0 ;  /* 0x000000ff0900720c */ /* 0x000fda0003f06100 */
[----:B---3--:R-:W-:Y:S05]  /*0950*/  @!P0 BRA `(.L_x_35) ;  /* 0x0000000400788947 */ /* 0x008fea0003800000 */
[----:B------:R-:W1:Y:S01]  /*0960*/  LDC.64 R4, c[0x0][0x398] ;  /* 0x0000e600ff047b82 */ /* 0x000e620000000a00 */
[----:B------:R-:W-:Y:S01]  /*0970*/  BSSY.RECONVERGENT B0, `(.L_x_36) ;  /* 0x0000059000007945 */ /* 0x000fe20003800200 */
[----:B------:R-:W-:Y:S02]  /*0980*/  IMAD.MOV.U32 R18, RZ, RZ, RZ ;  /* 0x000000ffff127224 */ /* 0x000fe400078e00ff */
[----:B------:R-:W-:Y:S01]  /*0990*/  IMAD.MOV.U32 R0, RZ, RZ, RZ ;  /* 0x000000ffff007224 */ /* 0x000fe200078e00ff */
[C---:B-1----:R-:W-:Y:S01]  /*09a0*/  SHF.L.U64.HI R3, R4.reuse, 0x3, R5 ;  /* 0x0000000304037819 */ /* 0x042fe20000010205 */
[----:B------:R-:W-:-:S07]  /*09b0*/  IMAD.SHL.U32 R2, R4, 0x8, RZ ;  /* 0x0000000804027824 */ /* 0x000fce00078e00ff */
.L_x_37:
[----:B------:R-:W-:Y:S01]  /*09c0*/  IMAD.MOV.U32 R23, RZ, RZ, R19 ;  /* 0x000000ffff177224 */ /* 0x000fe200078e0013 */
[----:B-1----:R-:W2:Y:S01]  /*09d0*/  LDG.E.64 R14, desc[UR38][R6.64] ;  /* 0x00000026060e7981 */ /* 0x002ea2000c1e1b00 */
[-C--:B------:R-:W-:Y:S02]  /*09e0*/  IMAD R12, R0, R4.reuse, RZ ;  /* 0x00000004000c7224 */ /* 0x080fe400078e02ff */
[----:B------:R-:W-:-:S04]  /*09f0*/  IMAD.WIDE.U32 R10, R18, R4, R22 ;  /* 0x00000004120a7225 */ /* 0x000fc800078e0016 */
[----:B------:R-:W-:Y:S02]  /*0a00*/  IMAD R13, R18, R5, R12 ;  /* 0x00000005120d7224 */ /* 0x000fe400078e020c */
[----:B------:R-:W-:Y:S02]  /*0a10*/  IMAD.SHL.U32 R20, R10, 0x8, RZ ;  /* 0x000000080a147824 */ /* 0x000fe400078e00ff */
[----:B------:R-:W-:-:S03]  /*0a20*/  IMAD.IADD R11, R11, 0x1, R13 ;  /* 0x000000010b0b7824 */ /* 0x000fc600078e020d */
[----:B0-----:R-:W-:Y:S02]  /*0a30*/  IADD3 R24, P0, PT, R20, UR46, RZ ;  /* 0x0000002e14187c10 */ /* 0x001fe4000ff1e0ff */
[----:B------:R-:W-:Y:S02]  /*0a40*/  SHF.L.U64.HI R10, R10, 0x3, R11 ;  /* 0x000000030a0a7819 */ /* 0x000fe4000001020b */
[----:B------:R-:W-:Y:S02]  /*0a50*/  IADD3 R20, P1, PT, R20, UR44, RZ ;  /* 0x0000002c14147c10 */ /* 0x000fe4000ff3e0ff */
[C---:B------:R-:W-:Y:S02]  /*0a60*/  IADD3.X R25, PT, PT, R10.reuse, UR47, RZ, P0, !PT ;  /* 0x0000002f0a197c10 */ /* 0x040fe400087fe4ff */
[----:B------:R-:W-:-:S03]  /*0a70*/  IADD3.X R21, PT, PT, R10, UR45, RZ, P1, !PT ;  /* 0x0000002d0a157c10 */ /* 0x000fc60008ffe4ff */
[----:B------:R-:W2:Y:S04]  /*0a80*/  LDG.E.64 R10, desc[UR38][R24.64] ;  /* 0x00000026180a7981 */ /* 0x000ea8000c1e1b00 */
[----:B------:R-:W2:Y:S01]  /*0a90*/  LDG.E.64 R12, desc[UR38][R20.64] ;  /* 0x00000026140c7981 */ /* 0x000ea2000c1e1b00 */
[C---:B------:R-:W-:Y:S02]  /*0aa0*/  IADD3 R16, P0, PT, R2.reuse, R24, RZ ;  /* 0x0000001802107210 */ /* 0x040fe40007f1e0ff */
[----:B------:R-:W-:-:S03]  /*0ab0*/  IADD3 R26, P1, PT, R2, R20, RZ ;  /* 0x00000014021a7210 */ /* 0x000fc60007f3e0ff */
[C---:B------:R-:W-:Y:S02]  /*0ac0*/  IMAD.X R17, R3.reuse, 0x1, R25, P0 ;  /* 0x0000000103117824 */ /* 0x040fe400000e0619 */
[----:B------:R-:W-:Y:S01]  /*0ad0*/  IMAD.X R27, R3, 0x1, R21, P1 ;  /* 0x00000001031b7824 */ /* 0x000fe200008e0615 */
[----:B--2---:R-:W-:-:S07]  /*0ae0*/  DFMA R12, -R14, R10, R12 ;  /* 0x0000000a0e0c722b */ /* 0x004fce000000010c */
[----:B------:R0:W-:Y:S04]  /*0af0*/  STG.E.64 desc[UR38][R20.64], R12 ;  /* 0x0000000c14007986 */ /* 0x0001e8000c101b26 */
[----:B------:R-:W2:Y:S04]  /*0b00*/  LDG.E.64 R10, desc[UR38][R16.64] ;  /* 0x00000026100a7981 */ /* 0x000ea8000c1e1b00 */
[----:B------:R-:W2:Y:S04]  /*0b10*/  LDG.E.64 R14, desc[UR38][R6.64] ;  /* 0x00000026060e7981 */ /* 0x000ea8000c1e1b00 */
[----:B0-----:R-:W2:Y:S01]  /*0b20*/  LDG.E.64 R12, desc[UR38][R26.64] ;  /* 0x000000261a0c7981 */ /* 0x001ea2000c1e1b00 */
[----:B------:R-:W-:-:S02]  /*0b30*/  IADD3 R24, P0, PT, R16, R2, RZ ;  /* 0x0000000210187210 */ /* 0x000fc40007f1e0ff */
[----:B------:R-:W-:-:S03]  /*0b40*/  IADD3 R28, P1, PT, R26, R2, RZ ;  /* 0x000000021a1c7210 */ /* 0x000fc60007f3e0ff */
[--C-:B------:R-:W-:Y:S02]  /*0b50*/  IMAD.X R25, R17, 0x1, R3.reuse, P0 ;  /* 0x0000000111197824 */ /* 0x100fe400000e0603 */
        /* <DEDUP_REMOVED lines=50> */
[----:B------:R-:W2:Y:S01]  /*0e80*/  LDG.E.64 R16, desc[UR38][R24.64] ;  /* 0x0000002618107981 */ /* 0x000ea2000c1e1b00 */
[----:B------:R-:W-:-:S05]  /*0e90*/  IADD3 R18, P0, PT, R18, 0x8, RZ ;  /* 0x0000000812127810 */ /* 0x000fca0007f1e0ff */
[----:B------:R-:W-:Y:S01]  /*0ea0*/  IMAD.X R0, RZ, RZ, R0, P0 ;  /* 0x000000ffff007224 */ /* 0x000fe200000e0600 */
[----:B------:R-:W-:-:S04]  /*0eb0*/  ISETP.NE.U32.AND P0, PT, R18, UR36, PT ;  /* 0x0000002412007c0c */ /* 0x000fc8000bf05070 */
[----:B------:R-:W-:Y:S01]  /*0ec0*/  ISETP.NE.AND.EX P0, PT, R0, R9, PT, P0 ;  /* 0x000000090000720c */ /* 0x000fe20003f05300 */
[----:B--2---:R-:W-:-:S07]  /*0ed0*/  DFMA R12, -R12, R20, R16 ;  /* 0x000000140c0c722b */ /* 0x004fce0000000110 */
[----:B------:R1:W-:Y:S05]  /*0ee0*/  STG.E.64 desc[UR38][R24.64], R12 ;  /* 0x0000000c18007986 */ /* 0x0003ea000c101b26 */
[----:B------:R-:W-:Y:S05]  /*0ef0*/  @P0 BRA `(.L_x_37) ;  /* 0xfffffff800b00947 */ /* 0x000fea000383ffff */
[----:B------:R-:W-:Y:S05]  /*0f00*/  BSYNC.RECONVERGENT B0 ;  /* 0x0000000000007941 */ /* 0x000fea0003800200 */
.L_x_36:
[----:B------:R-:W0:Y:S01]  /*0f10*/  LDCU UR4, c[0x0][0x3ac] ;  /* 0x00007580ff0477ac */ /* 0x000e220008000800 */
[----:B------:R-:W-:Y:S02]  /*0f20*/  IMAD.U32 R2, RZ, RZ, UR36 ;  /* 0x00000024ff027e24 */ /* 0x000fe4000f8e00ff */
[----:B0-----:R-:W-:-:S07]  /*0f30*/  IMAD.U32 R0, RZ, RZ, UR4 ;  /* 0x00000004ff007e24 */ /* 0x001fce000f8e00ff */
.L_x_35:
[----:B------:R-:W-:-:S04]  /*0f40*/  UISETP.NE.U32.AND UP0, UPT, UR37, URZ, UPT ;  /* 0x000000ff2500728c */ /* 0x000fc8000bf05070 */
[----:B------:R-:W-:-:S09]  /*0f50*/  UISETP.NE.AND.EX UP0, UPT, URZ, URZ, UPT, UP0 ;  /* 0x000000ffff00728c */ /* 0x000fd2000bf05300 */
[----:B------:R-:W-:Y:S05]  /*0f60*/  BRA.U !UP0, `(.L_x_38) ;  /* 0x0000000508c87547 */ /* 0x000fea000b800000 */
[----:B------:R-:W-:-:S04]  /*0f70*/  UIADD3 UR4, UP0, UPT, UR37, -0x1, URZ ;  /* 0xffffffff25047890 */ /* 0x000fc8000ff1e0ff */
[----:B------:R-:W-:Y:S02]  /*0f80*/  UIADD3.X UR5, UPT, UPT, URZ, -0x1, URZ, UP0, !UPT ;  /* 0xffffffffff057890 */ /* 0x000fe400087fe4ff */
[----:B------:R-:W-:-:S04]  /*0f90*/  UISETP.GE.U32.AND UP0, UPT, UR4, 0x3, UPT ;  /* 0x000000030400788c */ /* 0x000fc8000bf06070 */
[----:B------:R-:W-:-:S09]  /*0fa0*/  UISETP.GE.U32.AND.EX UP0, UPT, UR5, URZ, UPT, UP0 ;  /* 0x000000ff0500728c */ /* 0x000fd2000bf06100 */
[----:B------:R-:W-:Y:S05]  /*0fb0*/  BRA.U !UP0, `(.L_x_39) ;  /* 0x0000000108c47547 */ /* 0x000fea000b800000 */
[----:B------:R-:W2:Y:S01]  /*0fc0*/  LDCU.64 UR4, c[0x0][0x398] ;  /* 0x00007300ff0477ac */ /* 0x000ea20008000a00 */
[----:B------:R-:W-:Y:S01]  /*0fd0*/  IMAD.MOV.U32 R18, RZ, RZ, R22 ;  /* 0x000000ffff127224 */ /* 0x000fe200078e0016 */
[----:B-1----:R-:W3:Y:S01]  /*0fe0*/  LDG.E.64 R14, desc[UR38][R6.64] ;  /* 0x00000026060e7981 */ /* 0x002ee2000c1e1b00 */
[----:B------:R-:W1:Y:S01]  /*0ff0*/  LDCU.128 UR8, c[0x0][0x380] ;  /* 0x00007000ff0877ac */ /* 0x000e620008000c00 */
[----:B--2---:R-:W-:Y:S02]  /*1000*/  IMAD R3, R0, UR4, RZ ;  /* 0x0000000400037c24 */ /* 0x004fe4000f8e02ff */
[----:B------:R-:W-:-:S04]  /*1010*/  IMAD.WIDE.U32 R4, R2, UR4, R18 ;  /* 0x0000000402047c25 */ /* 0x000fc8000f8e0012 */
[----:B------:R-:W-:Y:S02]  /*1020*/  IMAD R3, R2, UR5, R3 ;  /* 0x0000000502037c24 */ /* 0x000fe4000f8e0203 */
[----:B------:R-:W-:Y:S02]  /*1030*/  IMAD.SHL.U32 R16, R4, 0x8, RZ ;  /* 0x0000000804107824 */ /* 0x000fe400078e00ff */
[----:B------:R-:W-:-:S03]  /*1040*/  IMAD.IADD R3, R5, 0x1, R3 ;  /* 0x0000000105037824 */ /* 0x000fc600078e0203 */
[----:B-1----:R-:W-:Y:S02]  /*1050*/  IADD3 R12, P0, PT, R16, UR10, RZ ;  /* 0x0000000a100c7c10 */ /* 0x002fe4000ff1e0ff */
[----:B------:R-:W-:Y:S02]  /*1060*/  SHF.L.U64.HI R4, R4, 0x3, R3 ;  /* 0x0000000304047819 */ /* 0x000fe40000010203 */
[----:B------:R-:W-:Y:S02]  /*1070*/  IADD3 R16, P1, PT, R16, UR8, RZ ;  /* 0x0000000810107c10 */ /* 0x000fe4000ff3e0ff */
[C---:B------:R-:W-:Y:S02]  /*1080*/  IADD3.X R13, PT, PT, R4.reuse, UR11, RZ, P0, !PT ;  /* 0x0000000b040d7c10 */ /* 0x040fe400087fe4ff */
[----:B------:R-:W-:-:S03]  /*1090*/  IADD3.X R17, PT, PT, R4, UR9, RZ, P1, !PT ;  /* 0x0000000904117c10 */ /* 0x000fc60008ffe4ff */
[----:B------:R-:W3:Y:S04]  /*10a0*/  LDG.E.64 R20, desc[UR38][R12.64] ;  /* 0x000000260c147981 */ /* 0x000ee8000c1e1b00 */
[----:B------:R-:W3:Y:S01]  /*10b0*/  LDG.E.64 R24, desc[UR38][R16.64] ;  /* 0x0000002610187981 */ /* 0x000ee2000c1e1b00 */
[----:B------:R-:W-:Y:S02]  /*10c0*/  USHF.L.U32 UR6, UR4, 0x3, URZ ;  /* 0x0000000304067899 */ /* 0x000fe400080006ff */
[----:B------:R-:W-:-:S04]  /*10d0*/  USHF.L.U64.HI UR4, UR4, 0x3, UR5 ;  /* 0x0000000304047899 */ /* 0x000fc80008010205 */
[----:B------:R-:W-:Y:S02]  /*10e0*/  IADD3 R10, P0, PT, R12, UR6, RZ ;  /* 0x000000060c0a7c10 */ /* 0x000fe4000ff1e0ff */
[----:B------:R-:W-:Y:S02]  /*10f0*/  IADD3 R4, P1, PT, R16, UR6, RZ ;  /* 0x0000000610047c10 */ /* 0x000fe4000ff3e0ff */
[----:B------:R-:W-:Y:S02]  /*1100*/  IADD3.X R11, PT, PT, R13, UR4, RZ, P0, !PT ;  /* 0x000000040d0b7c10 */ /* 0x000fe400087fe4ff */
[----:B------:R-:W-:Y:S01]  /*1110*/  IADD3.X R5, PT, PT, R17, UR4, RZ, P1, !PT ;  /* 0x0000000411057c10 */ /* 0x000fe20008ffe4ff */
[----:B---3--:R-:W-:-:S07]  /*1120*/  DFMA R20, -R14, R20, R24 ;  /* 0x000000140e14722b */ /* 0x008fce0000000118 */
[----:B------:R1:W-:Y:S04]  /*1130*/  STG.E.64 desc[UR38][R16.64], R20 ;  /* 0x0000001410007986 */ /* 0x0003e8000c101b26 */
[----:B------:R-:W2:Y:S04]  /*1140*/  LDG.E.64 R26, desc[UR38][R10.64] ;  /* 0x000000260a1a7981 */ /* 0x000ea8000c1e1b00 */
[----:B------:R-:W2:Y:S04]  /*1150*/  LDG.E.64 R24, desc[UR38][R6.64] ;  /* 0x0000002606187981 */ /* 0x000ea8000c1e1b00 */
[----:B------:R-:W2:Y:S01]  /*1160*/  LDG.E.64 R28, desc[UR38][R4.64] ;  /* 0x00000026041c7981 */ /* 0x000ea2000c1e1b00 */
[----:B------:R-:W-:-:S02]  /*1170*/  IADD3 R14, P0, PT, R10, UR6, RZ ;  /* 0x000000060a0e7c10 */ /* 0x000fc4000ff1e0ff */
[----:B------:R-:W-:Y:S02]  /*1180*/  IADD3 R12, P1, PT, R4, UR6, RZ ;  /* 0x00000006040c7c10 */ /* 0x000fe4000ff3e0ff */
[----:B------:R-:W-:Y:S02]  /*1190*/  IADD3.X R15, PT, PT, R11, UR4, RZ, P0, !PT ;  /* 0x000000040b0f7c10 */ /* 0x000fe400087fe4ff */
[----:B------:R-:W-:Y:S01]  /*11a0*/  IADD3.X R13, PT, PT, R5, UR4, RZ, P1, !PT ;  /* 0x00000004050d7c10 */ /* 0x000fe20008ffe4ff */
[----:B--2---:R-:W-:-:S07]  /*11b0*/  DFMA R24, -R24, R26, R28 ;  /* 0x0000001a1818722b */ /* 0x004fce000000011c */
[----:B------:R2:W-:Y:S04]  /*11c0*/  STG.E.64 desc[UR38][R4.64], R24 ;  /* 0x0000001804007986 */ /* 0x0005e8000c101b26 */
[----:B------:R-:W3:Y:S04]  /*11d0*/  LDG.E.64 R26, desc[UR38][R14.64] ;  /* 0x000000260e1a7981 */ /* 0x000ee8000c1e1b00 */
[----:B-1----:R-:W3:Y:S04]  /*11e0*/  LDG.E.64 R16, desc[UR38][R6.64] ;  /* 0x0000002606107981 */ /* 0x002ee8000c1e1b00 */
[----:B------:R-:W3:Y:S01]  /*11f0*/  LDG.E.64 R20, desc[UR38][R12.64] ;  /* 0x000000260c147981 */ /* 0x000ee2000c1e1b00 */
[----:B------:R-:W-:-:S02]  /*1200*/  IADD3 R28, P0, PT, R14, UR6, RZ ;  /* 0x000000060e1c7c10 */ /* 0x000fc4000ff1e0ff */
[----:B------:R-:W-:Y:S02]  /*1210*/  IADD3 R10, P1, PT, R12, UR6, RZ ;  /* 0x000000060c0a7c10 */ /* 0x000fe4000ff3e0ff */
[----:B------:R-:W-:Y:S02]  /*1220*/  IADD3.X R29, PT, PT, R15, UR4, RZ, P0, !PT ;  /* 0x000000040f1d7c10 */ /* 0x000fe400087fe4ff */
[----:B------:R-:W-:Y:S01]  /*1230*/  IADD3.X R11, PT, PT, R13, UR4, RZ, P1, !PT ;  /* 0x000000040d0b7c10 */ /* 0x000fe20008ffe4ff */
[----:B---3--:R-:W-:-:S07]  /*1240*/  DFMA R16, -R16, R26, R20 ;  /* 0x0000001a1010722b */ /* 0x008fce0000000114 */
[----:B------:R3:W-:Y:S04]  /*1250*/  STG.E.64 desc[UR38][R12.64], R16 ;  /* 0x000000100c007986 */ /* 0x0007e8000c101b26 */
[----:B------:R-:W4:Y:S04]  /*1260*/  LDG.E.64 R20, desc[UR38][R28.64] ;  /* 0x000000261c147981 */ /* 0x000f28000c1e1b00 */
[----:B--2---:R-:W4:Y:S04]  /*1270*/  LDG.E.64 R4, desc[UR38][R6.64] ;  /* 0x0000002606047981 */ /* 0x004f28000c1e1b00 */
[----:B------:R-:W4:Y:S01]  /*1280*/  LDG.E.64 R14, desc[UR38][R10.64] ;  /* 0x000000260a0e7981 */ /* 0x000f22000c1e1b00 */
[----:B------:R-:W-:-:S05]  /*1290*/  IADD3 R2, P0, PT, R2, 0x4, RZ ;  /* 0x0000000402027810 */ /* 0x000fca0007f1e0ff */
[----:B------:R-:W-:Y:S01]  /*12a0*/  IMAD.X R0, RZ, RZ, R0, P0 ;  /* 0x000000ffff007224 */ /* 0x000fe200000e0600 */
[----:B----4-:R-:W-:-:S07]  /*12b0*/  DFMA R4, -R4, R20, R14 ;  /* 0x000000140404722b */ /* 0x010fce000000010e */
[----:B------:R3:W-:Y:S04]  /*12c0*/  STG.E.64 desc[UR38][R10.64], R4 ;  /* 0x000000040a007986 */ /* 0x0007e8000c101b26 */
.L_x_39:
[----:B------:R-:W-:-:S04]  /*12d0*/  LOP3.LUT R3, R8, 0x3, RZ, 0xc0, !PT ;  /* 0x0000000308037812 */ /* 0x000fc800078ec0ff */
[----:B------:R-:W-:-:S04]  /*12e0*/  ISETP.NE.U32.AND P0, PT, R3, RZ, PT ;  /* 0x000000ff0300720c */ /* 0x000fc80003f05070 */
[----:B------:R-:W-:-:S13]  /*12f0*/  ISETP.NE.AND.EX P0, PT, RZ, RZ, PT, P0 ;  /* 0x000000ffff00720c */ /* 0x000fda0003f05300 */
[----:B------:R-:W-:Y:S05]  /*1300*/  @!P0 BRA `(.L_x_38) ;  /* 0x0000000000e08947 */ /* 0x000fea0003800000 */
[----:B------:R-:W-:Y:S02]  /*1310*/  ISETP.NE.U32.AND P1, PT, R3, 0x1, PT ;  /* 0x000000010300780c */ /* 0x000fe40003f25070 */
[----:B------:R-:W-:Y:S02]  /*1320*/  LOP3.LUT R8, R8, 0x1, RZ, 0xc0, !PT ;  /* 0x0000000108087812 */ /* 0x000fe400078ec0ff */
[----:B------:R-:W-:Y:S02]  /*1330*/  ISETP.NE.AND.EX P1, PT, RZ, RZ, PT, P1 ;  /* 0x000000ffff00720c */ /* 0x000fe40003f25310 */
[----:B------:R-:W-:-:S04]  /*1340*/  ISETP.NE.U32.AND P0, PT, R8, 0x1, PT ;  /* 0x000000010800780c */ /* 0x000fc80003f05070 */
[----:B------:R-:W-:-:S07]  /*1350*/  ISETP.NE.U32.AND.EX P0, PT, RZ, RZ, PT, P0 ;  /* 0x000000ffff00720c */ /* 0x000fce0003f05100 */
[----:B------:R-:W-:Y:S06]  /*1360*/  @!P1 BRA `(.L_x_40) ;  /* 0x00000000007c9947 */ /* 0x000fec0003800000 */
[----:B------:R-:W2:Y:S01]  /*1370*/  LDCU.64 UR4, c[0x0][0x398] ;  /* 0x00007300ff0477ac */ /* 0x000ea20008000a00 */
[----:B------:R-:W-:Y:S01]  /*1380*/  IMAD.MOV.U32 R18, RZ, RZ, R22 ;  /* 0x000000ffff127224 */ /* 0x000fe200078e0016 */
[----:B------:R-:W4:Y:S01]  /*1390*/  LDG.E.64 R8, desc[UR38][R6.64] ;  /* 0x0000002606087981 */ /* 0x000f22000c1e1b00 */
[----:B------:R-:W1:Y:S01]  /*13a0*/  LDCU.128 UR8, c[0x0][0x380] ;  /* 0x00007000ff0877ac */ /* 0x000e620008000c00 */
[----:B--2---:R-:W-:Y:S02]  /*13b0*/  IMAD R3, R0, UR4, RZ ;  /* 0x0000000400037c24 */ /* 0x004fe4000f8e02ff */
[----:B---3--:R-:W-:-:S04]  /*13c0*/  IMAD.WIDE.U32 R4, R2, UR4, R18 ;  /* 0x0000000402047c25 */ /* 0x008fc8000f8e0012 */
        /* <DEDUP_REMOVED lines=8> */
[----:B------:R-:W4:Y:S04]  /*1450*/  LDG.E.64 R10, desc[UR38][R14.64] ;  /* 0x000000260e0a7981 */ /* 0x000f28000c1e1b00 */
[----:B------:R-:W4:Y:S01]  /*1460*/  LDG.E.64 R12, desc[UR38][R16.64] ;  /* 0x00000026100c7981 */ /* 0x000f22000c1e1b00 */
[----:B------:R-:W-:Y:S02]  /*1470*/  USHF.L.U32 UR6, UR4, 0x3, URZ ;  /* 0x0000000304067899 */ /* 0x000fe400080006ff */
[----:B------:R-:W-:-:S04]  /*1480*/  USHF.L.U64.HI UR4, UR4, 0x3, UR5 ;  /* 0x0000000304047899 */ /* 0x000fc80008010205 */
[----:B------:R-:W-:Y:S02]  /*1490*/  IADD3 R20, P1, PT, R14, UR6, RZ ;  /* 0x000000060e147c10 */ /* 0x000fe4000ff3e0ff */
[----:B------:R-:W-:Y:S02]  /*14a0*/  IADD3 R4, P2, PT, R16, UR6, RZ ;  /* 0x0000000610047c10 */ /* 0x000fe4000ff5e0ff */
[----:B------:R-:W-:Y:S02]  /*14b0*/  IADD3.X R21, PT, PT, R15, UR4, RZ, P1, !PT ;  /* 0x000000040f157c10 */ /* 0x000fe40008ffe4ff */
[----:B------:R-:W-:Y:S01]  /*14c0*/  IADD3.X R5, PT, PT, R17, UR4, RZ, P2, !PT ;  /* 0x0000000411057c10 */ /* 0x000fe200097fe4ff */
[----:B----4-:R-:W-:-:S07]  /*14d0*/  DFMA R8, -R8, R10, R12 ;  /* 0x0000000a0808722b */ /* 0x010fce000000010c */
[----:B------:R2:W-:Y:S04]  /*14e0*/  STG.E.64 desc[UR38][R16.64], R8 ;  /* 0x0000000810007986 */ /* 0x0005e8000c101b26 */
[----:B------:R-:W3:Y:S04]  /*14f0*/  LDG.E.64 R12, desc[UR38][R20.64] ;  /* 0x00000026140c7981 */ /* 0x000ee8000c1e1b00 */
[----:B------:R-:W3:Y:S04]  /*1500*/  LDG.E.64 R10, desc[UR38][R6.64] ;  /* 0x00000026060a7981 */ /* 0x000ee8000c1e1b00 */
[----:B------:R-:W3:Y:S01]  /*1510*/  LDG.E.64 R14, desc[UR38][R4.64] ;  /* 0x00000026040e7981 */ /* 0x000ee2000c1e1b00 */
[----:B------:R-:W-:-:S05]  /*1520*/  IADD3 R2, P1, PT, R2, 0x2, RZ ;  /* 0x0000000202027810 */ /* 0x000fca0007f3e0ff */
[----:B------:R-:W-:Y:S01]  /*1530*/  IMAD.X R0, RZ, RZ, R0, P1 ;  /* 0x000000ffff007224 */ /* 0x000fe200008e0600 */
[----:B---3--:R-:W-:-:S07]  /*1540*/  DFMA R10, -R10, R12, R14 ;  /* 0x0000000c0a0a722b */ /* 0x008fce000000010e */
[----:B------:R2:W-:Y:S04]  /*1550*/  STG.E.64 desc[UR38][R4.64], R10 ;  /* 0x0000000a04007986 */ /* 0x0005e8000c101b26 */
.L_x_40:
[----:B------:R-:W-:Y:S05]  /*1560*/  @P0 BRA `(.L_x_38) ;  /* 0x0000000000480947 */ /* 0x000fea0003800000 */
[----:B------:R-:W4:Y:S01]  /*1570*/  LDCU.64 UR4, c[0x0][0x398] ;  /* 0x00007300ff0477ac */ /* 0x000f220008000a00 */
[----:B------:R-:W-:Y:S01]  /*1580*/  IMAD.MOV.U32 R18, RZ, RZ, R22 ;  /* 0x000000ffff127224 */ /* 0x000fe200078e0016 */
[----:B------:R-:W5:Y:S01]  /*1590*/  LDG.E.64 R6, desc[UR38][R6.64] ;  /* 0x0000002606067981 */ /* 0x000f62000c1e1b00 */
[----:B------:R-:W1:Y:S01]  /*15a0*/  LDCU.128 UR8, c[0x0][0x380] ;  /* 0x00007000ff0877ac */ /* 0x000e620008000c00 */
[----:B----4-:R-:W-:Y:S02]  /*15b0*/  IMAD R3, R0, UR4, RZ ;  /* 0x0000000400037c24 */ /* 0x010fe4000f8e02ff */
[----:B--23--:R-:W-:-:S04]  /*15c0*/  IMAD.WIDE.U32 R4, R2, UR4, R18 ;  /* 0x0000000402047c25 */ /* 0x00cfc8000f8e0012 */
        /* <DEDUP_REMOVED lines=8> */
[----:B------:R-:W5:Y:S04]  /*1650*/  LDG.E.64 R2, desc[UR38][R10.64] ;  /* 0x000000260a027981 */ /* 0x000f68000c1e1b00 */
[----:B------:R-:W5:Y:S02]  /*1660*/  LDG.E.64 R8, desc[UR38][R4.64] ;  /* 0x0000002604087981 */ /* 0x000f64000c1e1b00 */
[----:B-----5:R-:W-:-:S07]  /*1670*/  DFMA R2, -R6, R2, R8 ;  /* 0x000000020602722b */ /* 0x020fce0000000108 */
[----:B------:R4:W-:Y:S04]  /*1680*/  STG.E.64 desc[UR38][R4.64], R2 ;  /* 0x0000000204007986 */ /* 0x0009e8000c101b26 */
.L_x_38:
[----:B------:R-:W-:Y:S01]  /*1690*/  ISETP.NE.U32.AND P0, PT, R22, RZ, PT ;  /* 0x000000ff1600720c */ /* 0x000fe20003f05070 */
[----:B------:R-:W-:Y:S03]  /*16a0*/  BSSY.RECONVERGENT B7, `(.L_x_41) ;  /* 0x000005d000077945 */ /* 0x000fe60003800200 */
[----:B------:R-:W-:-:S13]  /*16b0*/  ISETP.NE.AND.EX P0, PT, R19, RZ, PT, P0 ;  /* 0x000000ff1300720c */ /* 0x000fda0003f05300 */
[----:B------:R-:W-:Y:S05]  /*16c0*/  @P0 BRA `(.L_x_42) ;  /* 0x0000000400680947 */ /* 0x000fea0003800000 */
[----:B------:R-:W-:Y:S01]  /*16d0*/  MOV R0, 0x38 ;  /* 0x0000003800007802 */ /* 0x000fe20000000f00 */
[----:B------:R-:W2:Y:S01]  /*16e0*/  LDCU.64 UR4, c[0x4][0x20] ;  /* 0x01000400ff0477ac */ /* 0x000ea20008000a00 */
[----:B------:R-:W-:Y:S02]  /*16f0*/  CS2R R6, SRZ ;  /* 0x0000000000067805 */ /* 0x000fe4000001ff00 */
[----:B----4-:R4:W0:Y:S01]  /*1700*/  LDC.64 R2, c[0x4][R0] ;  /* 0x0100000000027b82 */ /* 0x0108220000000a00 */
[----:B--23--:R-:W-:Y:S02]  /*1710*/  IMAD.U32 R4, RZ, RZ, UR4 ;  /* 0x00000004ff047e24 */ /* 0x00cfe4000f8e00ff */
[----:B----4-:R-:W-:-:S07]  /*1720*/  IMAD.U32 R5, RZ, RZ, UR5 ;  /* 0x00000005ff057e24 */ /* 0x010fce000f8e00ff */
[----:B------:R-:W-:-:S07]  /*1730*/  LEPC R20, `(.L_x_43) ;  /* 0x000000001014794e */ /* 0x000fce0000000000 */
[----:B01----:R-:W-:Y:S05]  /*1740*/  CALL.ABS.NOINC R2 ;  /* 0x0000000002007343 */ /* 0x003fea0003c00000 */
.L_x_43:
[----:B------:R-:W-:Y:S01]  /*1750*/  BSSY.RECONVERGENT B6, `(.L_x_44) ;  /* 0x000003f000067945 */ /* 0x000fe20003800200 */
[----:B------:R-:W-:-:S07]  /*1760*/  IMAD.MOV.U32 R2, RZ, RZ, RZ ;  /* 0x000000ffff027224 */ /* 0x000fce00078e00ff */
.L_x_49:
[----:B------:R-:W0:Y:S01]  /*1770*/  LDCU.64 UR4, c[0x0][0x398] ;  /* 0x00007300ff0477ac */ /* 0x000e220008000a00 */
[----:B------:R-:W1:Y:S01]  /*1780*/  LDCU.64 UR6, c[0x0][0x388] ;  /* 0x00007100ff0677ac */ /* 0x000e620008000a00 */
[----:B0-----:R-:W-:-:S04]  /*1790*/  IMAD.WIDE.U32 R4, R2, UR4, RZ ;  /* 0x0000000402047c25 */ /* 0x001fc8000f8e00ff */
[----:B------:R-:W-:Y:S01]  /*17a0*/  IMAD R3, R2, UR5, R5 ;  /* 0x0000000502037c24 */ /* 0x000fe2000f8e0205 */
[C---:B-1----:R-:W-:Y:S01]  /*17b0*/  LEA R16, P0, R4.reuse, UR6, 0x3 ;  /* 0x0000000604107c11 */ /* 0x042fe2000f8018ff */
[----:B------:R-:W0:Y:S03]  /*17c0*/  LDCU.64 UR4, c[0x4][0x18] ;  /* 0x01000300ff0477ac */ /* 0x000e260008000a00 */
[----:B------:R-:W-:-:S05]  /*17d0*/  LEA.HI.X R17, R4, UR7, R3, 0x3, P0 ;  /* 0x0000000704117c11 */ /* 0x000fca00080f1c03 */
[----:B------:R-:W2:Y:S01]  /*17e0*/  LDG.E.64 R10, desc[UR38][R16.64] ;  /* 0x00000026100a7981 */ /* 0x000ea2000c1e1b00 */
[----:B------:R-:W-:Y:S01]  /*17f0*/  MOV R18, 0x38 ;  /* 0x0000003800127802 */ /* 0x000fe20000000f00 */
[----:B------:R-:W-:Y:S02]  /*1800*/  VIADD R2, R2, 0x4 ;  /* 0x0000000402027836 */ /* 0x000fe40000000000 */
[----:B------:R-:W-:Y:S01]  /*1810*/  IMAD.U32 R6, RZ, RZ, UR40 ;  /* 0x00000028ff067e24 */ /* 0x000fe2000f8e00ff */
[----:B------:R1:W3:Y:S01]  /*1820*/  LDC.64 R8, c[0x4][R18] ;  /* 0x0100000012087b82 */ /* 0x0002e20000000a00 */
[----:B------:R-:W-:Y:S01]  /*1830*/  IMAD.U32 R7, RZ, RZ, UR41 ;  /* 0x00000029ff077e24 */ /* 0x000fe2000f8e00ff */
[----:B------:R-:W-:Y:S01]  /*1840*/  ISETP.NE.AND P0, PT, R2, 0x64, PT ;  /* 0x000000640200780c */ /* 0x000fe20003f05270 */
[----:B0-----:R-:W-:-:S03]  /*1850*/  IMAD.U32 R4, RZ, RZ, UR4 ;  /* 0x00000004ff047e24 */ /* 0x001fc6000f8e00ff */
[----:B------:R-:W-:Y:S01]  /*1860*/  P2R R24, PR, RZ, 0x1 ;  /* 0x00000001ff187803 */ /* 0x000fe20000000000 */
[----:B------:R-:W-:Y:S01]  /*1870*/  IMAD.U32 R5, RZ, RZ, UR5 ;  /* 0x00000005ff057e24 */ /* 0x000fe2000f8e00ff */
[----:B--23--:R1:W-:Y:S07]  /*1880*/  STL.64 [R1], R10 ;  /* 0x0000000a01007387 */ /* 0x00c3ee0000100a00 */
[----:B------:R-:W-:-:S07]  /*1890*/  LEPC R20, `(.L_x_45) ;  /* 0x000000001014794e */ /* 0x000fce0000000000 */
[----:B-1----:R-:W-:Y:S05]  /*18a0*/  CALL.ABS.NOINC R8 ;  /* 0x0000000008007343 */ /* 0x002fea0003c00000 */
.L_x_45:
[----:B------:R-:W0:Y:S01]  /*18b0*/  LDC.64 R4, c[0x0][0x398] ;  /* 0x0000e600ff047b82 */ /* 0x000e220000000a00 */
[----:B------:R-:W1:Y:S01]  /*18c0*/  LDCU.64 UR4, c[0x4][0x18] ;  /* 0x01000300ff0477ac */ /* 0x000e620008000a00 */
[C---:B0-----:R-:W-:Y:S01]  /*18d0*/  IMAD.SHL.U32 R23, R4.reuse, 0x8, RZ ;  /* 0x0000000804177824 */ /* 0x041fe200078e00ff */
[----:B------:R-:W-:-:S04]  /*18e0*/  SHF.L.U64.HI R25, R4, 0x3, R5 ;  /* 0x0000000304197819 */ /* 0x000fc80000010205 */
[----:B------:R-:W-:-:S05]  /*18f0*/  IADD3 R16, P0, PT, R16, R23, RZ ;  /* 0x0000001710107210 */ /* 0x000fca0007f1e0ff */
[----:B------:R-:W-:-:S05]  /*1900*/  IMAD.X R17, R17, 0x1, R25, P0 ;  /* 0x0000000111117824 */ /* 0x000fca00000e0619 */
        /* <DEDUP_REMOVED lines=9> */
.L_x_46:
[----:B------:R-:W-:Y:S01]  /*19a0*/  IADD3 R16, P0, PT, R16, R23, RZ ;  /* 0x0000001710107210 */ /* 0x000fe20007f1e0ff */
[----:B------:R-:W0:Y:S04]  /*19b0*/  LDCU.64 UR4, c[0x4][0x18] ;  /* 0x01000300ff0477ac */ /* 0x000e280008000a00 */
[----:B------:R-:W-:-:S05]  /*19c0*/  IMAD.X R17, R17, 0x1, R25, P0 ;  /* 0x0000000111117824 */ /* 0x000fca00000e0619 */
        /* <DEDUP_REMOVED lines=9> */
.L_x_47:
[----:B------:R-:W-:Y:S01]  /*1a60*/  IADD3 R8, P0, PT, R16, R23, RZ ;  /* 0x0000001710087210 */ /* 0x000fe20007f1e0ff */
[----:B------:R-:W0:Y:S04]  /*1a70*/  LDCU.64 UR4, c[0x4][0x18] ;  /* 0x01000300ff0477ac */ /* 0x000e280008000a00 */
[----:B------:R-:W-:-:S06]  /*1a80*/  IMAD.X R9, R17, 0x1, R25, P0 ;  /* 0x0000000111097824 */ /* 0x000fcc00000e0619 */
        /* <DEDUP_REMOVED lines=9> */
.L_x_48:
[----:B------:R-:W-:-:S13]  /*1b20*/  ISETP.NE.AND P6, PT, R24, RZ, PT ;  /* 0x000000ff1800720c */ /* 0x000fda0003fc5270 */
[----:B------:R-:W-:Y:S05]  /*1b30*/  @P6 BRA `(.L_x_49) ;  /* 0xfffffffc000c6947 */ /* 0x000fea000383ffff */
[----:B------:R-:W-:Y:S05]  /*1b40*/  BSYNC.RECONVERGENT B6 ;  /* 0x0000000000067941 */ /* 0x000fea0003800200 */
.L_x_44:
[----:B------:R0:W1:Y:S01]  /*1b50*/  LDC.64 R2, c[0x4][R18] ;  /* 0x0100000012027b82 */ /* 0x0000620000000a00 */
[----:B------:R-:W2:Y:S01]  /*1b60*/  LDCU.64 UR4, c[0x4][URZ] ;  /* 0x01000000ff0477ac */ /* 0x000ea20008000a00 */
[----:B------:R-:W-:Y:S01]  /*1b70*/  CS2R R6, SRZ ;  /* 0x0000000000067805 */ /* 0x000fe2000001ff00 */
[----:B--2---:R-:W-:Y:S02]  /*1b80*/  IMAD.U32 R4, RZ, RZ, UR4 ;  /* 0x00000004ff047e24 */ /* 0x004fe4000f8e00ff */
[----:B0-----:R-:W-:-:S07]  /*1b90*/  IMAD.U32 R5, RZ, RZ, UR5 ;  /* 0x00000005ff057e24 */ /* 0x001fce000f8e00ff */
[----:B------:R-:W-:-:S07]  /*1ba0*/  LEPC R20, `(.L_x_50) ;  /* 0x000000001014794e */ /* 0x000fce0000000000 */
[----:B-1----:R-:W-:Y:S05]  /*1bb0*/  CALL.ABS.NOINC R2 ;  /* 0x0000000002007343 */ /* 0x002fea0003c00000 */
.L_x_50:
[----:B------:R-:W0:Y:S01]  /*1bc0*/  LDC.64 R2, c[0x0][0x390] ;  /* 0x0000e400ff027b82 */ /* 0x000e220000000a00 */
[----:B------:R-:W1:Y:S01]  /*1bd0*/  LDCU.64 UR4, c[0x4][0x28] ;  /* 0x01000500ff0477ac */ /* 0x000e620008000a00 */
[----:B0-----:R-:W2:Y:S06]  /*1be0*/  LDG.E.64 R2, desc[UR38][R2.64] ;  /* 0x0000002602027981 */ /* 0x001eac000c1e1b00 */
[----:B------:R0:W3:Y:S01]  /*1bf0*/  LDC.64 R8, c[0x4][R18] ;  /* 0x0100000012087b82 */ /* 0x0000e20000000a00 */
[----:B-1----:R-:W-:Y:S02]  /*1c00*/  IMAD.U32 R4, RZ, RZ, UR4 ;  /* 0x00000004ff047e24 */ /* 0x002fe4000f8e00ff */
[----:B------:R-:W-:-:S02]  /*1c10*/  IMAD.U32 R5, RZ, RZ, UR5 ;  /* 0x00000005ff057e24 */ /* 0x000fc4000f8e00ff */
[----:B------:R-:W-:Y:S02]  /*1c20*/  IMAD.U32 R6, RZ, RZ, UR40 ;  /* 0x00000028ff067e24 */ /* 0x000fe4000f8e00ff */
[----:B------:R-:W-:Y:S01]  /*1c30*/  IMAD.U32 R7, RZ, RZ, UR41 ;  /* 0x00000029ff077e24 */ /* 0x000fe2000f8e00ff */
[----:B--23--:R0:W-:Y:S06]  /*1c40*/  STL.64 [R1], R2 ;  /* 0x0000000201007387 */ /* 0x00c1ec0000100a00 */
[----:B------:R-:W-:-:S07]  /*1c50*/  LEPC R20, `(.L_x_42) ;  /* 0x000000001014794e */ /* 0x000fce0000000000 */
[----:B0-----:R-:W-:Y:S05]  /*1c60*/  CALL.ABS.NOINC R8 ;  /* 0x0000000008007343 */ /* 0x001fea0003c00000 */
.L_x_42:
[----:B0-----:R-:W-:Y:S05]  /*1c70*/  BSYNC.RECONVERGENT B7 ;  /* 0x0000000000077941 */ /* 0x001fea0003800200 */
.L_x_41:
[----:B------:R-:W0:Y:S01]  /*1c80*/  LDCU.64 UR4, c[0x0][0x3a0] ;  /* 0x00007400ff0477ac */ /* 0x000e220008000a00 */
[----:B------:R-:W-:-:S05]  /*1c90*/  IADD3 R22, P0, PT, R22, UR42, RZ ;  /* 0x0000002a16167c10 */ /* 0x000fca000ff1e0ff */
[----:B------:R-:W-:Y:S01]  /*1ca0*/  IMAD.X R19, RZ, RZ, R19, P0 ;  /* 0x000000ffff137224 */ /* 0x000fe200000e0613 */
[----:B0-----:R-:W-:-:S04]  /*1cb0*/  ISETP.GE.U32.AND P0, PT, R22, UR4, PT ;  /* 0x0000000416007c0c */ /* 0x001fc8000bf06070 */
[----:B------:R-:W-:-:S13]  /*1cc0*/  ISETP.GE.U32.AND.EX P0, PT, R19, UR5, PT, P0 ;  /* 0x0000000513007c0c */ /* 0x000fda000bf06100 */
[----:B------:R-:W-:Y:S05]  /*1cd0*/  @!P0 BRA `(.L_x_51) ;  /* 0xffffffe800fc8947 */ /* 0x000fea000383ffff */
[----:B------:R-:W-:Y:S05]  /*1ce0*/  EXIT ;  /* 0x000000000000794d */ /* 0x000fea0003800000 */
.L_x_52:
        /* <DEDUP_REMOVED lines=9> */
.L_x_423:


//--------------------- .text._Z12vectorUpdatePddPKdmmm --------------------------
	.section	.text._Z12vectorUpdatePddPKdmmm,"ax",@progbits
	.align	128
        .global         _Z12vectorUpdatePddPKdmmm
        .type           _Z12vectorUpdatePddPKdmmm,@function
        .size           _Z12vectorUpdatePddPKdmmm,(.L_x_424 - _Z12vectorUpdatePddPKdmmm)
        .other          _Z12vectorUpdatePddPKdmmm,@"STO_CUDA_ENTRY STV_DEFAULT"
_Z12vectorUpdatePddPKdmmm:
.text._Z12vectorUpdatePddPKdmmm:
        /* <DEDUP_REMOVED lines=15> */
[----:B------:R-:W0:Y:S01]  /*00f0*/  LDC.64 R6, c[0x0][0x398] ;  /* 0x0000e600ff067b82 */ /* 0x000e220000000a00 */
[----:B------:R-:W-:Y:S01]  /*0100*/  IMAD.MOV.U32 R3, RZ, RZ, RZ ;  /* 0x000000ffff037224 */ /* 0x000fe200078e00ff */
[----:B------:R-:W-:Y:S02]  /*0110*/  ULOP3.LUT UR11, UR4, 0xf, URZ, 0xc0, !UPT ;  /* 0x0000000f040b7892 */ /* 0x000fe4000f8ec0ff */
[----:B------:R-:W-:Y:S02]  /*0120*/  ULOP3.LUT UR10, UR4, 0x7, URZ, 0xc0, !UPT ;  /* 0x00000007040a7892 */ /* 0x000fe4000f8ec0ff */
[----:B------:R-:W-:Y:S01]  /*0130*/  ULOP3.LUT UR9, UR4, 0xfffffff0, URZ, 0xc0, !UPT ;  /* 0xfffffff004097892 */ /* 0x000fe2000f8ec0ff */
[----:B------:R-:W1:Y:S01]  /*0140*/  LDCU.64 UR6, c[0x0][0x358] ;  /* 0x00006b00ff0677ac */ /* 0x000e620008000a00 */
[----:B------:R-:W2:Y:S01]  /*0150*/  LDCU.64 UR14, c[0x0][0x388] ;  /* 0x00007100ff0e77ac */ /* 0x000ea20008000a00 */
[----:B------:R-:W3:Y:S01]  /*0160*/  LDCU.64 UR16, c[0x0][0x380] ;  /* 0x00007000ff1077ac */ /* 0x000ee20008000a00 */
[----:B------:R-:W4:Y:S01]  /*0170*/  LDCU.64 UR12, c[0x0][0x390] ;  /* 0x00007200ff0c77ac */ /* 0x000f220008000a00 */
[C-C-:B0-----:R-:W-:Y:S01]  /*0180*/  SHF.L.U64.HI R4, R6.reuse, 0x7, R7.reuse ;  /* 0x0000000706047819 */ /* 0x141fe20000010207 */
[C---:B------:R-:W-:Y:S01]  /*0190*/  IMAD.SHL.U32 R5, R6.reuse, 0x8, RZ ;  /* 0x0000000806057824 */ /* 0x040fe200078e00ff */
[----:B------:R-:W-:Y:S01]  /*01a0*/  SHF.L.U64.HI R7, R6, 0x3, R7 ;  /* 0x0000000306077819 */ /* 0x000fe20000010207 */
[----:B-1234-:R-:W-:-:S12]  /*01b0*/  ULOP3.LUT UR4, UR4, 0x3, URZ, 0xc0, !UPT ;  /* 0x0000000304047892 */ /* 0x01efd8000f8ec0ff */
.L_x_58:
[----:B0-----:R-:W0:Y:S01]  /*01c0*/  LDCU.64 UR18, c[0x0][0x3a8] ;  /* 0x00007500ff1277ac */ /* 0x001e220008000a00 */
[----:B------:R-:W-:Y:S01]  /*01d0*/  CS2R R8, SRZ ;  /* 0x0000000000087805 */ /* 0x000fe2000001ff00 */
[----:B0-----:R-:W-:-:S04]  /*01e0*/  UISETP.GE.U32.AND UP0, UPT, UR18, 0x10, UPT ;  /* 0x000000101200788c */ /* 0x001fc8000bf06070 */
[----:B------:R-:W-:-:S09]  /*01f0*/  UISETP.GE.U32.AND.EX UP0, UPT, UR19, URZ, UPT, UP0 ;  /* 0x000000ff1300728c */ /* 0x000fd2000bf06100 */
[----:B-1234-:R-:W-:Y:S05]  /*0200*/  BRA.U !UP0, `(.L_x_53) ;  /* 0x0000000508f47547 */ /* 0x01efea000b800000 */
[----:B------:R-:W0:Y:S01]  /*0210*/  LDC R8, c[0x0][0x3ac] ;  /* 0x0000eb00ff087b82 */ /* 0x000e220000000800 */
[C---:B------:R-:W-:Y:S01]  /*0220*/  SHF.L.U64.HI R11, R2.reuse, 0x3, R3 ;  /* 0x00000003020b7819 */ /* 0x040fe20000010203 */
[----:B------:R-:W-:Y:S02]  /*0230*/  IMAD.SHL.U32 R9, R2, 0x8, RZ ;  /* 0x0000000802097824 */ /* 0x000fe400078e00ff */
[----:B------:R-:W-:Y:S02]  /*0240*/  IMAD.U32 R26, RZ, RZ, UR9 ;  /* 0x00000009ff1a7e24 */ /* 0x000fe4000f8e00ff */
[----:B0-----:R-:W-:-:S07]  /*0250*/  IMAD.MOV.U32 R10, RZ, RZ, R8 ;  /* 0x000000ffff0a7224 */ /* 0x001fce00078e0008 */
.L_x_54:
[----:B-1----:R-:W-:-:S04]  /*0260*/  IADD3 R16, P0, PT, R9, UR12, RZ ;  /* 0x0000000c09107c10 */ /* 0x002fc8000ff1e0ff */
[----:B------:R-:W-:-:S05]  /*0270*/  IADD3.X R17, PT, PT, R11, UR13, RZ, P0, !PT ;  /* 0x0000000d0b117c10 */ /* 0x000fca00087fe4ff */
[----:B------:R-:W2:Y:S01]  /*0280*/  LDG.E.64 R12, desc[UR6][R16.64] ;  /* 0x00000006100c7981 */ /* 0x000ea2000c1e1b00 */
[----:B------:R-:W-:Y:S02]  /*0290*/  IADD3 R28, P0, PT, R9, UR16, RZ ;  /* 0x00000010091c7c10 */ /* 0x000fe4000ff1e0ff */
[----:B------:R-:W-:Y:S02]  /*02a0*/  IADD3 R24, P1, PT, R16, R5, RZ ;  /* 0x0000000510187210 */ /* 0x000fe40007f3e0ff */
[----:B------:R-:W-:-:S03]  /*02b0*/  IADD3.X R29, PT, PT, R11, UR17, RZ, P0, !PT ;  /* 0x000000110b1d7c10 */ /* 0x000fc600087fe4ff */
[----:B------:R-:W-:Y:S01]  /*02c0*/  IMAD.X R25, R17, 0x1, R7, P1 ;  /* 0x0000000111197824 */ /* 0x000fe200008e0607 */
[----:B--2---:R-:W-:-:S07]  /*02d0*/  DMUL R12, R12, UR14 ;  /* 0x0000000e0c0c7c28 */ /* 0x004fce0008000000 */
[----:B------:R0:W-:Y:S04]  /*02e0*/  STG.E.64 desc[UR6][R28.64], R12 ;  /* 0x0000000c1c007986 */ /* 0x0001e8000c101b06 */
[----:B------:R-:W2:Y:S01]  /*02f0*/  LDG.E.64 R14, desc[UR6][R24.64] ;  /* 0x00000006180e7981 */ /* 0x000ea2000c1e1b00 */
[-C--:B------:R-:W-:Y:S02]  /*0300*/  IADD3 R22, P0, PT, R28, R5.reuse, RZ ;  /* 0x000000051c167210 */ /* 0x080fe40007f1e0ff */
[----:B------:R-:W-:-:S03]  /*0310*/  IADD3 R20, P1, PT, R24, R5, RZ ;  /* 0x0000000518147210 */ /* 0x000fc60007f3e0ff */
[--C-:B------:R-:W-:Y:S02]  /*0320*/  IMAD.X R23, R29, 0x1, R7.reuse, P0 ;  /* 0x000000011d177824 */ /* 0x100fe400000e0607 */
[----:B------:R-:W-:Y:S01]  /*0330*/  IMAD.X R21, R25, 0x1, R7, P1 ;  /* 0x0000000119157824 */ /* 0x000fe200008e0607 */
[----:B--2---:R-:W-:-:S07]  /*0340*/  DMUL R14, R14, UR14 ;  /* 0x0000000e0e0e7c28 */ /* 0x004fce0008000000 */
[----:B------:R1:W-:Y:S04]  /*0350*/  STG.E.64 desc[UR6][R22.64], R14 ;  /* 0x0000000e16007986 */ /* 0x0003e8000c101b06 */
[----:B0-----:R-:W2:Y:S01]  /*0360*/  LDG.E.64 R12, desc[UR6][R20.64] ;  /* 0x00000006140c7981 */ /* 0x001ea2000c1e1b00 */
[-C--:B------:R-:W-:Y:S02]  /*0370*/  IADD3 R18, P0, PT, R22, R5.reuse, RZ ;  /* 0x0000000516127210 */ /* 0x080fe40007f1e0ff */
[----:B------:R-:W-:-:S03]  /*0380*/  IADD3 R16, P1, PT, R20, R5, RZ ;  /* 0x0000000514107210 */ /* 0x000fc60007f3e0ff */
[--C-:B------:R-:W-:Y:S02]  /*0390*/  IMAD.X R19, R23, 0x1, R7.reuse, P0 ;  /* 0x0000000117137824 */ /* 0x100fe400000e0607 */
[----:B------:R-:W-:Y:S01]  /*03a0*/  IMAD.X R17, R21, 0x1, R7, P1 ;  /* 0x0000000115117824 */ /* 0x000fe200008e0607 */
[----:B--2---:R-:W-:-:S07]  /*03b0*/  DMUL R12, R12, UR14 ;  /* 0x0000000e0c0c7c28 */ /* 0x004fce0008000000 */
[----:B------:R0:W-:Y:S04]  /*03c0*/  STG.E.64 desc[UR6][R18.64], R12 ;  /* 0x0000000c12007986 */ /* 0x0001e8000c101b06 */
[----:B-1----:R-:W2:Y:S01]  /*03d0*/  LDG.E.64 R14, desc[UR6][R16.64] ;  /* 0x00000006100e7981 */ /* 0x002ea2000c1e1b00 */
        /* <DEDUP_REMOVED lines=69> */
[----:B------:R-:W2:Y:S01]  /*0830*/  LDG.E.64 R22, desc[UR6][R24.64] ;  /* 0x0000000618167981 */ /* 0x000ea2000c1e1b00 */
[-C--:B------:R-:W-:Y:S02]  /*0840*/  IADD3 R20, P0, PT, R28, R5.reuse, RZ ;  /* 0x000000051c147210 */ /* 0x080fe40007f1e0ff */
[----:B-1----:R-:W-:-:S03]  /*0850*/  IADD3 R14, P1, PT, R24, R5, RZ ;  /* 0x00000005180e7210 */ /* 0x002fc60007f3e0ff */
[--C-:B------:R-:W-:Y:S02]  /*0860*/  IMAD.X R21, R29, 0x1, R7.reuse, P0 ;  /* 0x000000011d157824 */ /* 0x100fe400000e0607 */
[----:B------:R-:W-:Y:S01]  /*0870*/  IMAD.X R15, R25, 0x1, R7, P1 ;  /* 0x00000001190f7824 */ /* 0x000fe200008e0607 */
[----:B--2---:R-:W-:-:S07]  /*0880*/  DMUL R22, R22, UR14 ;  /* 0x0000000e16167c28 */ /* 0x004fce0008000000 */
[----:B------:R1:W-:Y:S04]  /*0890*/  STG.E.64 desc[UR6][R20.64], R22 ;  /* 0x0000001614007986 */ /* 0x0003e8000c101b06 */
[----:B------:R-:W2:Y:S01]  /*08a0*/  LDG.E.64 R16, desc[UR6][R14.64] ;  /* 0x000000060e107981 */ /* 0x000ea2000c1e1b00 */
[-C--:B0-----:R-:W-:Y:S02]  /*08b0*/  IADD3 R12, P0, PT, R20, R5.reuse, RZ ;  /* 0x00000005140c7210 */ /* 0x081fe40007f1e0ff */
[----:B------:R-:W-:-:S03]  /*08c0*/  IADD3 R18, P1, PT, R14, R5, RZ ;  /* 0x000000050e127210 */ /* 0x000fc60007f3e0ff */
[--C-:B------:R-:W-:Y:S02]  /*08d0*/  IMAD.X R13, R21, 0x1, R7.reuse, P0 ;  /* 0x00000001150d7824 */ /* 0x100fe400000e0607 */
[----:B------:R-:W-:Y:S01]  /*08e0*/  IMAD.X R19, R15, 0x1, R7, P1 ;  /* 0x000000010f137824 */ /* 0x000fe200008e0607 */
[----:B--2---:R-:W-:-:S07]  /*08f0*/  DMUL R16, R16, UR14 ;  /* 0x0000000e10107c28 */ /* 0x004fce0008000000 */
[----:B------:R1:W-:Y:S04]  /*0900*/  STG.E.64 desc[UR6][R12.64], R16 ;  /* 0x000000100c007986 */ /* 0x0003e8000c101b06 */
[----:B------:R-:W2:Y:S01]  /*0910*/  LDG.E.64 R18, desc[UR6][R18.64] ;  /* 0x0000000612127981 */ /* 0x000ea2000c1e1b00 */
[----:B------:R-:W-:Y:S02]  /*0920*/  IADD3 R28, P0, PT, R12, R5, RZ ;  /* 0x000000050c1c7210 */ /* 0x000fe40007f1e0ff */
[----:B------:R-:W-:-:S03]  /*0930*/  LEA R9, P1, R6, R9, 0x7 ;  /* 0x0000000906097211 */ /* 0x000fc600078238ff */
[----:B------:R-:W-:Y:S01]  /*0940*/  IMAD.X R29, R13, 0x1, R7, P0 ;  /* 0x000000010d1d7824 */ /* 0x000fe200000e0607 */
[----:B------:R-:W-:Y:S01]  /*0950*/  IADD3 R26, P0, PT, R26, -0x10, RZ ;  /* 0xfffffff01a1a7810 */ /* 0x000fe20007f1e0ff */
[----:B------:R-:W-:-:S03]  /*0960*/  IMAD.X R11, R11, 0x1, R4, P1 ;  /* 0x000000010b0b7824 */ /* 0x000fc600008e0604 */
[----:B------:R-:W-:Y:S02]  /*0970*/  IADD3.X R10, PT, PT, R10, -0x1, RZ, P0, !PT ;  /* 0xffffffff0a0a7810 */ /* 0x000fe400007fe4ff */
[----:B------:R-:W-:-:S04]  /*0980*/  ISETP.NE.U32.AND P0, PT, R26, RZ, PT ;  /* 0x000000ff1a00720c */ /* 0x000fc80003f05070 */
[----:B------:R-:W-:Y:S01]  /*0990*/  ISETP.NE.AND.EX P0, PT, R10, RZ, PT, P0 ;  /* 0x000000ff0a00720c */ /* 0x000fe20003f05300 */
[----:B--2---:R-:W-:-:S07]  /*09a0*/  DMUL R24, R18, UR14 ;  /* 0x0000000e12187c28 */ /* 0x004fce0008000000 */
[----:B------:R1:W-:Y:S05]  /*09b0*/  STG.E.64 desc[UR6][R28.64], R24 ;  /* 0x000000181c007986 */ /* 0x0003ea000c101b06 */
[----:B------:R-:W-:Y:S05]  /*09c0*/  @P0 BRA `(.L_x_54) ;  /* 0xfffffff800240947 */ /* 0x000fea000383ffff */
[----:B------:R-:W-:-:S07]  /*09d0*/  IMAD.U32 R9, RZ, RZ, UR9 ;  /* 0x00000009ff097e24 */ /* 0x000fce000f8e00ff */
.L_x_53:
[----:B------:R-:W-:-:S04]  /*09e0*/  UISETP.NE.U32.AND UP0, UPT, UR11, URZ, UPT ;  /* 0x000000ff0b00728c */ /* 0x000fc8000bf05070 */
[----:B------:R-:W-:-:S09]  /*09f0*/  UISETP.NE.AND.EX UP0, UPT, URZ, URZ, UPT, UP0 ;  /* 0x000000ffff00728c */ /* 0x000fd2000bf05300 */
[----:B------:R-:W-:Y:S05]  /*0a00*/  BRA.U !UP0, `(.L_x_55) ;  /* 0x0000000908787547 */ /* 0x000fea000b800000 */
[----:B------:R-:W-:Y:S02]  /*0a10*/  UIADD3 UR5, UP0, UPT, UR11, -0x1, URZ ;  /* 0xffffffff0b057890 */ /* 0x000fe4000ff1e0ff */
[----:B------:R-:W-:Y:S02]  /*0a20*/  UISETP.NE.U32.AND UP1, UPT, UR10, URZ, UPT ;  /* 0x000000ff0a00728c */ /* 0x000fe4000bf25070 */
[----:B------:R-:W-:Y:S02]  /*0a30*/  UIADD3.X UR8, UPT, UPT, URZ, -0x1, URZ, UP0, !UPT ;  /* 0xffffffffff087890 */ /* 0x000fe400087fe4ff */
[----:B------:R-:W-:Y:S02]  /*0a40*/  UISETP.GE.U32.AND UP0, UPT, UR5, 0x7, UPT ;  /* 0x000000070500788c */ /* 0x000fe4000bf06070 */
[----:B------:R-:W-:Y:S02]  /*0a50*/  UISETP.NE.AND.EX UP1, UPT, URZ, URZ, UPT, UP1 ;  /* 0x000000ffff00728c */ /* 0x000fe4000bf25310 */
[----:B------:R-:W-:-:S09]  /*0a60*/  UISETP.GE.U32.AND.EX UP0, UPT, UR8, URZ, UPT, UP0 ;  /* 0x000000ff0800728c */ /* 0x000fd2000bf06100 */
[----:B------:R-:W-:Y:S05]  /*0a70*/  BRA.U !UP0, `(.L_x_56) ;  /* 0x00000005080c7547 */ /* 0x000fea000b800000 */
[----:B------:R-:W1:Y:S01]  /*0a80*/  LDCU.128 UR20, c[0x0][0x390] ;  /* 0x00007200ff1477ac */ /* 0x000e620008000c00 */
[----:B------:R-:W0:Y:S01]  /*0a90*/  LDCU.64 UR18, c[0x0][0x388] ;  /* 0x00007100ff1277ac */ /* 0x000e220008000a00 */
[----:B-1----:R-:W-:Y:S02]  /*0aa0*/  IMAD R12, R8, UR22, RZ ;  /* 0x00000016080c7c24 */ /* 0x002fe4000f8e02ff */
[----:B------:R-:W-:-:S04]  /*0ab0*/  IMAD.WIDE.U32 R10, R9, UR22, R2 ;  /* 0x00000016090a7c25 */ /* 0x000fc8000f8e0002 */
[----:B------:R-:W-:Y:S02]  /*0ac0*/  IMAD R13, R9, UR23, R12 ;  /* 0x00000017090d7c24 */ /* 0x000fe4000f8e020c */
[----:B------:R-:W-:Y:S02]  /*0ad0*/  IMAD.SHL.U32 R12, R10, 0x8, RZ ;  /* 0x000000080a0c7824 */ /* 0x000fe400078e00ff */
[----:B------:R-:W-:-:S03]  /*0ae0*/  IMAD.IADD R11, R11, 0x1, R13 ;  /* 0x000000010b0b7824 */ /* 0x000fc600078e020d */
[----:B------:R-:W-:Y:S02]  /*0af0*/  IADD3 R16, P0, PT, R12, UR20, RZ ;  /* 0x000000140c107c10 */ /* 0x000fe4000ff1e0ff */
[----:B------:R-:W-:-:S04]  /*0b00*/  SHF.L.U64.HI R11, R10, 0x3, R11 ;  /* 0x000000030a0b7819 */ /* 0x000fc8000001020b */
[C---:B------:R-:W-:Y:S01]  /*0b10*/  IADD3.X R17, PT, PT, R11.reuse, UR21, RZ, P0, !PT ;  /* 0x000000150b117c10 */ /* 0x040fe200087fe4ff */
[----:B------:R-:W1:Y:S04]  /*0b20*/  LDCU.64 UR20, c[0x0][0x380] ;  /* 0x00007000ff1477ac */ /* 0x000e680008000a00 */
[----:B------:R-:W0:Y:S01]  /*0b30*/  LDG.E.64 R14, desc[UR6][R16.64] ;  /* 0x00000006100e7981 */ /* 0x000e22000c1e1b00 */
[----:B-1----:R-:W-:Y:S02]  /*0b40*/  IADD3 R10, P0, PT, R12, UR20, RZ ;  /* 0x000000140c0a7c10 */ /* 0x002fe4000ff1e0ff */
[----:B------:R-:W-:Y:S02]  /*0b50*/  IADD3 R12, P1, PT, R16, R5, RZ ;  /* 0x00000005100c7210 */ /* 0x000fe40007f3e0ff */
[----:B------:R-:W-:-:S03]  /*0b60*/  IADD3.X R11, PT, PT, R11, UR21, RZ, P0, !PT ;  /* 0x000000150b0b7c10 */ /* 0x000fc600087fe4ff */
[----:B------:R-:W-:Y:S01]  /*0b70*/  IMAD.X R13, R17, 0x1, R7, P1 ;  /* 0x00000001110d7824 */ /* 0x000fe200008e0607 */
[----:B0-----:R-:W-:-:S07]  /*0b80*/  DMUL R22, R14, UR18 ;  /* 0x000000120e167c28 */ /* 0x001fce0008000000 */
        /* <DEDUP_REMOVED lines=15> */
[----:B0-----:R-:W3:Y:S01]  /*0c80*/  LDG.E.64 R22, desc[UR6][R20.64] ;  /* 0x0000000614167981 */ /* 0x001ee2000c1e1b00 */
[-C--:B------:R-:W-:Y:S02]  /*0c90*/  IADD3 R10, P0, PT, R18, R5.reuse, RZ ;  /* 0x00000005120a7210 */ /* 0x080fe40007f1e0ff */
[----:B------:R-:W-:-:S03]  /*0ca0*/  IADD3 R12, P1, PT, R20, R5, RZ ;  /* 0x00000005140c7210 */ /* 0x000fc60007f3e0ff */
[--C-:B------:R-:W-:Y:S02]  /*0cb0*/  IMAD.X R11, R19, 0x1, R7.reuse, P0 ;  /* 0x00000001130b7824 */ /* 0x100fe400000e0607 */
[----:B------:R-:W-:Y:S01]  /*0cc0*/  IMAD.X R13, R21, 0x1, R7, P1 ;  /* 0x00000001150d7824 */ /* 0x000fe200008e0607 */
[----:B---3--:R-:W-:-:S07]  /*0cd0*/  DMUL R22, R22, UR18 ;  /* 0x0000001216167c28 */ /* 0x008fce0008000000 */
[----:B------:R0:W-:Y:S04]  /*0ce0*/  STG.E.64 desc[UR6][R10.64], R22 ;  /* 0x000000160a007986 */ /* 0x0001e8000c101b06 */
[----:B-1----:R-:W3:Y:S01]  /*0cf0*/  LDG.E.64 R24, desc[UR6][R12.64] ;  /* 0x000000060c187981 */ /* 0x002ee2000c1e1b00 */
[-C--:B------:R-:W-:Y:S02]  /*0d00*/  IADD3 R14, P0, PT, R10, R5.reuse, RZ ;  /* 0x000000050a0e7210 */ /* 0x080fe40007f1e0ff */
[----:B------:R-:W-:-:S03]  /*0d10*/  IADD3 R16, P1, PT, R12, R5, RZ ;  /* 0x000000050c107210 */ /* 0x000fc60007f3e0ff */
[--C-:B------:R-:W-:Y:S02]  /*0d20*/  IMAD.X R15, R11, 0x1, R7.reuse, P0 ;  /* 0x000000010b0f7824 */ /* 0x100fe400000e0607 */
[----:B------:R-:W-:Y:S01]  /*0d30*/  IMAD.X R17, R13, 0x1, R7, P1 ;  /* 0x000000010d117824 */ /* 0x000fe200008e0607 */
[----:B---3--:R-:W-:-:S07]  /*0d40*/  DMUL R24, R24, UR18 ;  /* 0x0000001218187c28 */ /* 0x008fce0008000000 */
[----:B------:R1:W-:Y:S04]  /*0d50*/  STG.E.64 desc[UR6][R14.64], R24 ;  /* 0x000000180e007986 */ /* 0x0003e8000c101b06 */
[----:B--2---:R-:W2:Y:S01]  /*0d60*/  LDG.E.64 R26, desc[UR6][R16.64] ;  /* 0x00000006101a7981 */ /* 0x004ea2000c1e1b00 */
[-C--:B------:R-:W-:Y:S02]  /*0d70*/  IADD3 R18, P0, PT, R14, R5.reuse, RZ ;  /* 0x000000050e127210 */ /* 0x080fe40007f1e0ff */
[----:B------:R-:W-:-:S03]  /*0d80*/  IADD3 R20, P1, PT, R16, R5, RZ ;  /* 0x0000000510147210 */ /* 0x000fc60007f3e0ff */
[--C-:B------:R-:W-:Y:S02]  /*0d90*/  IMAD.X R19, R15, 0x1, R7.reuse, P0 ;  /* 0x000000010f137824 */ /* 0x100fe400000e0607 */
[----:B------:R-:W-:Y:S01]  /*0da0*/  IMAD.X R21, R17, 0x1, R7, P1 ;  /* 0x0000000111157824 */ /* 0x000fe200008e0607 */
[----:B--2---:R-:W-:-:S07]  /*0db0*/  DMUL R26, R26, UR18 ;  /* 0x000000121a1a7c28 */ /* 0x004fce0008000000 */
[----:B------:R2:W-:Y:S04]  /*0dc0*/  STG.E.64 desc[UR6][R18.64], R26 ;  /* 0x0000001a12007986 */ /* 0x0005e8000c101b06 */
[----:B------:R-:W3:Y:S01]  /*0dd0*/  LDG.E.64 R12, desc[UR6][R20.64] ;  /* 0x00000006140c7981 */ /* 0x000ee2000c1e1b00 */
[-C--:B0-----:R-:W-:Y:S02]  /*0de0*/  IADD3 R10, P0, PT, R18, R5.reuse, RZ ;  /* 0x00000005120a7210 */ /* 0x081fe40007f1e0ff */
[----:B------:R-:W-:-:S03]  /*0df0*/  IADD3 R22, P1, PT, R20, R5, RZ ;  /* 0x0000000514167210 */ /* 0x000fc60007f3e0ff */
[--C-:B------:R-:W-:Y:S02]  /*0e00*/  IMAD.X R11, R19, 0x1, R7.reuse, P0 ;  /* 0x00000001130b7824 */ /* 0x100fe400000e0607 */
[----:B------:R-:W-:Y:S01]  /*0e10*/  IMAD.X R23, R21, 0x1, R7, P1 ;  /* 0x0000000115177824 */ /* 0x000fe200008e0607 */
[----:B---3--:R-:W-:-:S07]  /*0e20*/  DMUL R12, R12, UR18 ;  /* 0x000000120c0c7c28 */ /* 0x008fce0008000000 */
[----:B------:R2:W-:Y:S04]  /*0e30*/  STG.E.64 desc[UR6][R10.64], R12 ;  /* 0x0000000c0a007986 */ /* 0x0005e8000c101b06 */
[----:B-1----:R-:W3:Y:S01]  /*0e40*/  LDG.E.64 R14, desc[UR6][R22.64] ;  /* 0x00000006160e7981 */ /* 0x002ee2000c1e1b00 */
[----:B------:R-:W-:-:S05]  /*0e50*/  IADD3 R16, P0, PT, R10, R5, RZ ;  /* 0x000000050a107210 */ /* 0x000fca0007f1e0ff */
[----:B------:R-:W-:Y:S01]  /*0e60*/  IMAD.X R17, R11, 0x1, R7, P0 ;  /* 0x000000010b117824 */ /* 0x000fe200000e0607 */
[----:B------:R-:W-:-:S05]  /*0e70*/  IADD3 R9, P0, PT, R9, 0x8, RZ ;  /* 0x0000000809097810 */ /* 0x000fca0007f1e0ff */
[----:B------:R-:W-:Y:S01]  /*0e80*/  IMAD.X R8, RZ, RZ, R8, P0 ;  /* 0x000000ffff087224 */ /* 0x000fe200000e0608 */
[----:B---3--:R-:W-:-:S07]  /*0e90*/  DMUL R14, R14, UR18 ;  /* 0x000000120e0e7c28 */ /* 0x008fce0008000000 */
[----:B------:R2:W-:Y:S04]  /*0ea0*/  STG.E.64 desc[UR6][R16.64], R14 ;  /* 0x0000000e10007986 */ /* 0x0005e8000c101b06 */
.L_x_56:
        /* <DEDUP_REMOVED lines=10> */
[----:B-12---:R-:W-:Y:S02]  /*0f50*/  IMAD R12, R8, UR22, RZ ;  /* 0x00000016080c7c24 */ /* 0x006fe4000f8e02ff */
        /* <DEDUP_REMOVED lines=30> */
[----:B------:R-:W-:-:S05]  /*1140*/  IADD3 R12, P0, PT, R18, R5, RZ ;  /* 0x00000005120c7210 */ /* 0x000fca0007f1e0ff */
[----:B------:R-:W-:Y:S01]  /*1150*/  IMAD.X R13, R19, 0x1, R7, P0 ;  /* 0x00000001130d7824 */ /* 0x000fe200000e0607 */
[----:B------:R-:W-:-:S05]  /*1160*/  IADD3 R9, P0, PT, R9, 0x4, RZ ;  /* 0x0000000409097810 */ /* 0x000fca0007f1e0ff */
[----:B------:R-:W-:Y:S01]  /*1170*/  IMAD.X R8, RZ, RZ, R8, P0 ;  /* 0x000000ffff087224 */ /* 0x000fe200000e0608 */
[----:B--2---:R-:W-:-:S07]  /*1180*/  DMUL R10, R10, UR18 ;  /* 0x000000120a0a7c28 */ /* 0x004fce0008000000 */
[----:B------:R3:W-:Y:S04]  /*1190*/  STG.E.64 desc[UR6][R12.64], R10 ;  /* 0x0000000a0c007986 */ /* 0x0007e8000c101b06 */
.L_x_57:
[----:B------:R-:W-:Y:S05]  /*11a0*/  BRA.U !UP1, `(.L_x_55) ;  /* 0x0000000109907547 */ /* 0x000fea000b800000 */
[----:B------:R-:W0:Y:S01]  /*11b0*/  LDCU.128 UR20, c[0x0][0x390] ;  /* 0x00007200ff1477ac */ /* 0x000e220008000c00 */
[----:B------:R-:W4:Y:S01]  /*11c0*/  LDCU.64 UR18, c[0x0][0x388] ;  /* 0x00007100ff1277ac */ /* 0x000f220008000a00 */
[----:B0-----:R-:W-:Y:S02]  /*11d0*/  IMAD R8, R8, UR22, RZ ;  /* 0x0000001608087c24 */ /* 0x001fe4000f8e02ff */
[----:B-123--:R-:W-:-:S04]  /*11e0*/  IMAD.WIDE.U32 R12, R9, UR22, R2 ;  /* 0x00000016090c7c25 */ /* 0x00efc8000f8e0002 */
[----:B------:R-:W-:Y:S02]  /*11f0*/  IMAD R9, R9, UR23, R8 ;  /* 0x0000001709097c24 */ /* 0x000fe4000f8e0208 */
[----:B------:R-:W-:Y:S02]  /*1200*/  IMAD.SHL.U32 R8, R12, 0x8, RZ ;  /* 0x000000080c087824 */ /* 0x000fe400078e00ff */
[----:B------:R-:W-:-:S03]  /*1210*/  IMAD.IADD R9, R13, 0x1, R9 ;  /* 0x000000010d097824 */ /* 0x000fc600078e0209 */
[----:B------:R-:W-:Y:S02]  /*1220*/  IADD3 R10, P0, PT, R8, UR20, RZ ;  /* 0x00000014080a7c10 */ /* 0x000fe4000ff1e0ff */
[----:B------:R-:W-:-:S04]  /*1230*/  SHF.L.U64.HI R9, R12, 0x3, R9 ;  /* 0x000000030c097819 */ /* 0x000fc80000010209 */
[----:B------:R-:W-:Y:S01]  /*1240*/  IADD3.X R11, PT, PT, R9, UR21, RZ, P0, !PT ;  /* 0x00000015090b7c10 */ /* 0x000fe200087fe4ff */
[----:B------:R-:W0:Y:S04]  /*1250*/  LDCU.64 UR20, c[0x0][0x380] ;  /* 0x00007000ff1477ac */ /* 0x000e280008000a00 */
[----:B------:R-:W4:Y:S01]  /*1260*/  LDG.E.64 R12, desc[UR6][R10.64] ;  /* 0x000000060a0c7981 */ /* 0x000f22000c1e1b00 */
[----:B------:R-:W-:-:S04]  /*1270*/  UISETP.NE.U32.AND UP0, UPT, UR4, 0x1, UPT ;  /* 0x000000010400788c */ /* 0x000fc8000bf05070 */
[----:B------:R-:W-:Y:S01]  /*1280*/  UISETP.NE.AND.EX UP0, UPT, URZ, URZ, UPT, UP0 ;  /* 0x000000ffff00728c */ /* 0x000fe2000bf05300 */
[----:B0-----:R-:W-:-:S04]  /*1290*/  IADD3 R8, P0, PT, R8, UR20, RZ ;  /* 0x0000001408087c10 */ /* 0x001fc8000ff1e0ff */
[----:B------:R-:W-:Y:S01]  /*12a0*/  IADD3.X R9, PT, PT, R9, UR21, RZ, P0, !PT ;  /* 0x0000001509097c10 */ /* 0x000fe200087fe4ff */
[----:B----4-:R-:W-:-:S07]  /*12b0*/  DMUL R12, R12, UR18 ;  /* 0x000000120c0c7c28 */ /* 0x010fce0008000000 */
[----:B------:R0:W-:Y:S01]  /*12c0*/  STG.E.64 desc[UR6][R8.64], R12 ;  /* 0x0000000c08007986 */ /* 0x0001e2000c101b06 */
[----:B------:R-:W-:Y:S05]  /*12d0*/  BRA.U !UP0, `(.L_x_55) ;  /* 0x0000000108447547 */ /* 0x000fea000b800000 */
[----:B0-----:R-:W-:-:S05]  /*12e0*/  IADD3 R12, P0, PT, R10, R5, RZ ;  /* 0x000000050a0c7210 */ /* 0x001fca0007f1e0ff */
[----:B------:R-:W-:-:S05]  /*12f0*/  IMAD.X R13, R11, 0x1, R7, P0 ;  /* 0x000000010b0d7824 */ /* 0x000fca00000e0607 */
[----:B------:R-:W2:Y:S01]  /*1300*/  LDG.E.64 R10, desc[UR6][R12.64] ;  /* 0x000000060c0a7981 */ /* 0x000ea2000c1e1b00 */
[----:B------:R-:W-:Y:S01]  /*1310*/  IADD3 R14, P0, PT, R8, R5, RZ ;  /* 0x00000005080e7210 */ /* 0x000fe20007f1e0ff */
[----:B------:R-:W-:-:S04]  /*1320*/  UISETP.NE.U32.AND UP0, UPT, UR4, 0x2, UPT ;  /* 0x000000020400788c */ /* 0x000fc8000bf05070 */
[----:B------:R-:W-:Y:S01]  /*1330*/  IMAD.X R15, R9, 0x1, R7, P0 ;  /* 0x00000001090f7824 */ /* 0x000fe200000e0607 */
[----:B------:R-:W-:Y:S01]  /*1340*/  UISETP.NE.AND.EX UP0, UPT, URZ, URZ, UPT, UP0 ;  /* 0x000000ffff00728c */ /* 0x000fe2000bf05300 */
[----:B--2---:R-:W-:-:S07]  /*1350*/  DMUL R10, R10, UR18 ;  /* 0x000000120a0a7c28 */ /* 0x004fce0008000000 */
[----:B------:R4:W-:Y:S01]  /*1360*/  STG.E.64 desc[UR6][R14.64], R10 ;  /* 0x0000000a0e007986 */ /* 0x0009e2000c101b06 */
[----:B------:R-:W-:Y:S05]  /*1370*/  BRA.U !UP0, `(.L_x_55) ;  /* 0x00000001081c7547 */ /* 0x000fea000b800000 */
[----:B----4-:R-:W-:-:S05]  /*1380*/  IADD3 R10, P0, PT, R12, R5, RZ ;  /* 0x000000050c0a7210 */ /* 0x010fca0007f1e0ff */
[----:B------:R-:W-:-:S05]  /*1390*/  IMAD.X R11, R13, 0x1, R7, P0 ;  /* 0x000000010d0b7824 */ /* 0x000fca00000e0607 */
[----:B------:R-:W2:Y:S01]  /*13a0*/  LDG.E.64 R8, desc[UR6][R10.64] ;  /* 0x000000060a087981 */ /* 0x000ea2000c1e1b00 */
[----:B------:R-:W-:-:S05]  /*13b0*/  IADD3 R12, P0, PT, R14, R5, RZ ;  /* 0x000000050e0c7210 */ /* 0x000fca0007f1e0ff */
[----:B------:R-:W-:Y:S01]  /*13c0*/  IMAD.X R13, R15, 0x1, R7, P0 ;  /* 0x000000010f0d7824 */ /* 0x000fe200000e0607 */
[----:B--2---:R-:W-:-:S07]  /*13d0*/  DMUL R8, R8, UR18 ;  /* 0x0000001208087c28 */ /* 0x004fce0008000000 */
[----:B------:R0:W-:Y:S04]  /*13e0*/  STG.E.64 desc[UR6][R12.64], R8 ;  /* 0x000000080c007986 */ /* 0x0001e8000c101b06 */
.L_x_55:
[----:B------:R-:W5:Y:S01]  /*13f0*/  LDCU.64 UR18, c[0x0][0x3a0] ;  /* 0x00007400ff1277ac */ /* 0x000f620008000a00 */
[----:B------:R-:W-:-:S05]  /*1400*/  IADD3 R2, P0, PT, R0, R2, RZ ;  /* 0x0000000200027210 */ /* 0x000fca0007f1e0ff */
[----:B------:R-:W-:Y:S01]  /*1410*/  IMAD.X R3, RZ, RZ, R3, P0 ;  /* 0x000000ffff037224 */ /* 0x000fe200000e0603 */
[----:B-----5:R-:W-:-:S04]  /*1420*/  ISETP.GE.U32.AND P0, PT, R2, UR18, PT ;  /* 0x0000001202007c0c */ /* 0x020fc8000bf06070 */
[----:B------:R-:W-:-:S13]  /*1430*/  ISETP.GE.U32.AND.EX P0, PT, R3, UR19, PT, P0 ;  /* 0x0000001303007c0c */ /* 0x000fda000bf06100 */
[----:B------:R-:W-:Y:S05]  /*1440*/  @!P0 BRA `(.L_x_58) ;  /* 0xffffffec005c8947 */ /* 0x000fea000383ffff */
[----:B------:R-:W-:Y:S05]  /*1450*/  EXIT ;  /* 0x000000000000794d */ /* 0x000fea0003800000 */
.L_x_59:
        /* <DEDUP_REMOVED lines=10> */
.L_x_424:


//--------------------- .text._Z9vectorAddPdPKdS1_S1_mmm --------------------------
	.section	.text._Z9vectorAddPdPKdS1_S1_mmm,"ax",@progbits
	.align	128
        .global         _Z9vectorAddPdPKdS1_S1_mmm
        .type           _Z9vectorAddPdPKdS1_S1_mmm,@function
        .size           _Z9vectorAddPdPKdS1_S1_mmm,(.L_x_425 - _Z9vectorAddPdPKdS1_S1_mmm)
        .other          _Z9vectorAddPdPKdS1_S1_mmm,@"STO_CUDA_ENTRY STV_DEFAULT"
_Z9vectorAddPdPKdS1_S1_mmm:
.text._Z9vectorAddPdPKdS1_S1_mmm:
        /* <DEDUP_REMOVED lines=30> */
.L_x_70:
        /* <DEDUP_REMOVED lines=18> */
.L_x_63:
[----:B------:R-:W0:Y:S01]  /*0300*/  LDCU.64 UR4, c[0x0][0x380] ;  /* 0x00007000ff0477ac */ /* 0x000e220008000a00 */
[----:B------:R-:W-:Y:S01]  /*0310*/  BSSY.RECONVERGENT B6, `(.L_x_64) ;  /* 0x0000042000067945 */ /* 0x000fe20003800200 */
[----:B------:R-:W-:Y:S02]  /*0320*/  IMAD.MOV.U32 R17, RZ, RZ, RZ ;  /* 0x000000ffff117224 */ /* 0x000fe400078e00ff */
[----:B0-----:R-:W-:Y:S02]  /*0330*/  IMAD.U32 R18, RZ, RZ, UR4 ;  /* 0x00000004ff127e24 */ /* 0x001fe4000f8e00ff */
[----:B------:R-:W-:-:S07]  /*0340*/  IMAD.U32 R23, RZ, RZ, UR5 ;  /* 0x00000005ff177e24 */ /* 0x000fce000f8e00ff */
.L_x_69:
        /* <DEDUP_REMOVED lines=16> */
.L_x_65:
        /* <DEDUP_REMOVED lines=12> */
.L_x_66:
        /* <DEDUP_REMOVED lines=13> */
.L_x_67:
        /* <DEDUP_REMOVED lines=16> */
.L_x_68:
[----:B------:R-:W-:Y:S01]  /*06e0*/  ISETP.NE.AND P6, PT, R24, RZ, PT ;  /* 0x000000ff1800720c */ /* 0x000fe20003fc5270 */
[----:B------:R-:W-:-:S05]  /*06f0*/  IMAD.U32 R3, RZ, RZ, UR46 ;  /* 0x0000002eff037e24 */ /* 0x000fca000f8e00ff */
[----:B------:R-:W-:-:S04]  /*0700*/  LEA R18, P0, R3, R18, 0x5 ;  /* 0x0000001203127211 */ /* 0x000fc800078028ff */
[----:B------:R-:W-:-:S03]  /*0710*/  IADD3.X R23, PT, PT, R23, UR45, RZ, P0, !PT ;  /* 0x0000002d17177c10 */ /* 0x000fc600087fe4ff */
[----:B------:R-:W-:Y:S06]  /*0720*/  @P6 BRA `(.L_x_69) ;  /* 0xfffffffc00086947 */ /* 0x000fec000383ffff */
[----:B------:R-:W-:Y:S05]  /*0730*/  BSYNC.RECONVERGENT B6 ;  /* 0x0000000000067941 */ /* 0x000fea0003800200 */
.L_x_64:
[----:B------:R-:W0:Y:S01]  /*0740*/  LDC.64 R16, c[0x4][R16] ;  /* 0x0100000010107b82 */ /* 0x000e220000000a00 */
[----:B------:R-:W1:Y:S01]  /*0750*/  LDCU.64 UR4, c[0x4][URZ] ;  /* 0x01000000ff0477ac */ /* 0x000e620008000a00 */
[----:B------:R-:W-:Y:S01]  /*0760*/  CS2R R6, SRZ ;  /* 0x0000000000067805 */ /* 0x000fe2000001ff00 */
[----:B-1----:R-:W-:Y:S02]  /*0770*/  IMAD.U32 R4, RZ, RZ, UR4 ;  /* 0x00000004ff047e24 */ /* 0x002fe4000f8e00ff */
[----:B------:R-:W-:-:S07]  /*0780*/  IMAD.U32 R5, RZ, RZ, UR5 ;  /* 0x00000005ff057e24 */ /* 0x000fce000f8e00ff */
[----:B------:R-:W-:-:S07]  /*0790*/  LEPC R20, `(.L_x_62) ;  /* 0x000000001014794e */ /* 0x000fce0000000000 */
[----:B0-----:R-:W-:Y:S05]  /*07a0*/  CALL.ABS.NOINC R16 ;  /* 0x0000000010007343 */ /* 0x001fea0003c00000 */
.L_x_62:
[----:B------:R-:W-:Y:S05]  /*07b0*/  BSYNC.RECONVERGENT B7 ;  /* 0x0000000000077941 */ /* 0x000fea0003800200 */
.L_x_61:
[----:B------:R-:W-:-:S13]  /*07c0*/  ISETP.NE.AND P6, PT, R25, RZ, PT ;  /* 0x000000ff1900720c */ /* 0x000fda0003fc5270 */
[----:B------:R-:W-:Y:S05]  /*07d0*/  @!P6 BRA `(.L_x_70) ;  /* 0xfffffff80080e947 */ /* 0x000fea000383ffff */
[----:B------:R-:W-:Y:S05]  /*07e0*/  EXIT ;  /* 0x000000000000794d */ /* 0x000fea0003800000 */
.L_x_60:
[----:B------:R-:W-:Y:S01]  /*07f0*/  BSSY.RECONVERGENT B8, `(.L_x_71) ;  /* 0x000015a000087945 */ /* 0x000fe20003800200 */
[----:B------:R-:W-:Y:S02]  /*0800*/  ULOP3.LUT UR37, UR36, 0x7, URZ, 0xc0, !UPT ;  /* 0x0000000724257892 */ /* 0x000fe4000f8ec0ff */
[----:B------:R-:W-:Y:S01]  /*0810*/  ULOP3.LUT UR43, UR36, 0x3, URZ, 0xc0, !UPT ;  /* 0x00000003242b7892 */ /* 0x000fe2000f8ec0ff */
[----:B------:R-:W0:Y:S01]  /*0820*/  LDCU.64 UR48, c[0x0][0x380] ;  /* 0x00007000ff3077ac */ /* 0x000e220008000a00 */
[----:B------:R-:W1:Y:S01]  /*0830*/  LDCU.128 UR44, c[0x0][0x390] ;  /* 0x00007200ff2c77ac */ /* 0x000e620008000c00 */
[----:B------:R-:W-:-:S12]  /*0840*/  ULOP3.LUT UR36, UR36, 0xfffffff8, URZ, 0xc0, !UPT ;  /* 0xfffffff824247892 */ /* 0x000fd8000f8ec0ff */
.L_x_87:
[----:B--23--:R-:W2:Y:S01]  /*0850*/  LDC.64 R4, c[0x0][0x3b0] ;  /* 0x0000ec00ff047b82 */ /* 0x00cea20000000a00 */
[----:B------:R-:W3:Y:S01]  /*0860*/  LDCU.64 UR4, c[0x0][0x388] ;  /* 0x00007100ff0477ac */ /* 0x000ee20008000a00 */
[----:B------:R-:W-:Y:S02]  /*0870*/  IMAD.MOV.U32 R12, RZ, RZ, RZ ;  /* 0x000000ffff0c7224 */ /* 0x000fe400078e00ff */
[----:B------:R-:W-:Y:S01]  /*0880*/  IMAD.MOV.U32 R0, RZ, RZ, RZ ;  /* 0x000000ffff007224 */ /* 0x000fe200078e00ff */
[----:B---3--:R-:W-:-:S04]  /*0890*/  LEA R6, P1, R22, UR4, 0x3 ;  /* 0x0000000416067c11 */ /* 0x008fc8000f8218ff */
[----:B------:R-:W-:Y:S02]  /*08a0*/  LEA.HI.X R7, R22, UR5, R19, 0x3, P1 ;  /* 0x0000000516077c11 */ /* 0x000fe400088f1c13 */
[----:B--2---:R-:W-:-:S04]  /*08b0*/  ISETP.GE.U32.AND P0, PT, R4, 0x8, PT ;  /* 0x000000080400780c */ /* 0x004fc80003f06070 */
[----:B------:R-:W-:-:S13]  /*08c0*/  ISETP.GE.U32.AND.EX P0, PT, R5, RZ, PT, P0 ;  /* 0x000000ff0500720c */ /* 0x000fda0003f06100 */
[----:B----4-:R-:W-:Y:S05]  /*08d0*/  @!P0 BRA `(.L_x_72) ;  /* 0x0000000400b88947 */ /* 0x010fea0003800000 */
[----:B------:R-:W2:Y:S01]  /*08e0*/  LDC.64 R8, c[0x0][0x3a0] ;  /* 0x0000e800ff087b82 */ /* 0x000ea20000000a00 */
[----:B------:R-:W-:Y:S01]  /*08f0*/  BSSY.RECONVERGENT B0, `(.L_x_73) ;  /* 0x0000069000007945 */ /* 0x000fe20003800200 */
[----:B------:R-:W-:Y:S02]  /*0900*/  IMAD.MOV.U32 R18, RZ, RZ, RZ ;  /* 0x000000ffff127224 */ /* 0x000fe400078e00ff */
[----:B------:R-:W-:Y:S01]  /*0910*/  IMAD.MOV.U32 R0, RZ, RZ, RZ ;  /* 0x000000ffff007224 */ /* 0x000fe200078e00ff */
[C---:B--2---:R-:W-:Y:S01]  /*0920*/  SHF.L.U64.HI R3, R8.reuse, 0x3, R9 ;  /* 0x0000000308037819 */ /* 0x044fe20000010209 */
[----:B------:R-:W-:-:S07]  /*0930*/  IMAD.SHL.U32 R2, R8, 0x8, RZ ;  /* 0x0000000808027824 */ /* 0x000fce00078e00ff */
.L_x_74:
[----:B------:R-:W-:Y:S01]  /*0940*/  IMAD.MOV.U32 R23, RZ, RZ, R19 ;  /* 0x000000ffff177224 */ /* 0x000fe200078e0013 */
[----:B--2---:R-:W2:Y:S01]  /*0950*/  LDG.E.64 R14, desc[UR38][R6.64] ;  /* 0x00000026060e7981 */ /* 0x004ea2000c1e1b00 */
[-C--:B------:R-:W-:Y:S02]  /*0960*/  IMAD R12, R0, R8.reuse, RZ ;  /* 0x00000008000c7224 */ /* 0x080fe400078e02ff */
[----:B------:R-:W-:-:S04]  /*0970*/  IMAD.WIDE.U32 R10, R18, R8, R22 ;  /* 0x00000008120a7225 */ /* 0x000fc800078e0016 */
[----:B------:R-:W-:Y:S02]  /*0980*/  IMAD R23, R18, R9, R12 ;  /* 0x0000000912177224 */ /* 0x000fe400078e020c */
[----:B------:R-:W-:Y:S02]  /*0990*/  IMAD.SHL.U32 R28, R10, 0x8, RZ ;  /* 0x000000080a1c7824 */ /* 0x000fe400078e00ff */
[----:B------:R-:W-:-:S03]  /*09a0*/  IMAD.IADD R23, R11, 0x1, R23 ;  /* 0x000000010b177824 */ /* 0x000fc600078e0217 */
[----:B-1----:R-:W-:Y:S02]  /*09b0*/  IADD3 R20, P0, PT, R28, UR44, RZ ;  /* 0x0000002c1c147c10 */ /* 0x002fe4000ff1e0ff */
[----:B------:R-:W-:Y:S02]  /*09c0*/  SHF.L.U64.HI R23, R10, 0x3, R23 ;  /* 0x000000030a177819 */ /* 0x000fe40000010217 */
[----:B------:R-:W-:Y:S02]  /*09d0*/  IADD3 R16, P1, PT, R28, UR46, RZ ;  /* 0x0000002e1c107c10 */ /* 0x000fe4000ff3e0ff */
[C---:B------:R-:W-:Y:S02]  /*09e0*/  IADD3.X R21, PT, PT, R23.reuse, UR45, RZ, P0, !PT ;  /* 0x0000002d17157c10 */ /* 0x040fe400087fe4ff */
[----:B------:R-:W-:-:S03]  /*09f0*/  IADD3.X R17, PT, PT, R23, UR47, RZ, P1, !PT ;  /* 0x0000002f17117c10 */ /* 0x000fc60008ffe4ff */
[----:B------:R-:W2:Y:S04]  /*0a00*/  LDG.E.64 R10, desc[UR38][R20.64] ;  /* 0x00000026140a7981 */ /* 0x000ea8000c1e1b00 */
[----:B------:R-:W2:Y:S01]  /*0a10*/  LDG.E.64 R12, desc[UR38][R16.64] ;  /* 0x00000026100c7981 */ /* 0x000ea2000c1e1b00 */
[----:B0-----:R-:W-:Y:S02]  /*0a20*/  IADD3 R28, P0, PT, R28, UR48, RZ ;  /* 0x000000301c1c7c10 */ /* 0x001fe4000ff1e0ff */
[----:B------:R-:W-:Y:S02]  /*0a30*/  IADD3 R24, P1, PT, R2, R20, RZ ;  /* 0x0000001402187210 */ /* 0x000fe40007f3e0ff */
[----:B------:R-:W-:-:S03]  /*0a40*/  IADD3.X R29, PT, PT, R23, UR49, RZ, P0, !PT ;  /* 0x00000031171d7c10 */ /* 0x000fc600087fe4ff */
[----:B------:R-:W-:Y:S01]  /*0a50*/  IMAD.X R25, R3, 0x1, R21, P1 ;  /* 0x0000000103197824 */ /* 0x000fe200008e0615 */
[----:B--2---:R-:W-:Y:S01]  /*0a60*/  DFMA R12, R14, R10, R12 ;  /* 0x0000000a0e0c722b */ /* 0x004fe2000000000c */
[----:B------:R-:W-:-:S05]  /*0a70*/  IADD3 R14, P2, PT, R2, R16, RZ ;  /* 0x00000010020e7210 */ /* 0x000fca0007f5e0ff */
[----:B------:R-:W-:Y:S01]  /*0a80*/  IMAD.X R15, R3, 0x1, R17, P2 ;  /* 0x00000001030f7824 */ /* 0x000fe200010e0611 */
[----:B------:R0:W-:Y:S04]  /*0a90*/  STG.E.64 desc[UR38][R28.64], R12 ;  /* 0x0000000c1c007986 */ /* 0x0001e8000c101b26 */
[----:B------:R-:W2:Y:S04]  /*0aa0*/  LDG.E.64 R10, desc[UR38][R24.64] ;  /* 0x00000026180a7981 */ /* 0x000ea8000c1e1b00 */
[----:B------:R-:W2:Y:S04]  /*0ab0*/  LDG.E.64 R16, desc[UR38][R6.64] ;  /* 0x0000002606107981 */ /* 0x000ea8000c1e1b00 */
[----:B0-----:R-:W2:Y:S01]  /*0ac0*/  LDG.E.64 R12, desc[UR38][R14.64] ;  /* 0x000000260e0c7981 */ /* 0x001ea2000c1e1b00 */
[----:B------:R-:W-:-:S02]  /*0ad0*/  IADD3 R26, P0, PT, R2, R28, RZ ;  /* 0x0000001c021a7210 */ /* 0x000fc40007f1e0ff */
[----:B------:R-:W-:-:S03]  /*0ae0*/  IADD3 R20, P1, PT, R24, R2, RZ ;  /* 0x0000000218147210 */ /* 0x000fc60007f3e0ff */
[----:B------:R-:W-:Y:S02]  /*0af0*/  IMAD.X R27, R3, 0x1, R29, P0 ;  /* 0x00000001031b7824 */ /* 0x000fe400000e061d */
        /* <DEDUP_REMOVED lines=53> */
[-C--:B------:R-:W-:Y:S02]  /*0e50*/  IADD3 R24, P1, PT, R26, R2.reuse, RZ ;  /* 0x000000021a187210 */ /* 0x080fe40007f3e0ff */
[----:B------:R-:W-:Y:S01]  /*0e60*/  IADD3 R28, P2, PT, R10, R2, RZ ;  /* 0x000000020a1c7210 */ /* 0x000fe20007f5e0ff */
[--C-:B------:R-:W-:Y:S02]  /*0e70*/  IMAD.X R21, R21, 0x1, R3.reuse, P0 ;  /* 0x0000000115157824 */ /* 0x100fe400000e0603 */
[--C-:B------:R-:W-:Y:S02]  /*0e80*/  IMAD.X R25, R27, 0x1, R3.reuse, P1 ;  /* 0x000000011b197824 */ /* 0x100fe400008e0603 */
[----:B------:R-:W-:Y:S01]  /*0e90*/  IMAD.X R29, R11, 0x1, R3, P2 ;  /* 0x000000010b1d7824 */ /* 0x000fe200010e0603 */
[----:B--2---:R-:W-:-:S07]  /*0ea0*/  DFMA R12, R16, R12, R14 ;  /* 0x0000000c100c722b */ /* 0x004fce000000000e */
[----:B------:R2:W-:Y:S04]  /*0eb0*/  STG.E.64 desc[UR38][R20.64], R12 ;  /* 0x0000000c14007986 */ /* 0x0005e8000c101b26 */
[----:B------:R-:W3:Y:S04]  /*0ec0*/  LDG.E.64 R24, desc[UR38][R24.64] ;  /* 0x0000002618187981 */ /* 0x000ee8000c1e1b00 */
[----:B------:R-:W3:Y:S04]  /*0ed0*/  LDG.E.64 R28, desc[UR38][R28.64] ;  /* 0x000000261c1c7981 */ /* 0x000ee8000c1e1b00 */
[----:B------:R-:W3:Y:S01]  /*0ee0*/  LDG.E.64 R10, desc[UR38][R6.64] ;  /* 0x00000026060a7981 */ /* 0x000ee2000c1e1b00 */
[----:B------:R-:W-:-:S05]  /*0ef0*/  IADD3 R14, P0, PT, R20, R2, RZ ;  /* 0x00000002140e7210 */ /* 0x000fca0007f1e0ff */
[----:B------:R-:W-:Y:S01]  /*0f00*/  IMAD.X R15, R21, 0x1, R3, P0 ;  /* 0x00000001150f7824 */ /* 0x000fe200000e0603 */
[----:B------:R-:W-:-:S05]  /*0f10*/  IADD3 R18, P0, PT, R18, 0x8, RZ ;  /* 0x0000000812127810 */ /* 0x000fca0007f1e0ff */
[----:B------:R-:W-:Y:S01]  /*0f20*/  IMAD.X R0, RZ, RZ, R0, P0 ;  /* 0x000000ffff007224 */ /* 0x000fe200000e0600 */
[----:B------:R-:W-:-:S04]  /*0f30*/  ISETP.NE.U32.AND P0, PT, R18, UR36, PT ;  /* 0x0000002412007c0c */ /* 0x000fc8000bf05070 */
[----:B------:R-:W-:Y:S01]  /*0f40*/  ISETP.NE.AND.EX P0, PT, R0, R5, PT, P0 ;  /* 0x000000050000720c */ /* 0x000fe20003f05300 */
[----:B---3--:R-:W-:-:S07]  /*0f50*/  DFMA R10, R10, R24, R28 ;  /* 0x000000180a0a722b */ /* 0x008fce000000001c */
[----:B------:R2:W-:Y:S05]  /*0f60*/  STG.E.64 desc[UR38][R14.64], R10 ;  /* 0x0000000a0e007986 */ /* 0x0005ea000c101b26 */
[----:B------:R-:W-:Y:S05]  /*0f70*/  @P0 BRA `(.L_x_74) ;  /* 0xfffffff800700947 */ /* 0x000fea000383ffff */
[----:B------:R-:W-:Y:S05]  /*0f80*/  BSYNC.RECONVERGENT B0 ;  /* 0x0000000000007941 */ /* 0x000fea0003800200 */
.L_x_73:
[----:B------:R-:W0:Y:S01]  /*0f90*/  LDCU UR4, c[0x0][0x3b4] ;  /* 0x00007680ff0477ac */ /* 0x000e220008000800 */
[----:B--2---:R-:W-:Y:S02]  /*0fa0*/  IMAD.U32 R12, RZ, RZ, UR36 ;  /* 0x00000024ff0c7e24 */ /* 0x004fe4000f8e00ff */
[----:B0-----:R-:W-:-:S07]  /*0fb0*/  IMAD.U32 R0, RZ, RZ, UR4 ;  /* 0x00000004ff007e24 */ /* 0x001fce000f8e00ff */
.L_x_72:
        /* <DEDUP_REMOVED lines=10> */
[----:B------:R-:W2:Y:S01]  /*1060*/  LDCU.64 UR4, c[0x0][0x3a0] ;  /* 0x00007400ff0477ac */ /* 0x000ea20008000a00 */
[----:B------:R-:W-:Y:S01]  /*1070*/  IMAD.MOV.U32 R18, RZ, RZ, R22 ;  /* 0x000000ffff127224 */ /* 0x000fe200078e0016 */
[----:B------:R-:W3:Y:S01]  /*1080*/  LDG.E.64 R10, desc[UR38][R6.64] ;  /* 0x00000026060a7981 */ /* 0x000ee2000c1e1b00 */
[----:B------:R-:W4:Y:S01]  /*1090*/  LDCU.128 UR8, c[0x0][0x390] ;  /* 0x00007200ff0877ac */ /* 0x000f220008000c00 */
[----:B------:R-:W5:Y:S01]  /*10a0*/  LDCU.64 UR6, c[0x0][0x380] ;  /* 0x00007000ff0677ac */ /* 0x000f620008000a00 */
[----:B--2---:R-:W-:Y:S02]  /*10b0*/  IMAD R3, R0, UR4, RZ ;  /* 0x0000000400037c24 */ /* 0x004fe4000f8e02ff */
[----:B------:R-:W-:-:S04]  /*10c0*/  IMAD.WIDE.U32 R8, R12, UR4, R18 ;  /* 0x000000040c087c25 */ /* 0x000fc8000f8e0012 */
[----:B------:R-:W-:Y:S02]  /*10d0*/  IMAD R3, R12, UR5, R3 ;  /* 0x000000050c037c24 */ /* 0x000fe4000f8e0203 */
[----:B------:R-:W-:Y:S02]  /*10e0*/  IMAD.SHL.U32 R24, R8, 0x8, RZ ;  /* 0x0000000808187824 */ /* 0x000fe400078e00ff */
[----:B------:R-:W-:-:S03]  /*10f0*/  IMAD.IADD R5, R9, 0x1, R3 ;  /* 0x0000000109057824 */ /* 0x000fc600078e0203 */
[----:B----4-:R-:W-:Y:S02]  /*1100*/  IADD3 R2, P0, PT, R24, UR8, RZ ;  /* 0x0000000818027c10 */ /* 0x010fe4000ff1e0ff */
[----:B------:R-:W-:Y:S02]  /*1110*/  SHF.L.U64.HI R5, R8, 0x3, R5 ;  /* 0x0000000308057819 */ /* 0x000fe40000010205 */
[----:B------:R-:W-:Y:S02]  /*1120*/  IADD3 R8, P1, PT, R24, UR10, RZ ;  /* 0x0000000a18087c10 */ /* 0x000fe4000ff3e0ff */
[C---:B------:R-:W-:Y:S02]  /*1130*/  IADD3.X R3, PT, PT, R5.reuse, UR9, RZ, P0, !PT ;  /* 0x0000000905037c10 */ /* 0x040fe400087fe4ff */
[----:B------:R-:W-:-:S03]  /*1140*/  IADD3.X R9, PT, PT, R5, UR11, RZ, P1, !PT ;  /* 0x0000000b05097c10 */ /* 0x000fc60008ffe4ff */
[----:B------:R-:W3:Y:S04]  /*1150*/  LDG.E.64 R14, desc[UR38][R2.64] ;  /* 0x00000026020e7981 */ /* 0x000ee8000c1e1b00 */
[----:B------:R-:W3:Y:S01]  /*1160*/  LDG.E.64 R16, desc[UR38][R8.64] ;  /* 0x0000002608107981 */ /* 0x000ee2000c1e1b00 */
[----:B------:R-:W-:Y:S01]  /*1170*/  USHF.L.U32 UR8, UR4, 0x3, URZ ;  /* 0x0000000304087899 */ /* 0x000fe200080006ff */
[----:B-----5:R-:W-:Y:S01]  /*1180*/  IADD3 R24, P0, PT, R24, UR6, RZ ;  /* 0x0000000618187c10 */ /* 0x020fe2000ff1e0ff */
[----:B------:R-:W-:-:S04]  /*1190*/  USHF.L.U64.HI UR4, UR4, 0x3, UR5 ;  /* 0x0000000304047899 */ /* 0x000fc80008010205 */
[----:B------:R-:W-:Y:S02]  /*11a0*/  IADD3 R26, P1, PT, R2, UR8, RZ ;  /* 0x00000008021a7c10 */ /* 0x000fe4000ff3e0ff */
[----:B------:R-:W-:Y:S02]  /*11b0*/  IADD3 R28, P2, PT, R8, UR8, RZ ;  /* 0x00000008081c7c10 */ /* 0x000fe4000ff5e0ff */
[----:B------:R-:W-:Y:S02]  /*11c0*/  IADD3.X R25, PT, PT, R5, UR7, RZ, P0, !PT ;  /* 0x0000000705197c10 */ /* 0x000fe400087fe4ff */
[----:B------:R-:W-:Y:S02]  /*11d0*/  IADD3.X R27, PT, PT, R3, UR4, RZ, P1, !PT ;  /* 0x00000004031b7c10 */ /* 0x000fe40008ffe4ff */
[----:B------:R-:W-:Y:S01]  /*11e0*/  IADD3.X R29, PT, PT, R9, UR4, RZ, P2, !PT ;  /* 0x00000004091d7c10 */ /* 0x000fe200097fe4ff */
[----:B---3--:R-:W-:-:S07]  /*11f0*/  DFMA R10, R10, R14, R16 ;  /* 0x0000000e0a0a722b */ /* 0x008fce0000000010 */
[----:B------:R2:W-:Y:S04]  /*1200*/  STG.E.64 desc[UR38][R24.64], R10 ;  /* 0x0000000a18007986 */ /* 0x0005e8000c101b26 */
[----:B------:R-:W3:Y:S04]  /*1210*/  LDG.E.64 R2, desc[UR38][R26.64] ;  /* 0x000000261a027981 */ /* 0x000ee8000c1e1b00 */
[----:B------:R-:W3:Y:S04]  /*1220*/  LDG.E.64 R8, desc[UR38][R28.64] ;  /* 0x000000261c087981 */ /* 0x000ee8000c1e1b00 */
[----:B--2---:R-:W3:Y:S01]  /*1230*/  LDG.E.64 R10, desc[UR38][R6.64] ;  /* 0x00000026060a7981 */ /* 0x004ee2000c1e1b00 */
[----:B------:R-:W-:-:S02]  /*1240*/  IADD3 R14, P0, PT, R24, UR8, RZ ;  /* 0x00000008180e7c10 */ /* 0x000fc4000ff1e0ff */
        /* <DEDUP_REMOVED lines=20> */
[----:B------:R-:W3:Y:S01]  /*1390*/  LDG.E.64 R8, desc[UR38][R6.64] ;  /* 0x0000002606087981 */ /* 0x000ee2000c1e1b00 */
[----:B------:R-:W-:-:S04]  /*13a0*/  IADD3 R20, P0, PT, R2, UR8, RZ ;  /* 0x0000000802147c10 */ /* 0x000fc8000ff1e0ff */
[----:B------:R-:W-:Y:S02]  /*13b0*/  IADD3.X R21, PT, PT, R3, UR4, RZ, P0, !PT ;  /* 0x0000000403157c10 */ /* 0x000fe400087fe4ff */
[----:B------:R-:W-:-:S05]  /*13c0*/  IADD3 R12, P0, PT, R12, 0x4, RZ ;  /* 0x000000040c0c7810 */ /* 0x000fca0007f1e0ff */
[----:B------:R-:W-:Y:S01]  /*13d0*/  IMAD.X R0, RZ, RZ, R0, P0 ;  /* 0x000000ffff007224 */ /* 0x000fe200000e0600 */
[----:B---3--:R-:W-:-:S07]  /*13e0*/  DFMA R8, R8, R14, R16 ;  /* 0x0000000e0808722b */ /* 0x008fce0000000010 */
[----:B------:R2:W-:Y:S04]  /*13f0*/  STG.E.64 desc[UR38][R20.64], R8 ;  /* 0x0000000814007986 */ /* 0x0005e8000c101b26 */
.L_x_76:
[----:B------:R-:W-:Y:S05]  /*1400*/  BRA.U !UP1, `(.L_x_75) ;  /* 0x0000000109f87547 */ /* 0x000fea000b800000 */
[----:B------:R-:W-:Y:S01]  /*1410*/  UISETP.NE.U32.AND UP0, UPT, UR43, 0x1, UPT ;  /* 0x000000012b00788c */ /* 0x000fe2000bf05070 */
[----:B------:R-:W-:-:S03]  /*1420*/  LOP3.LUT P0, RZ, R4, 0x1, RZ, 0xc0, !PT ;  /* 0x0000000104ff7812 */ /* 0x000fc6000780c0ff */
[----:B------:R-:W-:-:S09]  /*1430*/  UISETP.NE.AND.EX UP0, UPT, URZ, URZ, UPT, UP0 ;  /* 0x000000ffff00728c */ /* 0x000fd2000bf05300 */
[----:B------:R-:W-:Y:S05]  /*1440*/  BRA.U !UP0, `(.L_x_77) ;  /* 0x0000000108907547 */ /* 0x000fea000b800000 */
[----:B------:R-:W3:Y:S01]  /*1450*/  LDCU.64 UR4, c[0x0][0x3a0] ;  /* 0x00007400ff0477ac */ /* 0x000ee20008000a00 */
[----:B------:R-:W-:Y:S01]  /*1460*/  IMAD.MOV.U32 R18, RZ, RZ, R22 ;  /* 0x000000ffff127224 */ /* 0x000fe200078e0016 */
[----:B--2---:R-:W2:Y:S01]  /*1470*/  LDG.E.64 R10, desc[UR38][R6.64] ;  /* 0x00000026060a7981 */ /* 0x004ea2000c1e1b00 */
[----:B------:R-:W4:Y:S01]  /*1480*/  LDCU.128 UR8, c[0x0][0x390] ;  /* 0x00007200ff0877ac */ /* 0x000f220008000c00 */
[----:B------:R-:W5:Y:S01]  /*1490*/  LDCU.64 UR6, c[0x0][0x380] ;  /* 0x00007000ff0677ac */ /* 0x000f620008000a00 */
[----:B---3--:R-:W-:Y:S02]  /*14a0*/  IMAD R5, R0, UR4, RZ ;  /* 0x0000000400057c24 */ /* 0x008fe4000f8e02ff */
[----:B------:R-:W-:-:S04]  /*14b0*/  IMAD.WIDE.U32 R2, R12, UR4, R18 ;  /* 0x000000040c027c25 */ /* 0x000fc8000f8e0012 */
[----:B------:R-:W-:Y:S02]  /*14c0*/  IMAD R5, R12, UR5, R5 ;  /* 0x000000050c057c24 */ /* 0x000fe4000f8e0205 */
[----:B------:R-:W-:Y:S02]  /*14d0*/  IMAD.SHL.U32 R13, R2, 0x8, RZ ;  /* 0x00000008020d7824 */ /* 0x000fe400078e00ff */
[----:B------:R-:W-:-:S03]  /*14e0*/  IMAD.IADD R5, R3, 0x1, R5 ;  /* 0x0000000103057824 */ /* 0x000fc600078e0205 */
[C---:B----4-:R-:W-:Y:S02]  /*14f0*/  IADD3 R4, P1, PT, R13.reuse, UR8, RZ ;  /* 0x000000080d047c10 */ /* 0x050fe4000ff3e0ff */
[----:B------:R-:W-:Y:S02]  /*1500*/  SHF.L.U64.HI R3, R2, 0x3, R5 ;  /* 0x0000000302037819 */ /* 0x000fe40000010205 */
[----:B------:R-:W-:Y:S02]  /*1510*/  IADD3 R8, P2, PT, R13, UR10, RZ ;  /* 0x0000000a0d087c10 */ /* 0x000fe4000ff5e0ff */
[C---:B------:R-:W-:Y:S02]  /*1520*/  IADD3.X R5, PT, PT, R3.reuse, UR9, RZ, P1, !PT ;  /* 0x0000000903057c10 */ /* 0x040fe40008ffe4ff */
[----:B------:R-:W-:-:S03]  /*1530*/  IADD3.X R9, PT, PT, R3, UR11, RZ, P2, !PT ;  /* 0x0000000b03097c10 */ /* 0x000fc600097fe4ff */
[----:B------:R-:W2:Y:S04]  /*1540*/  LDG.E.64 R14, desc[UR38][R4.64] ;  /* 0x00000026040e7981 */ /* 0x000ea8000c1e1b00 */
[----:B------:R-:W2:Y:S01]  /*1550*/  LDG.E.64 R16, desc[UR38][R8.64] ;  /* 0x0000002608107981 */ /* 0x000ea2000c1e1b00 */
        /* <DEDUP_REMOVED lines=8> */
[----:B--2---:R-:W-:-:S07]  /*15e0*/  DFMA R10, R10, R14, R16 ;  /* 0x0000000e0a0a722b */ /* 0x004fce0000000010 */
[----:B------:R3:W-:Y:S04]  /*15f0*/  STG.E.64 desc[UR38][R2.64], R10 ;  /* 0x0000000a02007986 */ /* 0x0007e8000c101b26 */
[----:B------:R-:W2:Y:S04]  /*1600*/  LDG.E.64 R8, desc[UR38][R20.64] ;  /* 0x0000002614087981 */ /* 0x000ea8000c1e1b00 */
[----:B------:R-:W2:Y:S04]  /*1610*/  LDG.E.64 R14, desc[UR38][R24.64] ;  /* 0x00000026180e7981 */ /* 0x000ea8000c1e1b00 */
[----:B------:R-:W2:Y:S01]  /*1620*/  LDG.E.64 R4, desc[UR38][R6.64] ;  /* 0x0000002606047981 */ /* 0x000ea2000c1e1b00 */
[----:B------:R-:W-:-:S04]  /*1630*/  IADD3 R16, P1, PT, R2, UR8, RZ ;  /* 0x0000000802107c10 */ /* 0x000fc8000ff3e0ff */
[----:B------:R-:W-:Y:S02]  /*1640*/  IADD3.X R17, PT, PT, R3, UR4, RZ, P1, !PT ;  /* 0x0000000403117c10 */ /* 0x000fe40008ffe4ff */
[----:B------:R-:W-:-:S05]  /*1650*/  IADD3 R12, P1, PT, R12, 0x2, RZ ;  /* 0x000000020c0c7810 */ /* 0x000fca0007f3e0ff */
[----:B------:R-:W-:Y:S01]  /*1660*/  IMAD.X R0, RZ, RZ, R0, P1 ;  /* 0x000000ffff007224 */ /* 0x000fe200008e0600 */
[----:B--2---:R-:W-:-:S07]  /*1670*/  DFMA R4, R4, R8, R14 ;  /* 0x000000080404722b */ /* 0x004fce000000000e */
[----:B------:R3:W-:Y:S04]  /*1680*/  STG.E.64 desc[UR38][R16.64], R4 ;  /* 0x0000000410007986 */ /* 0x0007e8000c101b26 */
.L_x_77:
[----:B------:R-:W-:Y:S05]  /*1690*/  @!P0 BRA `(.L_x_75) ;  /* 0x0000000000548947 */ /* 0x000fea0003800000 */
[----:B------:R-:W3:Y:S01]  /*16a0*/  LDCU.64 UR4, c[0x0][0x3a0] ;  /* 0x00007400ff0477ac */ /* 0x000ee20008000a00 */
[----:B------:R-:W-:Y:S01]  /*16b0*/  IMAD.MOV.U32 R18, RZ, RZ, R22 ;  /* 0x000000ffff127224 */ /* 0x000fe200078e0016 */
[----:B------:R-:W4:Y:S01]  /*16c0*/  LDG.E.64 R6, desc[UR38][R6.64] ;  /* 0x0000002606067981 */ /* 0x000f22000c1e1b00 */
[----:B------:R-:W5:Y:S01]  /*16d0*/  LDCU.128 UR8, c[0x0][0x390] ;  /* 0x00007200ff0877ac */ /* 0x000f620008000c00 */
[----:B---3--:R-:W-:Y:S02]  /*16e0*/  IMAD R5, R0, UR4, RZ ;  /* 0x0000000400057c24 */ /* 0x008fe4000f8e02ff */
[----:B--2---:R-:W-:-:S04]  /*16f0*/  IMAD.WIDE.U32 R2, R12, UR4, R18 ;  /* 0x000000040c027c25 */ /* 0x004fc8000f8e0012 */
[----:B------:R-:W-:Y:S01]  /*1700*/  IMAD R5, R12, UR5, R5 ;  /* 0x000000050c057c24 */ /* 0x000fe2000f8e0205 */
[----:B------:R-:W2:Y:S01]  /*1710*/  LDCU.64 UR4, c[0x0][0x380] ;  /* 0x00007000ff0477ac */ /* 0x000ea20008000a00 */
[----:B------:R-:W-:Y:S02]  /*1720*/  IMAD.SHL.U32 R10, R2, 0x8, RZ ;  /* 0x00000008020a7824 */ /* 0x000fe400078e00ff */
[----:B------:R-:W-:-:S03]  /*1730*/  IMAD.IADD R3, R3, 0x1, R5 ;  /* 0x0000000103037824 */ /* 0x000fc600078e0205 */
[----:B-----5:R-:W-:Y:S02]  /*1740*/  IADD3 R4, P1, PT, R10, UR10, RZ ;  /* 0x0000000a0a047c10 */ /* 0x020fe4000ff3e0ff */
[----:B------:R-:W-:Y:S02]  /*1750*/  SHF.L.U64.HI R0, R2, 0x3, R3 ;  /* 0x0000000302007819 */ /* 0x000fe40000010203 */
[----:B------:R-:W-:Y:S02]  /*1760*/  IADD3 R8, P0, PT, R10, UR8, RZ ;  /* 0x000000080a087c10 */ /* 0x000fe4000ff1e0ff */
[C---:B------:R-:W-:Y:S02]  /*1770*/  IADD3.X R5, PT, PT, R0.reuse, UR11, RZ, P1, !PT ;  /* 0x0000000b00057c10 */ /* 0x040fe40008ffe4ff */
[----:B------:R-:W-:-:S04]  /*1780*/  IADD3.X R9, PT, PT, R0, UR9, RZ, P0, !PT ;  /* 0x0000000900097c10 */ /* 0x000fc800087fe4ff */
[----:B------:R-:W4:Y:S04]  /*1790*/  LDG.E.64 R4, desc[UR38][R4.64] ;  /* 0x0000002604047981 */ /* 0x000f28000c1e1b00 */
[----:B------:R-:W4:Y:S01]  /*17a0*/  LDG.E.64 R2, desc[UR38][R8.64] ;  /* 0x0000002608027981 */ /* 0x000f22000c1e1b00 */
[----:B--2---:R-:W-:-:S04]  /*17b0*/  IADD3 R10, P0, PT, R10, UR4, RZ ;  /* 0x000000040a0a7c10 */ /* 0x004fc8000ff1e0ff */
[----:B------:R-:W-:Y:S01]  /*17c0*/  IADD3.X R11, PT, PT, R0, UR5, RZ, P0, !PT ;  /* 0x00000005000b7c10 */ /* 0x000fe200087fe4ff */
[----:B----4-:R-:W-:-:S07]  /*17d0*/  DFMA R2, R6, R2, R4 ;  /* 0x000000020602722b */ /* 0x010fce0000000004 */
[----:B------:R4:W-:Y:S04]  /*17e0*/  STG.E.64 desc[UR38][R10.64], R2 ;  /* 0x000000020a007986 */ /* 0x0009e8000c101b26 */
.L_x_75:
[----:B------:R-:W-:Y:S01]  /*17f0*/  ISETP.NE.U32.AND P0, PT, R22, RZ, PT ;  /* 0x000000ff1600720c */ /* 0x000fe20003f05070 */
[----:B------:R-:W-:Y:S03]  /*1800*/  BSSY.RECONVERGENT B7, `(.L_x_78) ;  /* 0x0000052000077945 */ /* 0x000fe60003800200 */
[----:B------:R-:W-:-:S13]  /*1810*/  ISETP.NE.AND.EX P0, PT, R19, RZ, PT, P0 ;  /* 0x000000ff1300720c */ /* 0x000fda0003f05300 */
[----:B------:R-:W-:Y:S05]  /*1820*/  @P0 BRA `(.L_x_79) ;  /* 0x00000004003c0947 */ /* 0x000fea0003800000 */
[----:B------:R-:W-:Y:S01]  /*1830*/  MOV R0, 0x38 ;  /* 0x0000003800007802 */ /* 0x000fe20000000f00 */
[----:B------:R-:W5:Y:S01]  /*1840*/  LDCU.64 UR4, c[0x4][0x10] ;  /* 0x01000200ff0477ac */ /* 0x000f620008000a00 */
[----:B------:R-:W-:Y:S02]  /*1850*/  CS2R R6, SRZ ;  /* 0x0000000000067805 */ /* 0x000fe4000001ff00 */
[----:B--234-:R2:W3:Y:S01]  /*1860*/  LDC.64 R2, c[0x4][R0] ;  /* 0x0100000000027b82 */ /* 0x01c4e20000000a00 */
[----:B-----5:R-:W-:Y:S02]  /*1870*/  IMAD.U32 R4, RZ, RZ, UR4 ;  /* 0x00000004ff047e24 */ /* 0x020fe4000f8e00ff */
[----:B--2---:R-:W-:-:S07]  /*1880*/  IMAD.U32 R5, RZ, RZ, UR5 ;  /* 0x00000005ff057e24 */ /* 0x004fce000f8e00ff */
[----:B------:R-:W-:-:S07]  /*1890*/  LEPC R20, `(.L_x_80) ;  /* 0x000000001014794e */ /* 0x000fce0000000000 */
[----:B01-3--:R-:W-:Y:S05]  /*18a0*/  CALL.ABS.NOINC R2 ;  /* 0x0000000002007343 */ /* 0x00bfea0003c00000 */
.L_x_80:
[----:B------:R-:W-:Y:S01]  /*18b0*/  BSSY.RECONVERGENT B6, `(.L_x_81) ;  /* 0x000003f000067945 */ /* 0x000fe20003800200 */
[----:B------:R-:W-:-:S07]  /*18c0*/  IMAD.MOV.U32 R2, RZ, RZ, RZ ;  /* 0x000000ffff027224 */ /* 0x000fce00078e00ff */
.L_x_86:
        /* <DEDUP_REMOVED lines=20> */
.L_x_82:
        /* <DEDUP_REMOVED lines=15> */
.L_x_83:
        /* <DEDUP_REMOVED lines=12> */
.L_x_84:
        /* <DEDUP_REMOVED lines=12> */
.L_x_85:
[----:B------:R-:W-:-:S13]  /*1c80*/  ISETP.NE.AND P6, PT, R24, RZ, PT ;  /* 0x000000ff1800720c */ /* 0x000fda0003fc5270 */
[----:B------:R-:W-:Y:S05]  /*1c90*/  @P6 BRA `(.L_x_86) ;  /* 0xfffffffc000c6947 */ /* 0x000fea000383ffff */
[----:B------:R-:W-:Y:S05]  /*1ca0*/  BSYNC.RECONVERGENT B6 ;  /* 0x0000000000067941 */ /* 0x000fea0003800200 */
.L_x_81:
[----:B------:R0:W1:Y:S01]  /*1cb0*/  LDC.64 R2, c[0x4][R18] ;  /* 0x0100000012027b82 */ /* 0x0000620000000a00 */
[----:B------:R-:W2:Y:S01]  /*1cc0*/  LDCU.64 UR4, c[0x4][URZ] ;  /* 0x01000000ff0477ac */ /* 0x000ea20008000a00 */
[----:B------:R-:W-:Y:S01]  /*1cd0*/  CS2R R6, SRZ ;  /* 0x0000000000067805 */ /* 0x000fe2000001ff00 */
[----:B--2---:R-:W-:Y:S02]  /*1ce0*/  IMAD.U32 R4, RZ, RZ, UR4 ;  /* 0x00000004ff047e24 */ /* 0x004fe4000f8e00ff */
[----:B0-----:R-:W-:-:S07]  /*1cf0*/  IMAD.U32 R5, RZ, RZ, UR5 ;  /* 0x00000005ff057e24 */ /* 0x001fce000f8e00ff */
[----:B------:R-:W-:-:S07]  /*1d00*/  LEPC R20, `(.L_x_79) ;  /* 0x000000001014794e */ /* 0x000fce0000000000 */
[----:B-1----:R-:W-:Y:S05]  /*1d10*/  CALL.ABS.NOINC R2 ;  /* 0x0000000002007343 */ /* 0x002fea0003c00000 */
.L_x_79:
[----:B01----:R-:W-:Y:S05]  /*1d20*/  BSYNC.RECONVERGENT B7 ;  /* 0x0000000000077941 */ /* 0x003fea0003800200 */
.L_x_78:
[----:B------:R-:W0:Y:S01]  /*1d30*/  LDCU.64 UR4, c[0x0][0x3a8] ;  /* 0x00007500ff0477ac */ /* 0x000e220008000a00 */
[----:B------:R-:W-:-:S05]  /*1d40*/  IADD3 R22, P0, PT, R22, UR42, RZ ;  /* 0x0000002a16167c10 */ /* 0x000fca000ff1e0ff */
[----:B------:R-:W-:Y:S01]  /*1d50*/  IMAD.X R19, RZ, RZ, R19, P0 ;  /* 0x000000ffff137224 */ /* 0x000fe200000e0613 */
[----:B0-----:R-:W-:-:S04]  /*1d60*/  ISETP.GE.U32.AND P0, PT, R22, UR4, PT ;  /* 0x0000000416007c0c */ /* 0x001fc8000bf06070 */
[----:B------:R-:W-:-:S13]  /*1d70*/  ISETP.GE.U32.AND.EX P0, PT, R19, UR5, PT, P0 ;  /* 0x0000000513007c0c */ /* 0x000fda000bf06100 */
[----:B------:R-:W-:Y:S05]  /*1d80*/  @!P0 BRA `(.L_x_87) ;  /* 0xffffffe800b08947 */ /* 0x000fea000383ffff */
[----:B------:R-:W-:Y:S05]  /*1d90*/  BSYNC.RECONVERGENT B8 ;  /* 0x0000000000087941 */ /* 0x000fea0003800200 */
.L_x_71:
[----:B------:R-:W-:Y:S05]  /*1da0*/  EXIT ;  /* 0x000000000000794d */ /* 0x000fea0003800000 */
.L_x_88:
        /* <DEDUP_REMOVED lines=13> */
.L_x_425:


//--------------------- .text._Z10dotProductPKdS0_Pdmmm --------------------------
	.section	.text._Z10dotProductPKdS0_Pdmmm,"ax",@progbits
	.align	128
        .global         _Z10dotProductPKdS0_Pdmmm
        .type           _Z10dotProductPKdS0_Pdmmm,@function
        .size           _Z10dotProductPKdS0_Pdmmm,(.L_x_426 - _Z10dotProductPKdS0_Pdmmm)
        .other          _Z10dotProductPKdS0_Pdmmm,@"STO_CUDA_ENTRY STV_DEFAULT"
_Z10dotProductPKdS0_Pdmmm:
.text._Z10dotProductPKdS0_Pdmmm:
        /* <DEDUP_REMOVED lines=20> */
[----:B------:R-:W3:Y:S01]  /*0140*/  LDCU.64 UR42, c[0x0][0x398] ;  /* 0x00007300ff2a77ac */ /* 0x000ee20008000a00 */
[----:B0-----:R-:W-:-:S04]  /*0150*/  UISETP.NE.U32.AND UP0, UPT, UR6, URZ, UPT ;  /* 0x000000ff0600728c */ /* 0x001fc8000bf05070 */
[----:B------:R-:W-:Y:S02]  /*0160*/  UISETP.NE.AND.EX UP0, UPT, UR7, URZ, UPT, UP0 ;  /* 0x000000ff0700728c */ /* 0x000fe4000bf05300 */
[----:B-1----:R-:W-:-:S07]  /*0170*/  UIMAD UR40, UR40, UR4, URZ ;  /* 0x00000004282872a4 */ /* 0x002fce000f8e02ff */
[----:B--23--:R-:W-:Y:S05]  /*0180*/  BRA.U UP0, `(.L_x_89) ;  /* 0x0000000100687547 */ /* 0x00cfea000b800000 */
.L_x_92:
[C---:B------:R-:W-:Y:S01]  /*0190*/  ISETP.NE.U32.AND P0, PT, R16.reuse, RZ, PT ;  /* 0x000000ff1000720c */ /* 0x040fe20003f05070 */
[----:B------:R-:W-:Y:S01]  /*01a0*/  BSSY.RECONVERGENT B6, `(.L_x_90) ;  /* 0x0000015000067945 */ /* 0x000fe20003800200 */
[----:B------:R-:W-:Y:S02]  /*01b0*/  IADD3 R16, P1, PT, R16, UR40, RZ ;  /* 0x0000002810107c10 */ /* 0x000fe4000ff3e0ff */
[----:B------:R-:W-:-:S03]  /*01c0*/  ISETP.NE.AND.EX P0, PT, R17, RZ, PT, P0 ;  /* 0x000000ff1100720c */ /* 0x000fc60003f05300 */
[----:B------:R-:W-:Y:S01]  /*01d0*/  IMAD.X R17, RZ, RZ, R17, P1 ;  /* 0x000000ffff117224 */ /* 0x000fe200008e0611 */
[----:B------:R-:W-:-:S04]  /*01e0*/  ISETP.GE.U32.AND P1, PT, R16, UR42, PT ;  /* 0x0000002a10007c0c */ /* 0x000fc8000bf26070 */
[----:B------:R-:W-:-:S04]  /*01f0*/  ISETP.GE.U32.AND.EX P1, PT, R17, UR43, PT, P1 ;  /* 0x0000002b11007c0c */ /* 0x000fc8000bf26110 */
[----:B------:R-:W-:Y:S01]  /*0200*/  P2R R18, PR, RZ, 0x2 ;  /* 0x00000002ff127803 */ /* 0x000fe20000000000 */
[----:B------:R-:W-:Y:S08]  /*0210*/  @P0 BRA `(.L_x_91) ;  /* 0x0000000000340947 */ /* 0x000ff00003800000 */
[----:B------:R-:W0:Y:S01]  /*0220*/  LDC.64 R2, c[0x0][0x390] ;  /* 0x0000e400ff027b82 */ /* 0x000e220000000a00 */
[----:B------:R-:W-:Y:S02]  /*0230*/  CS2R R12, SRZ ;  /* 0x00000000000c7805 */ /* 0x000fe4000001ff00 */
[----:B------:R-:W-:Y:S01]  /*0240*/  MOV R0, 0x38 ;  /* 0x0000003800007802 */ /* 0x000fe20000000f00 */
[----:B------:R-:W1:Y:S01]  /*0250*/  LDCU.64 UR4, c[0x4][0x8] ;  /* 0x01000100ff0477ac */ /* 0x000e620008000a00 */
[----:B0-----:R-:W2:Y:S03]  /*0260*/  LDG.E.64 R14, desc[UR36][R2.64] ;  /* 0x00000024020e7981 */ /* 0x001ea6000c1e1b00 */
[----:B------:R0:W3:Y:S01]  /*0270*/  LDC.64 R8, c[0x4][R0] ;  /* 0x0100000000087b82 */ /* 0x0000e20000000a00 */
[----:B-1----:R-:W-:Y:S02]  /*0280*/  IMAD.U32 R4, RZ, RZ, UR4 ;  /* 0x00000004ff047e24 */ /* 0x002fe4000f8e00ff */
[----:B------:R-:W-:-:S02]  /*0290*/  IMAD.U32 R5, RZ, RZ, UR5 ;  /* 0x00000005ff057e24 */ /* 0x000fc4000f8e00ff */
[----:B------:R-:W-:Y:S02]  /*02a0*/  IMAD.U32 R6, RZ, RZ, UR38 ;  /* 0x00000026ff067e24 */ /* 0x000fe4000f8e00ff */
[----:B------:R-:W-:Y:S01]  /*02b0*/  IMAD.U32 R7, RZ, RZ, UR39 ;  /* 0x00000027ff077e24 */ /* 0x000fe2000f8e00ff */
[----:B--23--:R0:W-:Y:S06]  /*02c0*/  STL.128 [R1], R12 ;  /* 0x0000000c01007387 */ /* 0x00c1ec0000100c00 */
[----:B------:R-:W-:-:S07]  /*02d0*/  LEPC R20, `(.L_x_91) ;  /* 0x000000001014794e */ /* 0x000fce0000000000 */
[----:B0-----:R-:W-:Y:S05]  /*02e0*/  CALL.ABS.NOINC R8 ;  /* 0x0000000008007343 */ /* 0x001fea0003c00000 */
.L_x_91:
[----:B------:R-:W-:Y:S05]  /*02f0*/  BSYNC.RECONVERGENT B6 ;  /* 0x0000000000067941 */ /* 0x000fea0003800200 */
.L_x_90:
[----:B------:R-:W-:-:S13]  /*0300*/  ISETP.NE.AND P6, PT, R18, RZ, PT ;  /* 0x000000ff1200720c */ /* 0x000fda0003fc5270 */
[----:B------:R-:W-:Y:S05]  /*0310*/  @!P6 BRA `(.L_x_92) ;  /* 0xfffffffc009ce947 */ /* 0x000fea000383ffff */
[----:B------:R-:W-:Y:S05]  /*0320*/  EXIT ;  /* 0x000000000000794d */ /* 0x000fea0003800000 */
.L_x_89:
[----:B------:R-:W0:Y:S01]  /*0330*/  LDCU.64 UR48, c[0x0][0x3a0] ;  /* 0x00007400ff3077ac */ /* 0x000e220008000a00 */
[----:B------:R-:W-:Y:S01]  /*0340*/  BSSY.RECONVERGENT B7, `(.L_x_93) ;  /* 0x00000e0000077945 */ /* 0x000fe20003800200 */
[----:B------:R-:W1:Y:S01]  /*0350*/  LDCU.128 UR44, c[0x0][0x380] ;  /* 0x00007000ff2c77ac */ /* 0x000e620008000c00 */
[----:B------:R-:W-:Y:S02]  /*0360*/  ULOP3.LUT UR43, UR6, 0x3, URZ, 0xc0, !UPT ;  /* 0x00000003062b7892 */ /* 0x000fe4000f8ec0ff */
[----:B------:R-:W-:Y:S02]  /*0370*/  ULOP3.LUT UR41, UR6, 0xfffffff8, URZ, 0xc0, !UPT ;  /* 0xfffffff806297892 */ /* 0x000fe4000f8ec0ff */
[----:B0-----:R-:W-:Y:S02]  /*0380*/  USHF.L.U64.HI UR50, UR48, 0x6, UR49 ;  /* 0x0000000630327899 */ /* 0x001fe40008010231 */
[----:B-1----:R-:W-:-:S12]  /*0390*/  USHF.L.U64.HI UR42, UR48, 0x3, UR49 ;  /* 0x00000003302a7899 */ /* 0x002fd80008010231 */
.L_x_102:
[----:B0-----:R-:W0:Y:S01]  /*03a0*/  LDCU.64 UR4, c[0x0][0x390] ;  /* 0x00007200ff0477ac */ /* 0x001e220008000a00 */
[C---:B------:R-:W-:Y:S01]  /*03b0*/  IMAD.SHL.U32 R5, R16.reuse, 0x8, RZ ;  /* 0x0000000810057824 */ /* 0x040fe200078e00ff */
[----:B------:R-:W-:Y:S01]  /*03c0*/  SHF.L.U64.HI R4, R16, 0x3, R17 ;  /* 0x0000000310047819 */ /* 0x000fe20000010211 */
[----:B-1----:R-:W1:Y:S03]  /*03d0*/  LDC.64 R8, c[0x0][0x3a8] ;  /* 0x0000ea00ff087b82 */ /* 0x002e660000000a00 */
[----:B0-23--:R-:W-:-:S04]  /*03e0*/  IADD3 R6, P0, PT, R5, UR4, RZ ;  /* 0x0000000405067c10 */ /* 0x00dfc8000ff1e0ff */
[----:B------:R-:W-:-:S05]  /*03f0*/  IADD3.X R7, PT, PT, R4, UR5, RZ, P0, !PT ;  /* 0x0000000504077c10 */ /* 0x000fca00087fe4ff */
[----:B-----5:R0:W5:Y:S01]  /*0400*/  LDG.E.64 R10, desc[UR36][R6.64] ;  /* 0x00000024060a7981 */ /* 0x020162000c1e1b00 */
[----:B-1----:R-:W-:Y:S01]  /*0410*/  ISETP.GE.U32.AND P0, PT, R8, 0x8, PT ;  /* 0x000000080800780c */ /* 0x002fe20003f06070 */
[----:B------:R-:W-:Y:S02]  /*0420*/  IMAD.U32 R2, RZ, RZ, UR48 ;  /* 0x00000030ff027e24 */ /* 0x000fe4000f8e00ff */
[----:B------:R-:W-:Y:S01]  /*0430*/  IMAD.MOV.U32 R0, RZ, RZ, RZ ;  /* 0x000000ffff007224 */ /* 0x000fe200078e00ff */
[----:B------:R-:W-:Y:S01]  /*0440*/  ISETP.GE.U32.AND.EX P0, PT, R9, RZ, PT, P0 ;  /* 0x000000ff0900720c */ /* 0x000fe20003f06100 */
[----:B------:R-:W-:Y:S02]  /*0450*/  IMAD.MOV.U32 R3, RZ, RZ, RZ ;  /* 0x000000ffff037224 */ /* 0x000fe400078e00ff */
[----:B------:R-:W-:-:S10]  /*0460*/  IMAD.SHL.U32 R2, R2, 0x8, RZ ;  /* 0x0000000802027824 */ /* 0x000fd400078e00ff */
[----:B0-----:R-:W-:Y:S05]  /*0470*/  @!P0 BRA `(.L_x_94) ;  /* 0x0000000400388947 */ /* 0x001fea0003800000 */
[----:B------:R-:W0:Y:S01]  /*0480*/  LDC R3, c[0x0][0x3ac] ;  /* 0x0000eb00ff037b82 */ /* 0x000e220000000800 */
[----:B------:R-:W-:Y:S01]  /*0490*/  BSSY.RECONVERGENT B0, `(.L_x_95) ;  /* 0x000004b000007945 */ /* 0x000fe20003800200 */
[----:B------:R-:W-:Y:S02]  /*04a0*/  IMAD.U32 R0, RZ, RZ, UR41 ;  /* 0x00000029ff007e24 */ /* 0x000fe4000f8e00ff */
[----:B0-----:R-:W-:-:S07]  /*04b0*/  IMAD.MOV.U32 R9, RZ, RZ, R3 ;  /* 0x000000ffff097224 */ /* 0x001fce00078e0003 */
.L_x_96:
[C---:B------:R-:W-:Y:S02]  /*04c0*/  IADD3 R26, P0, PT, R5.reuse, UR44, RZ ;  /* 0x0000002c051a7c10 */ /* 0x040fe4000ff1e0ff */
[----:B------:R-:W-:Y:S02]  /*04d0*/  IADD3 R22, P1, PT, R5, UR46, RZ ;  /* 0x0000002e05167c10 */ /* 0x000fe4000ff3e0ff */
[C---:B------:R-:W-:Y:S02]  /*04e0*/  IADD3.X R27, PT, PT, R4.reuse, UR45, RZ, P0, !PT ;  /* 0x0000002d041b7c10 */ /* 0x040fe400087fe4ff */
[----:B------:R-:W-:-:S03]  /*04f0*/  IADD3.X R23, PT, PT, R4, UR47, RZ, P1, !PT ;  /* 0x0000002f04177c10 */ /* 0x000fc60008ffe4ff */
[----:B------:R-:W2:Y:S04]  /*0500*/  LDG.E.64 R12, desc[UR36][R26.64] ;  /* 0x000000241a0c7981 */ /* 0x000ea8000c1e1b00 */
[----:B------:R-:W2:Y:S01]  /*0510*/  LDG.E.64 R14, desc[UR36][R22.64] ;  /* 0x00000024160e7981 */ /* 0x000ea2000c1e1b00 */
[-C--:B-1----:R-:W-:Y:S02]  /*0520*/  IADD3 R18, P0, PT, R26, R2.reuse, RZ ;  /* 0x000000021a127210 */ /* 0x082fe40007f1e0ff */
[----:B------:R-:W-:Y:S02]  /*0530*/  IADD3 R20, P1, PT, R22, R2, RZ ;  /* 0x0000000216147210 */ /* 0x000fe40007f3e0ff */
[----:B------:R-:W-:Y:S02]  /*0540*/  IADD3.X R19, PT, PT, R27, UR42, RZ, P0, !PT ;  /* 0x0000002a1b137c10 */ /* 0x000fe400087fe4ff */
[----:B------:R-:W-:Y:S01]  /*0550*/  IADD3.X R21, PT, PT, R23, UR42, RZ, P1, !PT ;  /* 0x0000002a17157c10 */ /* 0x000fe20008ffe4ff */
[----:B--2--5:R-:W-:-:S07]  /*0560*/  DFMA R12, R12, R14, R10 ;  /* 0x0000000e0c0c722b */ /* 0x024fce000000000a */
[----:B------:R0:W-:Y:S04]  /*0570*/  STG.E.64 desc[UR36][R6.64], R12 ;  /* 0x0000000c06007986 */ /* 0x0001e8000c101b24 */
[----:B------:R-:W2:Y:S04]  /*0580*/  LDG.E.64 R10, desc[UR36][R18.64] ;  /* 0x00000024120a7981 */ /* 0x000ea8000c1e1b00 */
[----:B------:R-:W2:Y:S01]  /*0590*/  LDG.E.64 R14, desc[UR36][R20.64] ;  /* 0x00000024140e7981 */ /* 0x000ea2000c1e1b00 */
[-C--:B------:R-:W-:Y:S02]  /*05a0*/  IADD3 R24, P0, PT, R18, R2.reuse, RZ ;  /* 0x0000000212187210 */ /* 0x080fe40007f1e0ff */
[----:B------:R-:W-:-:S02]  /*05b0*/  IADD3 R26, P1, PT, R20, R2, RZ ;  /* 0x00000002141a7210 */ /* 0x000fc40007f3e0ff */
[----:B------:R-:W-:Y:S02]  /*05c0*/  IADD3.X R25, PT, PT, R19, UR42, RZ, P0, !PT ;  /* 0x0000002a13197c10 */ /* 0x000fe400087fe4ff */
[----:B------:R-:W-:Y:S01]  /*05d0*/  IADD3.X R27, PT, PT, R21, UR42, RZ, P1, !PT ;  /* 0x0000002a151b7c10 */ /* 0x000fe20008ffe4ff */
[----:B--2---:R-:W-:-:S07]  /*05e0*/  DFMA R10, R10, R14, R12 ;  /* 0x0000000e0a0a722b */ /* 0x004fce000000000c */
[----:B------:R1:W-:Y:S04]  /*05f0*/  STG.E.64 desc[UR36][R6.64], R10 ;  /* 0x0000000a06007986 */ /* 0x0003e8000c101b24 */
[----:B------:R-:W2:Y:S04]  /*0600*/  LDG.E.64 R22, desc[UR36][R24.64] ;  /* 0x0000002418167981 */ /* 0x000ea8000c1e1b00 */
[----:B------:R-:W2:Y:S01]  /*0610*/  LDG.E.64 R14, desc[UR36][R26.64] ;  /* 0x000000241a0e7981 */ /* 0x000ea2000c1e1b00 */
[-C--:B0-----:R-:W-:Y:S02]  /*0620*/  IADD3 R12, P0, PT, R24, R2.reuse, RZ ;  /* 0x00000002180c7210 */ /* 0x081fe40007f1e0ff */
[----:B------:R-:W-:-:S02]  /*0630*/  IADD3 R18, P1, PT, R26, R2, RZ ;  /* 0x000000021a127210 */ /* 0x000fc40007f3e0ff */
[----:B------:R-:W-:Y:S02]  /*0640*/  IADD3.X R13, PT, PT, R25, UR42, RZ, P0, !PT ;  /* 0x0000002a190d7c10 */ /* 0x000fe400087fe4ff */
[----:B------:R-:W-:Y:S01]  /*0650*/  IADD3.X R19, PT, PT, R27, UR42, RZ, P1, !PT ;  /* 0x0000002a1b137c10 */ /* 0x000fe20008ffe4ff */
[----:B--2---:R-:W-:-:S07]  /*0660*/  DFMA R14, R22, R14, R10 ;  /* 0x0000000e160e722b */ /* 0x004fce000000000a */
[----:B------:R0:W-:Y:S04]  /*0670*/  STG.E.64 desc[UR36][R6.64], R14 ;  /* 0x0000000e06007986 */ /* 0x0001e8000c101b24 */
[----:B------:R-:W2:Y:S04]  /*0680*/  LDG.E.64 R22, desc[UR36][R12.64] ;  /* 0x000000240c167981 */ /* 0x000ea8000c1e1b00 */
[----:B------:R-:W2:Y:S01]  /*0690*/  LDG.E.64 R20, desc[UR36][R18.64] ;  /* 0x0000002412147981 */ /* 0x000ea2000c1e1b00 */
[-C--:B-1----:R-:W-:Y:S02]  /*06a0*/  IADD3 R10, P0, PT, R12, R2.reuse, RZ ;  /* 0x000000020c0a7210 */ /* 0x082fe40007f1e0ff */
        /* <DEDUP_REMOVED lines=31> */
[----:B------:R-:W-:Y:S01]  /*08a0*/  IADD3 R0, P0, PT, R0, -0x8, RZ ;  /* 0xfffffff800007810 */ /* 0x000fe20007f1e0ff */
[----:B------:R-:W-:-:S03]  /*08b0*/  IMAD.U32 R12, RZ, RZ, UR48 ;  /* 0x00000030ff0c7e24 */ /* 0x000fc6000f8e00ff */
[----:B------:R-:W-:Y:S02]  /*08c0*/  IADD3.X R9, PT, PT, R9, -0x1, RZ, P0, !PT ;  /* 0xffffffff09097810 */ /* 0x000fe400007fe4ff */
[----:B------:R-:W-:Y:S02]  /*08d0*/  ISETP.NE.U32.AND P0, PT, R0, RZ, PT ;  /* 0x000000ff0000720c */ /* 0x000fe40003f05070 */
[----:B------:R-:W-:Y:S02]  /*08e0*/  LEA R5, P1, R12, R5, 0x6 ;  /* 0x000000050c057211 */ /* 0x000fe400078230ff */
[----:B------:R-:W-:Y:S02]  /*08f0*/  ISETP.NE.AND.EX P0, PT, R9, RZ, PT, P0 ;  /* 0x000000ff0900720c */ /* 0x000fe40003f05300 */
[----:B------:R-:W-:Y:S01]  /*0900*/  IADD3.X R4, PT, PT, R4, UR50, RZ, P1, !PT ;  /* 0x0000003204047c10 */ /* 0x000fe20008ffe4ff */
[----:B--2---:R-:W-:-:S07]  /*0910*/  DFMA R10, R22, R14, R24 ;  /* 0x0000000e160a722b */ /* 0x004fce0000000018 */
[----:B------:R1:W-:Y:S03]  /*0920*/  STG.E.64 desc[UR36][R6.64], R10 ;  /* 0x0000000a06007986 */ /* 0x0003e6000c101b24 */
[----:B------:R-:W-:Y:S05]  /*0930*/  @P0 BRA `(.L_x_96) ;  /* 0xfffffff800e00947 */ /* 0x000fea000383ffff */
[----:B------:R-:W-:Y:S05]  /*0940*/  BSYNC.RECONVERGENT B0 ;  /* 0x0000000000007941 */ /* 0x000fea0003800200 */
.L_x_95:
[----:B------:R-:W-:-:S07]  /*0950*/  IMAD.U32 R0, RZ, RZ, UR41 ;  /* 0x00000029ff007e24 */ /* 0x000fce000f8e00ff */
.L_x_94:
[----:B------:R-:W0:Y:S02]  /*0960*/  LDCU UR4, c[0x0][0x3a8] ;  /* 0x00007500ff0477ac */ /* 0x000e240008000800 */
[----:B0-----:R-:W-:-:S04]  /*0970*/  ULOP3.LUT UR4, UR4, 0x7, URZ, 0xc0, !UPT ;  /* 0x0000000704047892 */ /* 0x001fc8000f8ec0ff */
        /* <DEDUP_REMOVED lines=10> */
[----:B------:R-:W0:Y:S01]  /*0a20*/  LDCU.64 UR4, c[0x0][0x3a0] ;  /* 0x00007400ff0477ac */ /* 0x000e220008000a00 */
[----:B------:R-:W1:Y:S01]  /*0a30*/  LDCU.128 UR8, c[0x0][0x380] ;  /* 0x00007000ff0877ac */ /* 0x000e620008000c00 */
[----:B0-----:R-:W-:Y:S02]  /*0a40*/  IMAD R9, R3, UR4, RZ ;  /* 0x0000000403097c24 */ /* 0x001fe4000f8e02ff */
        /* <DEDUP_REMOVED lines=11> */
[-C--:B------:R-:W-:Y:S02]  /*0b00*/  IADD3 R12, P0, PT, R18, R2.reuse, RZ ;  /* 0x00000002120c7210 */ /* 0x080fe40007f1e0ff */
        /* <DEDUP_REMOVED lines=13> */
[----:B------:R-:W3:Y:S04]  /*0be0*/  LDG.E.64 R22, desc[UR36][R14.64] ;  /* 0x000000240e167981 */ /* 0x000ee8000c1e1b00 */
[----:B------:R-:W3:Y:S01]  /*0bf0*/  LDG.E.64 R24, desc[UR36][R18.64] ;  /* 0x0000002412187981 */ /* 0x000ee2000c1e1b00 */
[-C--:B------:R-:W-:Y:S02]  /*0c00*/  IADD3 R26, P0, PT, R14, R2.reuse, RZ ;  /* 0x000000020e1a7210 */ /* 0x080fe40007f1e0ff */
[----:B------:R-:W-:-:S02]  /*0c10*/  IADD3 R12, P1, PT, R18, R2, RZ ;  /* 0x00000002120c7210 */ /* 0x000fc40007f3e0ff */
[----:B------:R-:W-:Y:S02]  /*0c20*/  IADD3.X R27, PT, PT, R15, UR42, RZ, P0, !PT ;  /* 0x0000002a0f1b7c10 */ /* 0x000fe400087fe4ff */
[----:B------:R-:W-:Y:S01]  /*0c30*/  IADD3.X R13, PT, PT, R19, UR42, RZ, P1, !PT ;  /* 0x0000002a130d7c10 */ /* 0x000fe20008ffe4ff */
[----:B---3--:R-:W-:-:S07]  /*0c40*/  DFMA R22, R22, R24, R20 ;  /* 0x000000181616722b */ /* 0x008fce0000000014 */
[----:B------:R2:W-:Y:S04]  /*0c50*/  STG.E.64 desc[UR36][R6.64], R22 ;  /* 0x0000001606007986 */ /* 0x0005e8000c101b24 */
[----:B0-----:R-:W3:Y:S04]  /*0c60*/  LDG.E.64 R10, desc[UR36][R26.64] ;  /* 0x000000241a0a7981 */ /* 0x001ee8000c1e1b00 */
[----:B------:R-:W3:Y:S01]  /*0c70*/  LDG.E.64 R4, desc[UR36][R12.64] ;  /* 0x000000240c047981 */ /* 0x000ee2000c1e1b00 */
[----:B------:R-:W-:-:S05]  /*0c80*/  IADD3 R0, P0, PT, R0, 0x4, RZ ;  /* 0x0000000400007810 */ /* 0x000fca0007f1e0ff */
[----:B------:R-:W-:Y:S01]  /*0c90*/  IMAD.X R3, RZ, RZ, R3, P0 ;  /* 0x000000ffff037224 */ /* 0x000fe200000e0603 */
[----:B---3--:R-:W-:-:S07]  /*0ca0*/  DFMA R10, R10, R4, R22 ;  /* 0x000000040a0a722b */ /* 0x008fce0000000016 */
[----:B------:R2:W-:Y:S04]  /*0cb0*/  STG.E.64 desc[UR36][R6.64], R10 ;  /* 0x0000000a06007986 */ /* 0x0005e8000c101b24 */
.L_x_98:
[----:B------:R-:W-:Y:S05]  /*0cc0*/  BRA.U !UP1, `(.L_x_97) ;  /* 0x0000000109bc7547 */ /* 0x000fea000b800000 */
[----:B------:R-:W-:Y:S01]  /*0cd0*/  UISETP.NE.U32.AND UP0, UPT, UR43, 0x1, UPT ;  /* 0x000000012b00788c */ /* 0x000fe2000bf05070 */
[----:B------:R-:W-:-:S03]  /*0ce0*/  LOP3.LUT P0, RZ, R8, 0x1, RZ, 0xc0, !PT ;  /* 0x0000000108ff7812 */ /* 0x000fc6000780c0ff */
[----:B------:R-:W-:-:S09]  /*0cf0*/  UISETP.NE.AND.EX UP0, UPT, URZ, URZ, UPT, UP0 ;  /* 0x000000ffff00728c */ /* 0x000fd2000bf05300 */
[----:B------:R-:W-:Y:S05]  /*0d00*/  BRA.U !UP0, `(.L_x_99) ;  /* 0x0000000108687547 */ /* 0x000fea000b800000 */
[----:B------:R-:W0:Y:S01]  /*0d10*/  LDCU.64 UR4, c[0x0][0x3a0] ;  /* 0x00007400ff0477ac */ /* 0x000e220008000a00 */
[----:B------:R-:W3:Y:S01]  /*0d20*/  LDCU.128 UR8, c[0x0][0x380] ;  /* 0x00007000ff0877ac */ /* 0x000ee20008000c00 */
[----:B0-----:R-:W-:Y:S02]  /*0d30*/  IMAD R5, R3, UR4, RZ ;  /* 0x0000000403057c24 */ /* 0x001fe4000f8e02ff */
[----:B------:R-:W-:-:S04]  /*0d40*/  IMAD.WIDE.U32 R8, R0, UR4, R16 ;  /* 0x0000000400087c25 */ /* 0x000fc8000f8e0010 */
[----:B------:R-:W-:Y:S02]  /*0d50*/  IMAD R5, R0, UR5, R5 ;  /* 0x0000000500057c24 */ /* 0x000fe4000f8e0205 */
[----:B------:R-:W-:Y:S02]  /*0d60*/  IMAD.SHL.U32 R14, R8, 0x8, RZ ;  /* 0x00000008080e7824 */ /* 0x000fe400078e00ff */
[----:B------:R-:W-:-:S03]  /*0d70*/  IMAD.IADD R5, R9, 0x1, R5 ;  /* 0x0000000109057824 */ /* 0x000fc600078e0205 */
[----:B---3--:R-:W-:Y:S02]  /*0d80*/  IADD3 R4, P1, PT, R14, UR8, RZ ;  /* 0x000000080e047c10 */ /* 0x008fe4000ff3e0ff */
[----:B------:R-:W-:Y:S02]  /*0d90*/  SHF.L.U64.HI R8, R8, 0x3, R5 ;  /* 0x0000000308087819 */ /* 0x000fe40000010205 */
[----:B------:R-:W-:Y:S02]  /*0da0*/  IADD3 R14, P2, PT, R14, UR10, RZ ;  /* 0x0000000a0e0e7c10 */ /* 0x000fe4000ff5e0ff */
[C---:B------:R-:W-:Y:S02]  /*0db0*/  IADD3.X R5, PT, PT, R8.reuse, UR9, RZ, P1, !PT ;  /* 0x0000000908057c10 */ /* 0x040fe40008ffe4ff */
[----:B------:R-:W-:-:S03]  /*0dc0*/  IADD3.X R15, PT, PT, R8, UR11, RZ, P2, !PT ;  /* 0x0000000b080f7c10 */ /* 0x000fc600097fe4ff */
[----:B------:R-:W3:Y:S04]  /*0dd0*/  LDG.E.64 R8, desc[UR36][R4.64] ;  /* 0x0000002404087981 */ /* 0x000ee8000c1e1b00 */
[----:B------:R-:W3:Y:S01]  /*0de0*/  LDG.E.64 R12, desc[UR36][R14.64] ;  /* 0x000000240e0c7981 */ /* 0x000ee2000c1e1b00 */
[-C--:B-1----:R-:W-:Y:S02]  /*0df0*/  IADD3 R18, P1, PT, R4, R2.reuse, RZ ;  /* 0x0000000204127210 */ /* 0x082fe40007f3e0ff */
[----:B--2---:R-:W-:Y:S02]  /*0e00*/  IADD3 R20, P2, PT, R14, R2, RZ ;  /* 0x000000020e147210 */ /* 0x004fe40007f5e0ff */
[----:B------:R-:W-:Y:S02]  /*0e10*/  IADD3.X R19, PT, PT, R5, UR42, RZ, P1, !PT ;  /* 0x0000002a05137c10 */ /* 0x000fe40008ffe4ff */
[----:B------:R-:W-:Y:S01]  /*0e20*/  IADD3.X R21, PT, PT, R15, UR42, RZ, P2, !PT ;  /* 0x0000002a0f157c10 */ /* 0x000fe200097fe4ff */
[----:B---3-5:R-:W-:-:S07]  /*0e30*/  DFMA R8, R8, R12, R10 ;  /* 0x0000000c0808722b */ /* 0x028fce000000000a */
[----:B------:R0:W-:Y:S04]  /*0e40*/  STG.E.64 desc[UR36][R6.64], R8 ;  /* 0x0000000806007986 */ /* 0x0001e8000c101b24 */
[----:B------:R-:W2:Y:S04]  /*0e50*/  LDG.E.64 R10, desc[UR36][R18.64] ;  /* 0x00000024120a7981 */ /* 0x000ea8000c1e1b00 */
[----:B------:R-:W2:Y:S01]  /*0e60*/  LDG.E.64 R12, desc[UR36][R20.64] ;  /* 0x00000024140c7981 */ /* 0x000ea2000c1e1b00 */
[----:B------:R-:W-:-:S05]  /*0e70*/  IADD3 R0, P1, PT, R0, 0x2, RZ ;  /* 0x0000000200007810 */ /* 0x000fca0007f3e0ff */
[----:B------:R-:W-:Y:S01]  /*0e80*/  IMAD.X R3, RZ, RZ, R3, P1 ;  /* 0x000000ffff037224 */ /* 0x000fe200008e0603 */
[----:B--2---:R-:W-:-:S07]  /*0e90*/  DFMA R10, R10, R12, R8 ;  /* 0x0000000c0a0a722b */ /* 0x004fce0000000008 */
[----:B------:R0:W-:Y:S04]  /*0ea0*/  STG.E.64 desc[UR36][R6.64], R10 ;  /* 0x0000000a06007986 */ /* 0x0001e8000c101b24 */
.L_x_99:
[----:B------:R-:W-:Y:S05]  /*0eb0*/  @!P0 BRA `(.L_x_97) ;  /* 0x0000000000408947 */ /* 0x000fea0003800000 */
[----:B------:R-:W3:Y:S01]  /*0ec0*/  LDCU.64 UR4, c[0x0][0x3a0] ;  /* 0x00007400ff0477ac */ /* 0x000ee20008000a00 */
[----:B------:R-:W0:Y:S01]  /*0ed0*/  LDCU.128 UR8, c[0x0][0x380] ;  /* 0x00007000ff0877ac */ /* 0x000e220008000c00 */
[----:B---3--:R-:W-:Y:S02]  /*0ee0*/  IMAD R5, R3, UR4, RZ ;  /* 0x0000000403057c24 */ /* 0x008fe4000f8e02ff */
[----:B------:R-:W-:-:S04]  /*0ef0*/  IMAD.WIDE.U32 R2, R0, UR4, R16 ;  /* 0x0000000400027c25 */ /* 0x000fc8000f8e0010 */
[----:B------:R-:W-:Y:S02]  /*0f00*/  IMAD R5, R0, UR5, R5 ;  /* 0x0000000500057c24 */ /* 0x000fe4000f8e0205 */
[----:B------:R-:W-:Y:S02]  /*0f10*/  IMAD.SHL.U32 R4, R2, 0x8, RZ ;  /* 0x0000000802047824 */ /* 0x000fe400078e00ff */
[----:B------:R-:W-:-:S03]  /*0f20*/  IMAD.IADD R3, R3, 0x1, R5 ;  /* 0x0000000103037824 */ /* 0x000fc600078e0205 */
[----:B0-----:R-:W-:Y:S02]  /*0f30*/  IADD3 R8, P0, PT, R4, UR8, RZ ;  /* 0x0000000804087c10 */ /* 0x001fe4000ff1e0ff */
[----:B------:R-:W-:Y:S02]  /*0f40*/  SHF.L.U64.HI R2, R2, 0x3, R3 ;  /* 0x0000000302027819 */ /* 0x000fe40000010203 */
[----:B------:R-:W-:Y:S02]  /*0f50*/  IADD3 R4, P1, PT, R4, UR10, RZ ;  /* 0x0000000a04047c10 */ /* 0x000fe4000ff3e0ff */
[C---:B------:R-:W-:Y:S02]  /*0f60*/  IADD3.X R9, PT, PT, R2.reuse, UR9, RZ, P0, !PT ;  /* 0x0000000902097c10 */ /* 0x040fe400087fe4ff */
[----:B------:R-:W-:-:S03]  /*0f70*/  IADD3.X R5, PT, PT, R2, UR11, RZ, P1, !PT ;  /* 0x0000000b02057c10 */ /* 0x000fc60008ffe4ff */
[----:B------:R-:W3:Y:S04]  /*0f80*/  LDG.E.64 R2, desc[UR36][R8.64] ;  /* 0x0000002408027981 */ /* 0x000ee8000c1e1b00 */
[----:B------:R-:W3:Y:S02]  /*0f90*/  LDG.E.64 R4, desc[UR36][R4.64] ;  /* 0x0000002404047981 */ /* 0x000ee4000c1e1b00 */
[----:B---3-5:R-:W-:-:S07]  /*0fa0*/  DFMA R2, R2, R4, R10 ;  /* 0x000000040202722b */ /* 0x028fce000000000a */
[----:B------:R3:W-:Y:S04]  /*0fb0*/  STG.E.64 desc[UR36][R6.64], R2 ;  /* 0x0000000206007986 */ /* 0x0007e8000c101b24 */
.L_x_97:
[----:B------:R-:W-:Y:S01]  /*0fc0*/  ISETP.NE.U32.AND P0, PT, R16, RZ, PT ;  /* 0x000000ff1000720c */ /* 0x000fe20003f05070 */
[----:B------:R-:W-:Y:S03]  /*0fd0*/  BSSY.RECONVERGENT B6, `(.L_x_100) ;  /* 0x0000010000067945 */ /* 0x000fe60003800200 */
[----:B------:R-:W-:-:S13]  /*0fe0*/  ISETP.NE.AND.EX P0, PT, R17, RZ, PT, P0 ;  /* 0x000000ff1100720c */ /* 0x000fda0003f05300 */
[----:B------:R-:W-:Y:S05]  /*0ff0*/  @P0 BRA `(.L_x_101) ;  /* 0x0000000000340947 */ /* 0x000fea0003800000 */
[----:B---3--:R-:W3:Y:S01]  /*1000*/  LDC.64 R2, c[0x0][0x390] ;  /* 0x0000e400ff027b82 */ /* 0x008ee20000000a00 */
[----:B------:R-:W-:Y:S02]  /*1010*/  CS2R R12, SRZ ;  /* 0x00000000000c7805 */ /* 0x000fe4000001ff00 */
[----:B------:R-:W-:Y:S01]  /*1020*/  MOV R0, 0x38 ;  /* 0x0000003800007802 */ /* 0x000fe20000000f00 */
[----:B------:R-:W4:Y:S01]  /*1030*/  LDCU.64 UR4, c[0x4][0x8] ;  /* 0x01000100ff0477ac */ /* 0x000f220008000a00 */
[----:B---3--:R-:W3:Y:S03]  /*1040*/  LDG.E.64 R14, desc[UR36][R2.64] ;  /* 0x00000024020e7981 */ /* 0x008ee6000c1e1b00 */
[----:B0-----:R0:W0:Y:S01]  /*1050*/  LDC.64 R8, c[0x4][R0] ;  /* 0x0100000000087b82 */ /* 0x0010220000000a00 */
[----:B----4-:R-:W-:Y:S02]  /*1060*/  IMAD.U32 R4, RZ, RZ, UR4 ;  /* 0x00000004ff047e24 */ /* 0x010fe4000f8e00ff */
[----:B------:R-:W-:-:S02]  /*1070*/  IMAD.U32 R5, RZ, RZ, UR5 ;  /* 0x00000005ff057e24 */ /* 0x000fc4000f8e00ff */
[----:B-12---:R-:W-:Y:S02]  /*1080*/  IMAD.U32 R6, RZ, RZ, UR38 ;  /* 0x00000026ff067e24 */ /* 0x006fe4000f8e00ff */
[----:B------:R-:W-:Y:S01]  /*1090*/  IMAD.U32 R7, RZ, RZ, UR39 ;  /* 0x00000027ff077e24 */ /* 0x000fe2000f8e00ff */
[----:B0--3--:R1:W-:Y:S06]  /*10a0*/  STL.128 [R1], R12 ;  /* 0x0000000c01007387 */ /* 0x0093ec0000100c00 */
[----:B------:R-:W-:-:S07]  /*10b0*/  LEPC R20, `(.L_x_101) ;  /* 0x000000001014794e */ /* 0x000fce0000000000 */
[----:B-1---5:R-:W-:Y:S05]  /*10c0*/  CALL.ABS.NOINC R8 ;  /* 0x0000000008007343 */ /* 0x022fea0003c00000 */
.L_x_101:
[----:B------:R-:W-:Y:S05]  /*10d0*/  BSYNC.RECONVERGENT B6 ;  /* 0x0000000000067941 */ /* 0x000fea0003800200 */
.L_x_100:
[----:B------:R-:W4:Y:S01]  /*10e0*/  LDCU.64 UR4, c[0x0][0x398] ;  /* 0x00007300ff0477ac */ /* 0x000f220008000a00 */
[----:B------:R-:W-:-:S05]  /*10f0*/  IADD3 R16, P0, PT, R16, UR40, RZ ;  /* 0x0000002810107c10 */ /* 0x000fca000ff1e0ff */
[----:B------:R-:W-:Y:S01]  /*1100*/  IMAD.X R17, RZ, RZ, R17, P0 ;  /* 0x000000ffff117224 */ /* 0x000fe200000e0611 */
[----:B----4-:R-:W-:-:S04]  /*1110*/  ISETP.GE.U32.AND P0, PT, R16, UR4, PT ;  /* 0x0000000410007c0c */ /* 0x010fc8000bf06070 */
[----:B------:R-:W-:-:S13]  /*1120*/  ISETP.GE.U32.AND.EX P0, PT, R17, UR5, PT, P0 ;  /* 0x0000000511007c0c */ /* 0x000fda000bf06100 */
[----:B------:R-:W-:Y:S05]  /*1130*/  @!P0 BRA `(.L_x_102) ;  /* 0xfffffff000988947 */ /* 0x000fea000383ffff */
[----:B------:R-:W-:Y:S05]  /*1140*/  BSYNC.RECONVERGENT B7 ;  /* 0x0000000000077941 */ /* 0x000fea0003800200 */
.L_x_93:
[----:B------:R-:W-:Y:S05]  /*1150*/  EXIT ;  /* 0x000000000000794d */ /* 0x000fea0003800000 */
.L_x_103:
        /* <DEDUP_REMOVED lines=10> */
.L_x_426:


//--------------------- .text._Z15computeResidualPdS_S_mmm --------------------------
	.section	.text._Z15computeResidualPdS_S_mmm,"ax",@progbits
	.align	128
        .global         _Z15computeResidualPdS_S_mmm
        .type           _Z15computeResidualPdS_S_mmm,@function
        .size           _Z15computeResidualPdS_S_mmm,(.L_x_427 - _Z15computeResidualPdS_S_mmm)
        .other          _Z15computeResidualPdS_S_mmm,@"STO_CUDA_ENTRY STV_DEFAULT"
_Z15computeResidualPdS_S_mmm:
.text._Z15computeResidualPdS_S_mmm:
        /* <DEDUP_REMOVED lines=17> */
[----:B------:R-:W-:Y:S01]  /*0110*/  ULOP3.LUT UR9, UR4, 0x7, URZ, 0xc0, !UPT ;  /* 0x0000000704097892 */ /* 0x000fe2000f8ec0ff */
[----:B------:R-:W1:Y:S01]  /*0120*/  LDCU.64 UR6, c[0x0][0x358] ;  /* 0x00006b00ff0677ac */ /* 0x000e620008000a00 */
[----:B------:R-:W2:Y:S01]  /*0130*/  LDCU.64 UR10, c[0x0][0x390] ;  /* 0x00007200ff0a77ac */ /* 0x000ea20008000a00 */
[----:B------:R-:W3:Y:S01]  /*0140*/  LDCU.128 UR12, c[0x0][0x380] ;  /* 0x00007000ff0c77ac */ /* 0x000ee20008000c00 */
[----:B------:R-:W-:Y:S01]  /*0150*/  ULOP3.LUT UR4, UR4, 0xfffffff8, URZ, 0xc0, !UPT ;  /* 0xfffffff804047892 */ /* 0x000fe2000f8ec0ff */
[C-C-:B0-----:R-:W-:Y:S01]  /*0160*/  SHF.L.U64.HI R0, R6.reuse, 0x6, R7.reuse ;  /* 0x0000000606007819 */ /* 0x141fe20000010207 */
[C---:B------:R-:W-:Y:S01]  /*0170*/  IMAD.SHL.U32 R4, R6.reuse, 0x8, RZ ;  /* 0x0000000806047824 */ /* 0x040fe200078e00ff */
[----:B-123--:R-:W-:-:S09]  /*0180*/  SHF.L.U64.HI R7, R6, 0x3, R7 ;  /* 0x0000000306077819 */ /* 0x00efd20000010207 */
.L_x_109:
[----:B01----:R-:W0:Y:S01]  /*0190*/  LDC.64 R8, c[0x0][0x3a8] ;  /* 0x0000ea00ff087b82 */ /* 0x003e220000000a00 */
[----:B------:R-:W-:Y:S01]  /*01a0*/  IMAD.MOV.U32 R26, RZ, RZ, RZ ;  /* 0x000000ffff1a7224 */ /* 0x000fe200078e00ff */
[----:B0-----:R-:W-:-:S04]  /*01b0*/  ISETP.GE.U32.AND P0, PT, R8, 0x8, PT ;  /* 0x000000080800780c */ /* 0x001fc80003f06070 */
[----:B------:R-:W-:Y:S01]  /*01c0*/  ISETP.GE.U32.AND.EX P0, PT, R9, RZ, PT, P0 ;  /* 0x000000ff0900720c */ /* 0x000fe20003f06100 */
[----:B------:R-:W-:-:S12]  /*01d0*/  IMAD.MOV.U32 R9, RZ, RZ, RZ ;  /* 0x000000ffff097224 */ /* 0x000fd800078e00ff */
[----:B------:R-:W-:Y:S05]  /*01e0*/  @!P0 BRA `(.L_x_104) ;  /* 0x0000000400748947 */ /* 0x000fea0003800000 */
[----:B------:R-:W0:Y:S01]  /*01f0*/  LDC R9, c[0x0][0x3ac] ;  /* 0x0000eb00ff097b82 */ /* 0x000e220000000800 */
[C---:B------:R-:W-:Y:S01]  /*0200*/  SHF.L.U64.HI R27, R2.reuse, 0x3, R3 ;  /* 0x00000003021b7819 */ /* 0x040fe20000010203 */
[----:B------:R-:W-:Y:S02]  /*0210*/  IMAD.SHL.U32 R25, R2, 0x8, RZ ;  /* 0x0000000802197824 */ /* 0x000fe400078e00ff */
[----:B------:R-:W-:Y:S02]  /*0220*/  IMAD.U32 R26, RZ, RZ, UR4 ;  /* 0x00000004ff1a7e24 */ /* 0x000fe4000f8e00ff */
[----:B0-----:R-:W-:-:S07]  /*0230*/  IMAD.MOV.U32 R24, RZ, RZ, R9 ;  /* 0x000000ffff187224 */ /* 0x001fce00078e0009 */
.L_x_105:
[C---:B------:R-:W-:Y:S02]  /*0240*/  IADD3 R20, P0, PT, R25.reuse, UR14, RZ ;  /* 0x0000000e19147c10 */ /* 0x040fe4000ff1e0ff */
[----:B0-----:R-:W-:Y:S02]  /*0250*/  IADD3 R18, P1, PT, R25, UR10, RZ ;  /* 0x0000000a19127c10 */ /* 0x001fe4000ff3e0ff */
[C---:B------:R-:W-:Y:S02]  /*0260*/  IADD3.X R21, PT, PT, R27.reuse, UR15, RZ, P0, !PT ;  /* 0x0000000f1b157c10 */ /* 0x040fe400087fe4ff */
[----:B------:R-:W-:-:S03]  /*0270*/  IADD3.X R19, PT, PT, R27, UR11, RZ, P1, !PT ;  /* 0x0000000b1b137c10 */ /* 0x000fc60008ffe4ff */
[----:B------:R-:W2:Y:S04]  /*0280*/  LDG.E.64 R12, desc[UR6][R20.64] ;  /* 0x00000006140c7981 */ /* 0x000ea8000c1e1b00 */
[----:B------:R-:W2:Y:S01]  /*0290*/  LDG.E.64 R22, desc[UR6][R18.64] ;  /* 0x0000000612167981 */ /* 0x000ea2000c1e1b00 */
[----:B------:R-:W-:Y:S02]  /*02a0*/  IADD3 R16, P0, PT, R25, UR12, RZ ;  /* 0x0000000c19107c10 */ /* 0x000fe4000ff1e0ff */
[----:B------:R-:W-:Y:S02]  /*02b0*/  IADD3 R10, P1, PT, R20, R4, RZ ;  /* 0x00000004140a7210 */ /* 0x000fe40007f3e0ff */
[----:B------:R-:W-:-:S03]  /*02c0*/  IADD3.X R17, PT, PT, R27, UR13, RZ, P0, !PT ;  /* 0x0000000d1b117c10 */ /* 0x000fc600087fe4ff */
[----:B------:R-:W-:Y:S01]  /*02d0*/  IMAD.X R11, R21, 0x1, R7, P1 ;  /* 0x00000001150b7824 */ /* 0x000fe200008e0607 */
[----:B--2---:R-:W-:Y:S01]  /*02e0*/  DADD R22, R12, -R22 ;  /* 0x000000000c167229 */ /* 0x004fe20000000816 */
[----:B------:R-:W-:-:S05]  /*02f0*/  IADD3 R12, P2, PT, R18, R4, RZ ;  /* 0x00000004120c7210 */ /* 0x000fca0007f5e0ff */
[----:B------:R-:W-:Y:S01]  /*0300*/  IMAD.X R13, R19, 0x1, R7, P2 ;  /* 0x00000001130d7824 */ /* 0x000fe200010e0607 */
[----:B------:R0:W-:Y:S04]  /*0310*/  STG.E.64 desc[UR6][R16.64], R22 ;  /* 0x0000001610007986 */ /* 0x0001e8000c101b06 */
[----:B------:R-:W2:Y:S04]  /*0320*/  LDG.E.64 R14, desc[UR6][R10.64] ;  /* 0x000000060a0e7981 */ /* 0x000ea8000c1e1b00 */
[----:B------:R-:W2:Y:S01]  /*0330*/  LDG.E.64 R28, desc[UR6][R12.64] ;  /* 0x000000060c1c7981 */ /* 0x000ea2000c1e1b00 */
[----:B------:R-:W-:-:S02]  /*0340*/  IADD3 R20, P0, PT, R16, R4, RZ ;  /* 0x0000000410147210 */ /* 0x000fc40007f1e0ff */
[----:B------:R-:W-:-:S03]  /*0350*/  IADD3 R18, P1, PT, R10, R4, RZ ;  /* 0x000000040a127210 */ /* 0x000fc60007f3e0ff */
[--C-:B------:R-:W-:Y:S02]  /*0360*/  IMAD.X R21, R17, 0x1, R7.reuse, P0 ;  /* 0x0000000111157824 */ /* 0x100fe400000e0607 */
[----:B------:R-:W-:Y:S01]  /*0370*/  IMAD.X R19, R11, 0x1, R7, P1 ;  /* 0x000000010b137824 */ /* 0x000fe200008e0607 */
[----:B--2---:R-:W-:Y:S01]  /*0380*/  DADD R28, R14, -R28 ;  /* 0x000000000e1c7229 */ /* 0x004fe2000000081c */
[----:B------:R-:W-:-:S05]  /*0390*/  IADD3 R14, P2, PT, R12, R4, RZ ;  /* 0x000000040c0e7210 */ /* 0x000fca0007f5e0ff */
[----:B------:R-:W-:Y:S01]  /*03a0*/  IMAD.X R15, R13, 0x1, R7, P2 ;  /* 0x000000010d0f7824 */ /* 0x000fe200010e0607 */
[----:B------:R1:W-:Y:S04]  /*03b0*/  STG.E.64 desc[UR6][R20.64], R28 ;  /* 0x0000001c14007986 */ /* 0x0003e8000c101b06 */
[----:B0-----:R-:W2:Y:S04]  /*03c0*/  LDG.E.64 R16, desc[UR6][R18.64] ;  /* 0x0000000612107981 */ /* 0x001ea8000c1e1b00 */
        /* <DEDUP_REMOVED lines=9> */
[----:B-1----:R-:W2:Y:S04]  /*0460*/  LDG.E.64 R28, desc[UR6][R16.64] ;  /* 0x00000006101c7981 */ /* 0x002ea8000c1e1b00 */
[----:B0-----:R-:W2:Y:S01]  /*0470*/  LDG.E.64 R10, desc[UR6][R12.64] ;  /* 0x000000060c0a7981 */ /* 0x001ea2000c1e1b00 */
[----:B------:R-:W-:-:S02]  /*0480*/  IADD3 R20, P0, PT, R22, R4, RZ ;  /* 0x0000000416147210 */ /* 0x000fc40007f1e0ff */
[-C--:B------:R-:W-:Y:S02]  /*0490*/  IADD3 R14, P1, PT, R12, R4.reuse, RZ ;  /* 0x000000040c0e7210 */ /* 0x080fe40007f3e0ff */
[----:B------:R-:W-:Y:S01]  /*04a0*/  IADD3 R18, P2, PT, R16, R4, RZ ;  /* 0x0000000410127210 */ /* 0x000fe20007f5e0ff */
[--C-:B------:R-:W-:Y:S02]  /*04b0*/  IMAD.X R21, R23, 0x1, R7.reuse, P0 ;  /* 0x0000000117157824 */ /* 0x100fe400000e0607 */
[--C-:B------:R-:W-:Y:S02]  /*04c0*/  IMAD.X R15, R13, 0x1, R7.reuse, P1 ;  /* 0x000000010d0f7824 */ /* 0x100fe400008e0607 */
[----:B------:R-:W-:Y:S01]  /*04d0*/  IMAD.X R19, R17, 0x1, R7, P2 ;  /* 0x0000000111137824 */ /* 0x000fe200010e0607 */
[----:B--2---:R-:W-:-:S07]  /*04e0*/  DADD R28, R10, -R28 ;  /* 0x000000000a1c7229 */ /* 0x004fce000000081c */
[----:B------:R-:W-:Y:S04]  /*04f0*/  STG.E.64 desc[UR6][R20.64], R28 ;  /* 0x0000001c14007986 */ /* 0x000fe8000c101b06 */
[----:B------:R-:W2:Y:S04]  /*0500*/  LDG.E.64 R10, desc[UR6][R14.64] ;  /* 0x000000060e0a7981 */ /* 0x000ea8000c1e1b00 */
[----:B------:R-:W2:Y:S01]  /*0510*/  LDG.E.64 R12, desc[UR6][R18.64] ;  /* 0x00000006120c7981 */ /* 0x000ea2000c1e1b00 */
[-C--:B------:R-:W-:Y:S02]  /*0520*/  IADD3 R22, P0, PT, R20, R4.reuse, RZ ;  /* 0x0000000414167210 */ /* 0x080fe40007f1e0ff */
[----:B------:R-:W-:-:S03]  /*0530*/  IADD3 R16, P1, PT, R14, R4, RZ ;  /* 0x000000040e107210 */ /* 0x000fc60007f3e0ff */
[--C-:B------:R-:W-:Y:S02]  /*0540*/  IMAD.X R23, R21, 0x1, R7.reuse, P0 ;  /* 0x0000000115177824 */ /* 0x100fe400000e0607 */
[----:B------:R-:W-:Y:S01]  /*0550*/  IMAD.X R17, R15, 0x1, R7, P1 ;  /* 0x000000010f117824 */ /* 0x000fe200008e0607 */
[----:B--2---:R-:W-:Y:S01]  /*0560*/  DADD R12, R10, -R12 ;  /* 0x000000000a0c7229 */ /* 0x004fe2000000080c */
[----:B------:R-:W-:-:S05]  /*0570*/  IADD3 R10, P2, PT, R18, R4, RZ ;  /* 0x00000004120a7210 */ /* 0x000fca0007f5e0ff */
[----:B------:R-:W-:Y:S01]  /*0580*/  IMAD.X R11, R19, 0x1, R7, P2 ;  /* 0x00000001130b7824 */ /* 0x000fe200010e0607 */
[----:B------:R0:W-:Y:S04]  /*0590*/  STG.E.64 desc[UR6][R22.64], R12 ;  /* 0x0000000c16007986 */ /* 0x0001e8000c101b06 */
        /* <DEDUP_REMOVED lines=9> */
[----:B------:R0:W-:Y:S04]  /*0630*/  STG.E.64 desc[UR6][R28.64], R14 ;  /* 0x0000000e1c007986 */ /* 0x0001e8000c101b06 */
[----:B------:R-:W2:Y:S04]  /*0640*/  LDG.E.64 R12, desc[UR6][R20.64] ;  /* 0x00000006140c7981 */ /* 0x000ea8000c1e1b00 */
[----:B0-----:R-:W2:Y:S01]  /*0650*/  LDG.E.64 R14, desc[UR6][R18.64] ;  /* 0x00000006120e7981 */ /* 0x001ea2000c1e1b00 */
[-C--:B------:R-:W-:Y:S02]  /*0660*/  IADD3 R10, P0, PT, R28, R4.reuse, RZ ;  /* 0x000000041c0a7210 */ /* 0x080fe40007f1e0ff */
[----:B------:R-:W-:-:S02]  /*0670*/  IADD3 R16, P1, PT, R20, R4, RZ ;  /* 0x0000000414107210 */ /* 0x000fc40007f3e0ff */
[----:B------:R-:W-:Y:S01]  /*0680*/  IADD3 R22, P2, PT, R18, R4, RZ ;  /* 0x0000000412167210 */ /* 0x000fe20007f5e0ff */
[--C-:B------:R-:W-:Y:S02]  /*0690*/  IMAD.X R11, R29, 0x1, R7.reuse, P0 ;  /* 0x000000011d0b7824 */ /* 0x100fe400000e0607 */
[--C-:B------:R-:W-:Y:S02]  /*06a0*/  IMAD.X R17, R21, 0x1, R7.reuse, P1 ;  /* 0x0000000115117824 */ /* 0x100fe400008e0607 */
[----:B------:R-:W-:Y:S01]  /*06b0*/  IMAD.X R23, R19, 0x1, R7, P2 ;  /* 0x0000000113177824 */ /* 0x000fe200010e0607 */
[----:B--2---:R-:W-:-:S07]  /*06c0*/  DADD R12, R12, -R14 ;  /* 0x000000000c0c7229 */ /* 0x004fce000000080e */
[----:B------:R0:W-:Y:S04]  /*06d0*/  STG.E.64 desc[UR6][R10.64], R12 ;  /* 0x0000000c0a007986 */ /* 0x0001e8000c101b06 */
[----:B------:R-:W2:Y:S04]  /*06e0*/  LDG.E.64 R16, desc[UR6][R16.64] ;  /* 0x0000000610107981 */ /* 0x000ea8000c1e1b00 */
[----:B------:R-:W2:Y:S01]  /*06f0*/  LDG.E.64 R22, desc[UR6][R22.64] ;  /* 0x0000000616167981 */ /* 0x000ea2000c1e1b00 */
[----:B------:R-:W-:-:S05]  /*0700*/  IADD3 R14, P0, PT, R10, R4, RZ ;  /* 0x000000040a0e7210 */ /* 0x000fca0007f1e0ff */
[----:B------:R-:W-:Y:S01]  /*0710*/  IMAD.X R15, R11, 0x1, R7, P0 ;  /* 0x000000010b0f7824 */ /* 0x000fe200000e0607 */
[----:B------:R-:W-:-:S04]  /*0720*/  IADD3 R26, P0, PT, R26, -0x8, RZ ;  /* 0xfffffff81a1a7810 */ /* 0x000fc80007f1e0ff */
[----:B------:R-:W-:Y:S02]  /*0730*/  IADD3.X R24, PT, PT, R24, -0x1, RZ, P0, !PT ;  /* 0xffffffff18187810 */ /* 0x000fe400007fe4ff */
[----:B------:R-:W-:-:S04]  /*0740*/  ISETP.NE.U32.AND P0, PT, R26, RZ, PT ;  /* 0x000000ff1a00720c */ /* 0x000fc80003f05070 */
[----:B------:R-:W-:Y:S02]  /*0750*/  ISETP.NE.AND.EX P0, PT, R24, RZ, PT, P0 ;  /* 0x000000ff1800720c */ /* 0x000fe40003f05300 */
[----:B------:R-:W-:-:S05]  /*0760*/  LEA R25, P1, R6, R25, 0x6 ;  /* 0x0000001906197211 */ /* 0x000fca00078230ff */
[----:B------:R-:W-:Y:S01]  /*0770*/  IMAD.X R27, R27, 0x1, R0, P1 ;  /* 0x000000011b1b7824 */ /* 0x000fe200008e0600 */
[----:B--2---:R-:W-:-:S07]  /*0780*/  DADD R18, R16, -R22 ;  /* 0x0000000010127229 */ /* 0x004fce0000000816 */
[----:B------:R0:W-:Y:S01]  /*0790*/  STG.E.64 desc[UR6][R14.64], R18 ;  /* 0x000000120e007986 */ /* 0x0001e2000c101b06 */
[----:B------:R-:W-:Y:S05]  /*07a0*/  @P0 BRA `(.L_x_105) ;  /* 0xfffffff800a40947 */ /* 0x000fea000383ffff */
[----:B------:R-:W-:-:S07]  /*07b0*/  IMAD.U32 R26, RZ, RZ, UR4 ;  /* 0x00000004ff1a7e24 */ /* 0x000fce000f8e00ff */
.L_x_104:
        /* <DEDUP_REMOVED lines=8> */
[----:B------:R-:W0:Y:S01]  /*0840*/  LDCU.64 UR16, c[0x0][0x3a0] ;  /* 0x00007400ff1077ac */ /* 0x000e220008000a00 */
[----:B------:R-:W1:Y:S01]  /*0850*/  LDCU.128 UR20, c[0x0][0x380] ;  /* 0x00007000ff1477ac */ /* 0x000e620008000c00 */
[----:B------:R-:W2:Y:S01]  /*0860*/  LDCU.64 UR18, c[0x0][0x390] ;  /* 0x00007200ff1277ac */ /* 0x000ea20008000a00 */
[----:B0-----:R-:W-:Y:S02]  /*0870*/  IMAD R13, R9, UR16, RZ ;  /* 0x00000010090d7c24 */ /* 0x001fe4000f8e02ff */
[----:B------:R-:W-:-:S04]  /*0880*/  IMAD.WIDE.U32 R10, R26, UR16, R2 ;  /* 0x000000101a0a7c25 */ /* 0x000fc8000f8e0002 */
[----:B------:R-:W-:Y:S02]  /*0890*/  IMAD R13, R26, UR17, R13 ;  /* 0x000000111a0d7c24 */ /* 0x000fe4000f8e020d */
[----:B------:R-:W-:Y:S02]  /*08a0*/  IMAD.SHL.U32 R24, R10, 0x8, RZ ;  /* 0x000000080a187824 */ /* 0x000fe400078e00ff */
[----:B------:R-:W-:-:S03]  /*08b0*/  IMAD.IADD R11, R11, 0x1, R13 ;  /* 0x000000010b0b7824 */ /* 0x000fc600078e020d */
[----:B-1----:R-:W-:Y:S02]  /*08c0*/  IADD3 R22, P0, PT, R24, UR22, RZ ;  /* 0x0000001618167c10 */ /* 0x002fe4000ff1e0ff */
[----:B------:R-:W-:Y:S02]  /*08d0*/  SHF.L.U64.HI R16, R10, 0x3, R11 ;  /* 0x000000030a107819 */ /* 0x000fe4000001020b */
[----:B--2---:R-:W-:Y:S02]  /*08e0*/  IADD3 R14, P1, PT, R24, UR18, RZ ;  /* 0x00000012180e7c10 */ /* 0x004fe4000ff3e0ff */
[C---:B------:R-:W-:Y:S02]  /*08f0*/  IADD3.X R23, PT, PT, R16.reuse, UR23, RZ, P0, !PT ;  /* 0x0000001710177c10 */ /* 0x040fe400087fe4ff */
[----:B------:R-:W-:-:S03]  /*0900*/  IADD3.X R15, PT, PT, R16, UR19, RZ, P1, !PT ;  /* 0x00000013100f7c10 */ /* 0x000fc60008ffe4ff */
[----:B------:R-:W2:Y:S04]  /*0910*/  LDG.E.64 R12, desc[UR6][R22.64] ;  /* 0x00000006160c7981 */ /* 0x000ea8000c1e1b00 */
[----:B------:R-:W2:Y:S01]  /*0920*/  LDG.E.64 R10, desc[UR6][R14.64] ;  /* 0x000000060e0a7981 */ /* 0x000ea2000c1e1b00 */
[----:B------:R-:W-:Y:S02]  /*0930*/  IADD3 R24, P0, PT, R24, UR20, RZ ;  /* 0x0000001418187c10 */ /* 0x000fe4000ff1e0ff */
[-C--:B------:R-:W-:Y:S02]  /*0940*/  IADD3 R18, P1, PT, R22, R4.reuse, RZ ;  /* 0x0000000416127210 */ /* 0x080fe40007f3e0ff */
[----:B------:R-:W-:Y:S02]  /*0950*/  IADD3 R20, P2, PT, R14, R4, RZ ;  /* 0x000000040e147210 */ /* 0x000fe40007f5e0ff */
[----:B------:R-:W-:Y:S01]  /*0960*/  IADD3.X R25, PT, PT, R16, UR21, RZ, P0, !PT ;  /* 0x0000001510197c10 */ /* 0x000fe200087fe4ff */
[----:B------:R-:W-:-:S02]  /*0970*/  IMAD.X R19, R23, 0x1, R7, P1 ;  /* 0x0000000117137824 */ /* 0x000fc400008e0607 */
        /* <DEDUP_REMOVED lines=27> */
[----:B------:R-:W-:-:S05]  /*0b30*/  IADD3 R26, P0, PT, R26, 0x4, RZ ;  /* 0x000000041a1a7810 */ /* 0x000fca0007f1e0ff */
[----:B------:R-:W-:Y:S01]  /*0b40*/  IMAD.X R9, RZ, RZ, R9, P0 ;  /* 0x000000ffff097224 */ /* 0x000fe200000e0609 */
[----:B--2---:R-:W-:-:S07]  /*0b50*/  DADD R12, R20, -R24 ;  /* 0x00000000140c7229 */ /* 0x004fce0000000818 */
[----:B------:R1:W-:Y:S04]  /*0b60*/  STG.E.64 desc[UR6][R14.64], R12 ;  /* 0x0000000c0e007986 */ /* 0x0003e8000c101b06 */
.L_x_107:
[----:B01----:R-:W-:-:S04]  /*0b70*/  LOP3.LUT R10, R8, 0x3, RZ, 0xc0, !PT ;  /* 0x00000003080a7812 */ /* 0x003fc800078ec0ff */
        /* <DEDUP_REMOVED lines=40> */
.L_x_108:
[----:B------:R-:W-:Y:S05]  /*0e00*/  @P0 BRA `(.L_x_106) ;  /* 0x00000000004c0947 */ /* 0x000fea0003800000 */
[----:B------:R-:W1:Y:S01]  /*0e10*/  LDCU.64 UR16, c[0x0][0x3a0] ;  /* 0x00007400ff1077ac */ /* 0x000e620008000a00 */
[----:B------:R-:W2:Y:S01]  /*0e20*/  LDCU.64 UR18, c[0x0][0x390] ;  /* 0x00007200ff1277ac */ /* 0x000ea20008000a00 */
[----:B------:R-:W3:Y:S01]  /*0e30*/  LDCU.128 UR20, c[0x0][0x380] ;  /* 0x00007000ff1477ac */ /* 0x000ee20008000c00 */
[----:B-1----:R-:W-:Y:S02]  /*0e40*/  IMAD R11, R9, UR16, RZ ;  /* 0x00000010090b7c24 */ /* 0x002fe4000f8e02ff */
[----:B------:R-:W-:-:S04]  /*0e50*/  IMAD.WIDE.U32 R8, R26, UR16, R2 ;  /* 0x000000101a087c25 */ /* 0x000fc8000f8e0002 */
[----:B------:R-:W-:Y:S02]  /*0e60*/  IMAD R11, R26, UR17, R11 ;  /* 0x000000111a0b7c24 */ /* 0x000fe4000f8e020b */
[----:B0-----:R-:W-:Y:S02]  /*0e70*/  IMAD.SHL.U32 R14, R8, 0x8, RZ ;  /* 0x00000008080e7824 */ /* 0x001fe400078e00ff */
[----:B------:R-:W-:-:S03]  /*0e80*/  IMAD.IADD R15, R9, 0x1, R11 ;  /* 0x00000001090f7824 */ /* 0x000fc600078e020b */
[----:B--2---:R-:W-:Y:S02]  /*0e90*/  IADD3 R10, P1, PT, R14, UR18, RZ ;  /* 0x000000120e0a7c10 */ /* 0x004fe4000ff3e0ff */
[----:B------:R-:W-:Y:S02]  /*0ea0*/  SHF.L.U64.HI R15, R8, 0x3, R15 ;  /* 0x00000003080f7819 */ /* 0x000fe4000001020f */
[----:B---3--:R-:W-:Y:S02]  /*0eb0*/  IADD3 R12, P0, PT, R14, UR22, RZ ;  /* 0x000000160e0c7c10 */ /* 0x008fe4000ff1e0ff */
[C---:B------:R-:W-:Y:S02]  /*0ec0*/  IADD3.X R11, PT, PT, R15.reuse, UR19, RZ, P1, !PT ;  /* 0x000000130f0b7c10 */ /* 0x040fe40008ffe4ff */
[----:B------:R-:W-:-:S04]  /*0ed0*/  IADD3.X R13, PT, PT, R15, UR23, RZ, P0, !PT ;  /* 0x000000170f0d7c10 */ /* 0x000fc800087fe4ff */
[----:B------:R-:W2:Y:S04]  /*0ee0*/  LDG.E.64 R10, desc[UR6][R10.64] ;  /* 0x000000060a0a7981 */ /* 0x000ea8000c1e1b00 */
[----:B------:R-:W2:Y:S01]  /*0ef0*/  LDG.E.64 R8, desc[UR6][R12.64] ;  /* 0x000000060c087981 */ /* 0x000ea2000c1e1b00 */
[----:B------:R-:W-:-:S04]  /*0f00*/  IADD3 R14, P0, PT, R14, UR20, RZ ;  /* 0x000000140e0e7c10 */ /* 0x000fc8000ff1e0ff */
[----:B------:R-:W-:Y:S01]  /*0f10*/  IADD3.X R15, PT, PT, R15, UR21, RZ, P0, !PT ;  /* 0x000000150f0f7c10 */ /* 0x000fe200087fe4ff */
[----:B--2---:R-:W-:-:S07]  /*0f20*/  DADD R8, R8, -R10 ;  /* 0x0000000008087229 */ /* 0x004fce000000080a */
[----:B------:R1:W-:Y:S04]  /*0f30*/  STG.E.64 desc[UR6][R14.64], R8 ;  /* 0x000000080e007986 */ /* 0x0003e8000c101b06 */
.L_x_106:
[----:B------:R-:W2:Y:S01]  /*0f40*/  LDCU.64 UR16, c[0x0][0x398] ;  /* 0x00007300ff1077ac */ /* 0x000ea20008000a00 */
[----:B------:R-:W-:-:S05]  /*0f50*/  IADD3 R2, P0, PT, R5, R2, RZ ;  /* 0x0000000205027210 */ /* 0x000fca0007f1e0ff */
[----:B------:R-:W-:Y:S01]  /*0f60*/  IMAD.X R3, RZ, RZ, R3, P0 ;  /* 0x000000ffff037224 */ /* 0x000fe200000e0603 */
[----:B--2---:R-:W-:-:S04]  /*0f70*/  ISETP.GE.U32.AND P0, PT, R2, UR16, PT ;  /* 0x0000001002007c0c */ /* 0x004fc8000bf06070 */
[----:B------:R-:W-:-:S13]  /*0f80*/  ISETP.GE.U32.AND.EX P0, PT, R3, UR17, PT, P0 ;  /* 0x0000001103007c0c */ /* 0x000fda000bf06100 */
[----:B------:R-:W-:Y:S05]  /*0f90*/  @!P0 BRA `(.L_x_109) ;  /* 0xfffffff0007c8947 */ /* 0x000fea000383ffff */
[----:B------:R-:W-:Y:S05]  /*0fa0*/  EXIT ;  /* 0x000000000000794d */ /* 0x000fea0003800000 */
.L_x_110:
        /* <DEDUP_REMOVED lines=13> */
.L_x_427:


//--------------------- .text._Z14applyDirichletPdS_mmPmm --------------------------
	.section	.text._Z14applyDirichletPdS_mmPmm,"ax",@progbits
	.align	128
        .global         _Z14applyDirichletPdS_mmPmm
        .type           _Z14applyDirichletPdS_mmPmm,@function
        .size           _Z14applyDirichletPdS_mmPmm,(.L_x_428 - _Z14applyDirichletPdS_mmPmm)
        .other          _Z14applyDirichletPdS_mmPmm,@"STO_CUDA_ENTRY STV_DEFAULT"
_Z14applyDirichletPdS_mmPmm:
.text._Z14applyDirichletPdS_mmPmm:
        /* <DEDUP_REMOVED lines=15> */
[----:B------:R-:W-:Y:S01]  /*00f0*/  IMAD.MOV.U32 R5, RZ, RZ, RZ ;  /* 0x000000ffff057224 */ /* 0x000fe200078e00ff */
[----:B------:R-:W-:Y:S02]  /*0100*/  ULOP3.LUT UR14, UR6, 0x7, URZ, 0xc0, !UPT ;  /* 0x00000007060e7892 */ /* 0x000fe4000f8ec0ff */
[----:B------:R-:W-:Y:S01]  /*0110*/  ULOP3.LUT UR7, UR6, 0x3, URZ, 0xc0, !UPT ;  /* 0x0000000306077892 */ /* 0x000fe2000f8ec0ff */
[----:B------:R-:W0:Y:S01]  /*0120*/  LDCU.64 UR12, c[0x0][0x358] ;  /* 0x00006b00ff0c77ac */ /* 0x000e220008000a00 */
[----:B------:R-:W1:Y:S01]  /*0130*/  LDCU.64 UR16, c[0x0][0x398] ;  /* 0x00007300ff1077ac */ /* 0x000e620008000a00 */
[----:B------:R-:W2:Y:S01]  /*0140*/  LDCU.128 UR8, c[0x0][0x380] ;  /* 0x00007000ff0877ac */ /* 0x000ea20008000c00 */
[----:B------:R-:W-:-:S12]  /*0150*/  ULOP3.LUT UR6, UR6, 0xfffffff8, URZ, 0xc0, !UPT ;  /* 0xfffffff806067892 */ /* 0x000fd8000f8ec0ff */
.L_x_116:
[----:B0--3--:R-:W3:Y:S01]  /*0160*/  LDC.64 R2, c[0x0][0x3a8] ;  /* 0x0000ea00ff027b82 */ /* 0x009ee20000000a00 */
[----:B------:R-:W-:Y:S01]  /*0170*/  IMAD.MOV.U32 R10, RZ, RZ, RZ ;  /* 0x000000ffff0a7224 */ /* 0x000fe200078e00ff */
[----:B---3--:R-:W-:-:S04]  /*0180*/  ISETP.GE.U32.AND P0, PT, R2, 0x8, PT ;  /* 0x000000080200780c */ /* 0x008fc80003f06070 */
[----:B------:R-:W-:Y:S01]  /*0190*/  ISETP.GE.U32.AND.EX P0, PT, R3, RZ, PT, P0 ;  /* 0x000000ff0300720c */ /* 0x000fe20003f06100 */
[----:B------:R-:W-:-:S12]  /*01a0*/  IMAD.MOV.U32 R3, RZ, RZ, RZ ;  /* 0x000000ffff037224 */ /* 0x000fd800078e00ff */
[----:B----4-:R-:W-:Y:S05]  /*01b0*/  @!P0 BRA `(.L_x_111) ;  /* 0x0000000400e48947 */ /* 0x010fea0003800000 */
[----:B------:R-:W3:Y:S01]  /*01c0*/  LDCU.64 UR4, c[0x0][0x3a0] ;  /* 0x00007400ff0477ac */ /* 0x000ee20008000a00 */
[----:B------:R-:W4:Y:S01]  /*01d0*/  LDC R3, c[0x0][0x3ac] ;  /* 0x0000eb00ff037b82 */ /* 0x000f220000000800 */
[----:B------:R-:W-:Y:S01]  /*01e0*/  IMAD.U32 R9, RZ, RZ, UR6 ;  /* 0x00000006ff097e24 */ /* 0x000fe2000f8e00ff */
[----:B---3--:R-:W-:-:S04]  /*01f0*/  UIADD3 UR4, UP0, UPT, UR4, 0x20, URZ ;  /* 0x0000002004047890 */ /* 0x008fc8000ff1e0ff */
[----:B------:R-:W-:Y:S02]  /*0200*/  UIADD3.X UR5, UPT, UPT, URZ, UR5, URZ, UP0, !UPT ;  /* 0x00000005ff057290 */ /* 0x000fe400087fe4ff */
[----:B------:R-:W-:Y:S02]  /*0210*/  IMAD.U32 R6, RZ, RZ, UR4 ;  /* 0x00000004ff067e24 */ /* 0x000fe4000f8e00ff */
[----:B----4-:R-:W-:Y:S02]  /*0220*/  IMAD.MOV.U32 R8, RZ, RZ, R3 ;  /* 0x000000ffff087224 */ /* 0x010fe400078e0003 */
[----:B------:R-:W-:-:S07]  /*0230*/  IMAD.U32 R7, RZ, RZ, UR5 ;  /* 0x00000005ff077e24 */ /* 0x000fce000f8e00ff */
.L_x_112:
[----:B0--3--:R-:W1:Y:S02]  /*0240*/  LDG.E.64 R12, desc[UR12][R6.64+-0x20] ;  /* 0xffffe00c060c7981 */ /* 0x009e64000c1e1b00 */
[----:B-1----:R-:W-:Y:S02]  /*0250*/  IMAD R13, R13, UR16, RZ ;  /* 0x000000100d0d7c24 */ /* 0x002fe4000f8e02ff */
[----:B------:R-:W-:-:S04]  /*0260*/  IMAD.WIDE.U32 R10, R12, UR16, R4 ;  /* 0x000000100c0a7c25 */ /* 0x000fc8000f8e0004 */
[----:B------:R-:W-:Y:S02]  /*0270*/  IMAD R13, R12, UR17, R13 ;  /* 0x000000110c0d7c24 */ /* 0x000fe4000f8e020d */
[----:B------:R-:W-:Y:S02]  /*0280*/  IMAD.SHL.U32 R16, R10, 0x8, RZ ;  /* 0x000000080a107824 */ /* 0x000fe400078e00ff */
[----:B------:R-:W-:-:S03]  /*0290*/  IMAD.IADD R11, R11, 0x1, R13 ;  /* 0x000000010b0b7824 */ /* 0x000fc600078e020d */
[----:B--2---:R-:W-:Y:S02]  /*02a0*/  IADD3 R12, P0, PT, R16, UR10, RZ ;  /* 0x0000000a100c7c10 */ /* 0x004fe4000ff1e0ff */
[----:B------:R-:W-:-:S04]  /*02b0*/  SHF.L.U64.HI R10, R10, 0x3, R11 ;  /* 0x000000030a0a7819 */ /* 0x000fc8000001020b */
[----:B------:R-:W-:-:S06]  /*02c0*/  IADD3.X R13, PT, PT, R10, UR11, RZ, P0, !PT ;  /* 0x0000000b0a0d7c10 */ /* 0x000fcc00087fe4ff */
[----:B------:R-:W2:Y:S01]  /*02d0*/  LDG.E.64 R12, desc[UR12][R12.64] ;  /* 0x0000000c0c0c7981 */ /* 0x000ea2000c1e1b00 */
[----:B------:R-:W-:-:S04]  /*02e0*/  IADD3 R16, P0, PT, R16, UR8, RZ ;  /* 0x0000000810107c10 */ /* 0x000fc8000ff1e0ff */
[----:B------:R-:W-:-:S05]  /*02f0*/  IADD3.X R17, PT, PT, R10, UR9, RZ, P0, !PT ;  /* 0x000000090a117c10 */ /* 0x000fca00087fe4ff */
[----:B--2---:R0:W-:Y:S04]  /*0300*/  STG.E.64 desc[UR12][R16.64], R12 ;  /* 0x0000000c10007986 */ /* 0x0041e8000c101b0c */
[----:B------:R-:W2:Y:S02]  /*0310*/  LDG.E.64 R14, desc[UR12][R6.64+-0x18] ;  /* 0xffffe80c060e7981 */ /* 0x000ea4000c1e1b00 */
[----:B--2---:R-:W-:Y:S02]  /*0320*/  IMAD R15, R15, UR16, RZ ;  /* 0x000000100f0f7c24 */ /* 0x004fe4000f8e02ff */
[----:B------:R-:W-:-:S04]  /*0330*/  IMAD.WIDE.U32 R10, R14, UR16, R4 ;  /* 0x000000100e0a7c25 */ /* 0x000fc8000f8e0004 */
[----:B------:R-:W-:Y:S02]  /*0340*/  IMAD R15, R14, UR17, R15 ;  /* 0x000000110e0f7c24 */ /* 0x000fe4000f8e020f */
[----:B------:R-:W-:Y:S02]  /*0350*/  IMAD.SHL.U32 R18, R10, 0x8, RZ ;  /* 0x000000080a127824 */ /* 0x000fe400078e00ff */
[----:B------:R-:W-:-:S03]  /*0360*/  IMAD.IADD R11, R11, 0x1, R15 ;  /* 0x000000010b0b7824 */ /* 0x000fc600078e020f */
[----:B------:R-:W-:Y:S02]  /*0370*/  IADD3 R14, P0, PT, R18, UR10, RZ ;  /* 0x0000000a120e7c10 */ /* 0x000fe4000ff1e0ff */
[----:B------:R-:W-:-:S04]  /*0380*/  SHF.L.U64.HI R10, R10, 0x3, R11 ;  /* 0x000000030a0a7819 */ /* 0x000fc8000001020b */
[----:B------:R-:W-:-:S06]  /*0390*/  IADD3.X R15, PT, PT, R10, UR11, RZ, P0, !PT ;  /* 0x0000000b0a0f7c10 */ /* 0x000fcc00087fe4ff */
[----:B------:R-:W2:Y:S01]  /*03a0*/  LDG.E.64 R14, desc[UR12][R14.64] ;  /* 0x0000000c0e0e7981 */ /* 0x000ea2000c1e1b00 */
[----:B0-----:R-:W-:-:S04]  /*03b0*/  IADD3 R16, P0, PT, R18, UR8, RZ ;  /* 0x0000000812107c10 */ /* 0x001fc8000ff1e0ff */
        /* <DEDUP_REMOVED lines=75> */
[----:B------:R-:W-:-:S05]  /*0870*/  IADD3.X R15, PT, PT, R19, UR11, RZ, P0, !PT ;  /* 0x0000000b130f7c10 */ /* 0x000fca00087fe4ff */
[----:B------:R-:W2:Y:S01]  /*0880*/  LDG.E.64 R10, desc[UR12][R14.64] ;  /* 0x0000000c0e0a7981 */ /* 0x000ea2000c1e1b00 */
[----:B0-----:R-:W-:Y:S02]  /*0890*/  IADD3 R12, P0, PT, R18, UR8, RZ ;  /* 0x00000008120c7c10 */ /* 0x001fe4000ff1e0ff */
[----:B------:R-:W-:Y:S02]  /*08a0*/  IADD3 R6, P1, PT, R6, 0x40, RZ ;  /* 0x0000004006067810 */ /* 0x000fe40007f3e0ff */
[----:B------:R-:W-:Y:S02]  /*08b0*/  IADD3.X R13, PT, PT, R19, UR9, RZ, P0, !PT ;  /* 0x00000009130d7c10 */ /* 0x000fe400087fe4ff */
[----:B------:R-:W-:Y:S01]  /*08c0*/  IADD3 R9, P0, PT, R9, -0x8, RZ ;  /* 0xfffffff809097810 */ /* 0x000fe20007f1e0ff */
[----:B------:R-:W-:-:S03]  /*08d0*/  IMAD.X R7, RZ, RZ, R7, P1 ;  /* 0x000000ffff077224 */ /* 0x000fc600008e0607 */
[----:B------:R-:W-:Y:S02]  /*08e0*/  IADD3.X R8, PT, PT, R8, -0x1, RZ, P0, !PT ;  /* 0xffffffff08087810 */ /* 0x000fe400007fe4ff */
[----:B------:R-:W-:-:S04]  /*08f0*/  ISETP.NE.U32.AND P0, PT, R9, RZ, PT ;  /* 0x000000ff0900720c */ /* 0x000fc80003f05070 */
[----:B------:R-:W-:Y:S01]  /*0900*/  ISETP.NE.AND.EX P0, PT, R8, RZ, PT, P0 ;  /* 0x000000ff0800720c */ /* 0x000fe20003f05300 */
[----:B--2---:R3:W-:-:S12]  /*0910*/  STG.E.64 desc[UR12][R12.64], R10 ;  /* 0x0000000a0c007986 */ /* 0x0047d8000c101b0c */
[----:B------:R-:W-:Y:S05]  /*0920*/  @P0 BRA `(.L_x_112) ;  /* 0xfffffff800440947 */ /* 0x000fea000383ffff */
[----:B---3--:R-:W-:Y:S02]  /*0930*/  IMAD.MOV.U32 R10, RZ, RZ, R3 ;  /* 0x000000ffff0a7224 */ /* 0x008fe400078e0003 */
[----:B------:R-:W-:-:S07]  /*0940*/  IMAD.U32 R3, RZ, RZ, UR6 ;  /* 0x00000006ff037e24 */ /* 0x000fce000f8e00ff */
.L_x_111:
        /* <DEDUP_REMOVED lines=10> */
[----:B------:R-:W3:Y:S01]  /*09f0*/  LDCU.64 UR4, c[0x0][0x3a0] ;  /* 0x00007400ff0477ac */ /* 0x000ee20008000a00 */
[C---:B------:R-:W-:Y:S01]  /*0a00*/  IMAD.SHL.U32 R7, R3.reuse, 0x8, RZ ;  /* 0x0000000803077824 */ /* 0x040fe200078e00ff */
[----:B------:R-:W-:Y:S01]  /*0a10*/  SHF.L.U64.HI R6, R3, 0x3, R10 ;  /* 0x0000000303067819 */ /* 0x000fe2000001020a */
[----:B------:R-:W4:Y:S01]  /*0a20*/  LDCU.64 UR18, c[0x0][0x398] ;  /* 0x00007300ff1277ac */ /* 0x000f220008000a00 */
[----:B------:R-:W5:Y:S02]  /*0a30*/  LDCU.128 UR20, c[0x0][0x380] ;  /* 0x00007000ff1477ac */ /* 0x000f640008000c00 */
[----:B---3--:R-:W-:-:S04]  /*0a40*/  IADD3 R10, P0, PT, R7, UR4, RZ ;  /* 0x00000004070a7c10 */ /* 0x008fc8000ff1e0ff */
[----:B------:R-:W-:-:S06]  /*0a50*/  IADD3.X R11, PT, PT, R6, UR5, RZ, P0, !PT ;  /* 0x00000005060b7c10 */ /* 0x000fcc00087fe4ff */
[----:B0-----:R-:W4:Y:S02]  /*0a60*/  LDG.E.64 R10, desc[UR12][R10.64] ;  /* 0x0000000c0a0a7981 */ /* 0x001f24000c1e1b00 */
[----:B----4-:R-:W-:Y:S02]  /*0a70*/  IMAD R13, R11, UR18, RZ ;  /* 0x000000120b0d7c24 */ /* 0x010fe4000f8e02ff */
[----:B------:R-:W-:-:S04]  /*0a80*/  IMAD.WIDE.U32 R8, R10, UR18, R4 ;  /* 0x000000120a087c25 */ /* 0x000fc8000f8e0004 */
[----:B------:R-:W-:Y:S02]  /*0a90*/  IMAD R13, R10, UR19, R13 ;  /* 0x000000130a0d7c24 */ /* 0x000fe4000f8e020d */
[----:B------:R-:W-:Y:S02]  /*0aa0*/  IMAD.SHL.U32 R16, R8, 0x8, RZ ;  /* 0x0000000808107824 */ /* 0x000fe400078e00ff */
[----:B------:R-:W-:-:S03]  /*0ab0*/  IMAD.IADD R17, R9, 0x1, R13 ;  /* 0x0000000109117824 */ /* 0x000fc600078e020d */
[----:B-----5:R-:W-:Y:S02]  /*0ac0*/  IADD3 R14, P0, PT, R16, UR22, RZ ;  /* 0x00000016100e7c10 */ /* 0x020fe4000ff1e0ff */
[----:B------:R-:W-:-:S04]  /*0ad0*/  SHF.L.U64.HI R17, R8, 0x3, R17 ;  /* 0x0000000308117819 */ /* 0x000fc80000010211 */
[----:B------:R-:W-:-:S05]  /*0ae0*/  IADD3.X R15, PT, PT, R17, UR23, RZ, P0, !PT ;  /* 0x00000017110f7c10 */ /* 0x000fca00087fe4ff */
[----:B------:R-:W3:Y:S01]  /*0af0*/  LDG.E.64 R8, desc[UR12][R14.64] ;  /* 0x0000000c0e087981 */ /* 0x000ee2000c1e1b00 */
[----:B------:R-:W-:-:S04]  /*0b00*/  IADD3 R12, P0, PT, R7, 0x8, RZ ;  /* 0x00000008070c7810 */ /* 0x000fc80007f1e0ff */
[----:B------:R-:W-:Y:S01]  /*0b10*/  LOP3.LUT R12, R12, 0xfffffff8, RZ, 0xc0, !PT ;  /* 0xfffffff80c0c7812 */ /* 0x000fe200078ec0ff */
[----:B------:R-:W-:Y:S01]  /*0b20*/  IMAD.X R10, RZ, RZ, R6, P0 ;  /* 0x000000ffff0a7224 */ /* 0x000fe200000e0606 */
[----:B------:R-:W-:Y:S02]  /*0b30*/  IADD3 R16, P0, PT, R16, UR20, RZ ;  /* 0x0000001410107c10 */ /* 0x000fe4000ff1e0ff */
[----:B------:R-:W-:Y:S02]  /*0b40*/  IADD3 R12, P1, PT, R12, UR4, RZ ;  /* 0x000000040c0c7c10 */ /* 0x000fe4000ff3e0ff */
[----:B------:R-:W-:Y:S02]  /*0b50*/  LOP3.LUT R10, R10, 0x7, RZ, 0xc0, !PT ;  /* 0x000000070a0a7812 */ /* 0x000fe400078ec0ff */
[----:B------:R-:W-:Y:S02]  /*0b60*/  IADD3.X R17, PT, PT, R17, UR21, RZ, P0, !PT ;  /* 0x0000001511117c10 */ /* 0x000fe400087fe4ff */
[----:B------:R-:W-:-:S03]  /*0b70*/  IADD3.X R13, PT, PT, R10, UR5, RZ, P1, !PT ;  /* 0x000000050a0d7c10 */ /* 0x000fc60008ffe4ff */
[----:B---3--:R0:W-:Y:S04]  /*0b80*/  STG.E.64 desc[UR12][R16.64], R8 ;  /* 0x0000000810007986 */ /* 0x0081e8000c101b0c */
[----:B------:R-:W3:Y:S02]  /*0b90*/  LDG.E.64 R12, desc[UR12][R12.64] ;  /* 0x0000000c0c0c7981 */ /* 0x000ee4000c1e1b00 */
[----:B---3--:R-:W-:Y:S02]  /*0ba0*/  IMAD R15, R13, UR18, RZ ;  /* 0x000000120d0f7c24 */ /* 0x008fe4000f8e02ff */
[----:B------:R-:W-:-:S04]  /*0bb0*/  IMAD.WIDE.U32 R10, R12, UR18, R4 ;  /* 0x000000120c0a7c25 */ /* 0x000fc8000f8e0004 */
[----:B------:R-:W-:Y:S02]  /*0bc0*/  IMAD R15, R12, UR19, R15 ;  /* 0x000000130c0f7c24 */ /* 0x000fe4000f8e020f */
[----:B------:R-:W-:Y:S02]  /*0bd0*/  IMAD.SHL.U32 R18, R10, 0x8, RZ ;  /* 0x000000080a127824 */ /* 0x000fe400078e00ff */
[----:B------:R-:W-:-:S03]  /*0be0*/  IMAD.IADD R19, R11, 0x1, R15 ;  /* 0x000000010b137824 */ /* 0x000fc600078e020f */
[----:B------:R-:W-:Y:S02]  /*0bf0*/  IADD3 R14, P0, PT, R18, UR22, RZ ;  /* 0x00000016120e7c10 */ /* 0x000fe4000ff1e0ff */
[----:B------:R-:W-:-:S04]  /*0c00*/  SHF.L.U64.HI R19, R10, 0x3, R19 ;  /* 0x000000030a137819 */ /* 0x000fc80000010213 */
[----:B------:R-:W-:-:S05]  /*0c10*/  IADD3.X R15, PT, PT, R19, UR23, RZ, P0, !PT ;  /* 0x00000017130f7c10 */ /* 0x000fca00087fe4ff */
[----:B------:R-:W3:Y:S01]  /*0c20*/  LDG.E.64 R10, desc[UR12][R14.64] ;  /* 0x0000000c0e0a7981 */ /* 0x000ee2000c1e1b00 */
[----:B0-----:R-:W-:-:S04]  /*0c30*/  IADD3 R8, P0, PT, R7, 0x10, RZ ;  /* 0x0000001007087810 */ /* 0x001fc80007f1e0ff */
        /* <DEDUP_REMOVED lines=18> */
[----:B------:R-:W-:-:S04]  /*0d60*/  IADD3 R7, P0, PT, R7, 0x18, RZ ;  /* 0x0000001807077810 */ /* 0x000fc80007f1e0ff */
[----:B------:R-:W-:Y:S01]  /*0d70*/  LOP3.LUT R12, R7, 0xfffffff8, RZ, 0xc0, !PT ;  /* 0xfffffff8070c7812 */ /* 0x000fe200078ec0ff */
[----:B------:R-:W-:Y:S01]  /*0d80*/  IMAD.X R6, RZ, RZ, R6, P0 ;  /* 0x000000ffff067224 */ /* 0x000fe200000e0606 */
[----:B0-----:R-:W-:Y:S02]  /*0d90*/  IADD3 R10, P0, PT, R18, UR20, RZ ;  /* 0x00000014120a7c10 */ /* 0x001fe4000ff1e0ff */
        /* <DEDUP_REMOVED lines=13> */
[----:B------:R-:W-:-:S06]  /*0e70*/  IADD3.X R7, PT, PT, R14, UR23, RZ, P0, !PT ;  /* 0x000000170e077c10 */ /* 0x000fcc00087fe4ff */
[----:B------:R-:W3:Y:S01]  /*0e80*/  LDG.E.64 R6, desc[UR12][R6.64] ;  /* 0x0000000c06067981 */ /* 0x000ee2000c1e1b00 */
[----:B0-----:R-:W-:Y:S01]  /*0e90*/  IADD3 R8, P0, PT, R16, UR20, RZ ;  /* 0x0000001410087c10 */ /* 0x001fe2000ff1e0ff */
[----:B------:R-:W-:Y:S02]  /*0ea0*/  VIADD R3, R3, 0x4 ;  /* 0x0000000403037836 */ /* 0x000fe40000000000 */
[----:B------:R-:W-:Y:S01]  /*0eb0*/  IMAD.MOV.U32 R10, RZ, RZ, RZ ;  /* 0x000000ffff0a7224 */ /* 0x000fe200078e00ff */
[----:B------:R-:W-:-:S05]  /*0ec0*/  IADD3.X R9, PT, PT, R14, UR21, RZ, P0, !PT ;  /* 0x000000150e097c10 */ /* 0x000fca00087fe4ff */
[----:B---3--:R3:W-:Y:S04]  /*0ed0*/  STG.E.64 desc[UR12][R8.64], R6 ;  /* 0x0000000608007986 */ /* 0x0087e8000c101b0c */
.L_x_114:
[----:B------:R-:W-:Y:S05]  /*0ee0*/  BRA.U !UP1, `(.L_x_113) ;  /* 0x0000000509087547 */ /* 0x000fea000b800000 */
[----:B------:R-:W-:Y:S01]  /*0ef0*/  UISETP.NE.U32.AND UP0, UPT, UR7, 0x1, UPT ;  /* 0x000000010700788c */ /* 0x000fe2000bf05070 */
[----:B------:R-:W-:-:S03]  /*0f00*/  LOP3.LUT R2, R2, 0x1, RZ, 0xc0, !PT ;  /* 0x0000000102027812 */ /* 0x000fc600078ec0ff */
[----:B------:R-:W-:Y:S01]  /*0f10*/  UISETP.NE.AND.EX UP0, UPT, URZ, URZ, UPT, UP0 ;  /* 0x000000ffff00728c */ /* 0x000fe2000bf05300 */
[----:B------:R-:W-:-:S04]  /*0f20*/  ISETP.NE.U32.AND P0, PT, R2, 0x1, PT ;  /* 0x000000010200780c */ /* 0x000fc80003f05070 */
[----:B------:R-:W-:-:S04]  /*0f30*/  ISETP.NE.U32.AND.EX P0, PT, RZ, RZ, PT, P0 ;  /* 0x000000ffff00720c */ /* 0x000fc80003f05100 */
[----:B------:R-:W-:Y:S09]  /*0f40*/  BRA.U !UP0, `(.L_x_115) ;  /* 0x0000000108a47547 */ /* 0x000ff2000b800000 */
[----:B------:R-:W4:Y:S01]  /*0f50*/  LDCU.64 UR4, c[0x0][0x3a0] ;  /* 0x00007400ff0477ac */ /* 0x000f220008000a00 */
[C---:B------:R-:W-:Y:S01]  /*0f60*/  IMAD.SHL.U32 R13, R3.reuse, 0x8, RZ ;  /* 0x00000008030d7824 */ /* 0x040fe200078e00ff */
[----:B------:R-:W-:Y:S01]  /*0f70*/  SHF.L.U64.HI R12, R3, 0x3, R10 ;  /* 0x00000003030c7819 */ /* 0x000fe2000001020a */
[----:B------:R-:W5:Y:S01]  /*0f80*/  LDCU.64 UR18, c[0x0][0x398] ;  /* 0x00007300ff1277ac */ /* 0x000f620008000a00 */
[----:B------:R-:W1:Y:S02]  /*0f90*/  LDCU.128 UR20, c[0x0][0x380] ;  /* 0x00007000ff1477ac */ /* 0x000e640008000c00 */
[----:B----4-:R-:W-:-:S04]  /*0fa0*/  IADD3 R10, P1, PT, R13, UR4, RZ ;  /* 0x000000040d0a7c10 */ /* 0x010fc8000ff3e0ff */
[----:B------:R-:W-:-:S05]  /*0fb0*/  IADD3.X R11, PT, PT, R12, UR5, RZ, P1, !PT ;  /* 0x000000050c0b7c10 */ /* 0x000fca0008ffe4ff */
[----:B0--3--:R-:W5:Y:S02]  /*0fc0*/  LDG.E.64 R6, desc[UR12][R10.64] ;  /* 0x0000000c0a067981 */ /* 0x009f64000c1e1b00 */
[----:B-----5:R-:W-:Y:S02]  /*0fd0*/  IMAD R7, R7, UR18, RZ ;  /* 0x0000001207077c24 */ /* 0x020fe4000f8e02ff */
[----:B------:R-:W-:-:S04]  /*0fe0*/  IMAD.WIDE.U32 R8, R6, UR18, R4 ;  /* 0x0000001206087c25 */ /* 0x000fc8000f8e0004 */
[----:B------:R-:W-:Y:S02]  /*0ff0*/  IMAD R7, R6, UR19, R7 ;  /* 0x0000001306077c24 */ /* 0x000fe4000f8e0207 */
[----:B------:R-:W-:Y:S02]  /*1000*/  IMAD.SHL.U32 R2, R8, 0x8, RZ ;  /* 0x0000000808027824 */ /* 0x000fe400078e00ff */
[----:B------:R-:W-:-:S03]  /*1010*/  IMAD.IADD R7, R9, 0x1, R7 ;  /* 0x0000000109077824 */ /* 0x000fc600078e0207 */
[----:B-1----:R-:W-:Y:S02]  /*1020*/  IADD3 R6, P1, PT, R2, UR22, RZ ;  /* 0x0000001602067c10 */ /* 0x002fe4000ff3e0ff */
[----:B------:R-:W-:-:S04]  /*1030*/  SHF.L.U64.HI R8, R8, 0x3, R7 ;  /* 0x0000000308087819 */ /* 0x000fc80000010207 */
[----:B------:R-:W-:-:S06]  /*1040*/  IADD3.X R7, PT, PT, R8, UR23, RZ, P1, !PT ;  /* 0x0000001708077c10 */ /* 0x000fcc0008ffe4ff */
        /* <DEDUP_REMOVED lines=25> */
.L_x_115:
[----:B------:R-:W-:Y:S05]  /*11e0*/  @P0 BRA `(.L_x_113) ;  /* 0x0000000000480947 */ /* 0x000fea0003800000 */
[----:B------:R-:W5:Y:S01]  /*11f0*/  LDCU.64 UR4, c[0x0][0x3a0] ;  /* 0x00007400ff0477ac */ /* 0x000f620008000a00 */
[----:B------:R-:W1:Y:S01]  /*1200*/  LDCU.128 UR20, c[0x0][0x380] ;  /* 0x00007000ff1477ac */ /* 0x000e620008000c00 */
[----:B-----5:R-:W-:-:S04]  /*1210*/  LEA R2, P0, R3, UR4, 0x3 ;  /* 0x0000000403027c11 */ /* 0x020fc8000f8018ff */
[----:B------:R-:W-:Y:S01]  /*1220*/  LEA.HI.X R3, R3, UR5, R10, 0x3, P0 ;  /* 0x0000000503037c11 */ /* 0x000fe200080f1c0a */
[----:B------:R-:W3:Y:S05]  /*1230*/  LDCU.64 UR4, c[0x0][0x398] ;  /* 0x00007300ff0477ac */ /* 0x000eea0008000a00 */
[----:B0-----:R-:W3:Y:S02]  /*1240*/  LDG.E.64 R2, desc[UR12][R2.64] ;  /* 0x0000000c02027981 */ /* 0x001ee4000c1e1b00 */
[----:B---34-:R-:W-:Y:S02]  /*1250*/  IMAD R9, R3, UR4, RZ ;  /* 0x0000000403097c24 */ /* 0x018fe4000f8e02ff */
[----:B------:R-:W-:-:S04]  /*1260*/  IMAD.WIDE.U32 R6, R2, UR4, R4 ;  /* 0x0000000402067c25 */ /* 0x000fc8000f8e0004 */
[----:B------:R-:W-:Y:S02]  /*1270*/  IMAD R9, R2, UR5, R9 ;  /* 0x0000000502097c24 */ /* 0x000fe4000f8e0209 */
[----:B------:R-:W-:Y:S02]  /*1280*/  IMAD.SHL.U32 R10, R6, 0x8, RZ ;  /* 0x00000008060a7824 */ /* 0x000fe400078e00ff */
[----:B------:R-:W-:-:S03]  /*1290*/  IMAD.IADD R7, R7, 0x1, R9 ;  /* 0x0000000107077824 */ /* 0x000fc600078e0209 */
[----:B-1----:R-:W-:Y:S02]  /*12a0*/  IADD3 R8, P0, PT, R10, UR22, RZ ;  /* 0x000000160a087c10 */ /* 0x002fe4000ff1e0ff */
[----:B------:R-:W-:-:S04]  /*12b0*/  SHF.L.U64.HI R7, R6, 0x3, R7 ;  /* 0x0000000306077819 */ /* 0x000fc80000010207 */
[----:B------:R-:W-:-:S05]  /*12c0*/  IADD3.X R9, PT, PT, R7, UR23, RZ, P0, !PT ;  /* 0x0000001707097c10 */ /* 0x000fca00087fe4ff */
[----:B------:R-:W3:Y:S01]  /*12d0*/  LDG.E.64 R2, desc[UR12][R8.64] ;  /* 0x0000000c08027981 */ /* 0x000ee2000c1e1b00 */
[----:B------:R-:W-:-:S04]  /*12e0*/  IADD3 R6, P0, PT, R10, UR20, RZ ;  /* 0x000000140a067c10 */ /* 0x000fc8000ff1e0ff */
[----:B------:R-:W-:-:S05]  /*12f0*/  IADD3.X R7, PT, PT, R7, UR21, RZ, P0, !PT ;  /* 0x0000001507077c10 */ /* 0x000fca00087fe4ff */
[----:B---3--:R0:W-:Y:S04]  /*1300*/  STG.E.64 desc[UR12][R6.64], R2 ;  /* 0x0000000206007986 */ /* 0x0081e8000c101b0c */
.L_x_113:
[----:B------:R-:W5:Y:S01]  /*1310*/  LDCU.64 UR4, c[0x0][0x390] ;  /* 0x00007200ff0477ac */ /* 0x000f620008000a00 */
[----:B------:R-:W-:-:S05]  /*1320*/  IADD3 R4, P0, PT, R0, R4, RZ ;  /* 0x0000000400047210 */ /* 0x000fca0007f1e0ff */
[----:B------:R-:W-:Y:S01]  /*1330*/  IMAD.X R5, RZ, RZ, R5, P0 ;  /* 0x000000ffff057224 */ /* 0x000fe200000e0605 */
[----:B-----5:R-:W-:-:S04]  /*1340*/  ISETP.GE.U32.AND P0, PT, R4, UR4, PT ;  /* 0x0000000404007c0c */ /* 0x020fc8000bf06070 */
[----:B------:R-:W-:-:S13]  /*1350*/  ISETP.GE.U32.AND.EX P0, PT, R5, UR5, PT, P0 ;  /* 0x0000000505007c0c */ /* 0x000fda000bf06100 */
[----:B------:R-:W-:Y:S05]  /*1360*/  @!P0 BRA `(.L_x_116) ;  /* 0xffffffec007c8947 */ /* 0x000fea000383ffff */
[----:B012---:R-:W-:Y:S05]  /*1370*/  EXIT ;  /* 0x000000000000794d */ /* 0x007fea0003800000 */
.L_x_117:
        /* <DEDUP_REMOVED lines=16> */
.L_x_428:


//--------------------- .text._Z36cu_macro_tet4_laplacian_apply_kernelmmmiPKdS0_Pd --------------------------
	.section	.text._Z36cu_macro_tet4_laplacian_apply_kernelmmmiPKdS0_Pd,"ax",@progbits
	.align	128
        .global         _Z36cu_macro_tet4_laplacian_apply_kernelmmmiPKdS0_Pd
        .type           _Z36cu_macro_tet4_laplacian_apply_kernelmmmiPKdS0_Pd,@function
        .size           _Z36cu_macro_tet4_laplacian_apply_kernelmmmiPKdS0_Pd,(.L_x_419 - _Z36cu_macro_tet4_laplacian_apply_kernelmmmiPKdS0_Pd)
        .other          _Z36cu_macro_tet4_laplacian_apply_kernelmmmiPKdS0_Pd,@"STO_CUDA_ENTRY STV_DEFAULT"
_Z36cu_macro_tet4_laplacian_apply_kernelmmmiPKdS0_Pd:
.text._Z36cu_macro_tet4_laplacian_apply_kernelmmmiPKdS0_Pd:
[----:B------:R-:W-:Y:S01]  /*0000*/  LDC R1, c[0x0][0x37c] ;  /* 0x0000df00ff017b82 */ /* 0x000fe20000000800 */
[----:B------:R-:W1:Y:S07]  /*0010*/  S2R R105, SR_TID.X ;  /* 0x0000000000697919 */ /* 0x000e6e0000002100 */
[----:B------:R-:W1:Y:S01]  /*0020*/  S2UR UR4, SR_CTAID.X ;  /* 0x00000000000479c3 */ /* 0x000e620000002500 */
[----:B------:R-:W2:Y:S07]  /*0030*/  LDCU.64 UR6, c[0x0][0x380] ;  /* 0x00007000ff0677ac */ /* 0x000eae0008000a00 */
[----:B------:R-:W1:Y:S02]  /*0040*/  LDC R106, c[0x0][0x360] ;  /* 0x0000d800ff6a7b82 */ /* 0x000e640000000800 */
[----:B-1----:R-:W-:-:S05]  /*0050*/  IMAD R106, R106, UR4, R105 ;  /* 0x000000046a6a7c24 */ /* 0x002fca000f8e0269 */
[----:B--2---:R-:W-:-:S04]  /*0060*/  ISETP.GE.U32.AND P0, PT, R106, UR6, PT ;  /* 0x000000066a007c0c */ /* 0x004fc8000bf06070 */
[----:B------:R-:W-:-:S13]  /*0070*/  ISETP.GE.U32.AND.EX P0, PT, RZ, UR7, PT, P0 ;  /* 0x00000007ff007c0c */ /* 0x000fda000bf06100 */
[----:B------:R-:W-:Y:S05]  /*0080*/  @P0 EXIT ;  /* 0x000000000000094d */ /* 0x000fea0003800000 */
[----:B------:R-:W1:Y:S01]  /*0090*/  S2UR UR5, SR_CgaCtaId ;  /* 0x00000000000579c3 */ /* 0x000e620000008800 */
[----:B------:R-:W2:Y:S01]  /*00a0*/  LDCU.64 UR8, c[0x0][0x390] ;  /* 0x00007200ff0877ac */ /* 0x000ea20008000a00 */
[----:B------:R-:W-:Y:S01]  /*00b0*/  IMAD.MOV.U32 R107, RZ, RZ, RZ ;  /* 0x000000ffff6b7224 */ /* 0x000fe200078e00ff */
[----:B------:R-:W-:Y:S01]  /*00c0*/  UMOV UR4, 0x400 ;  /* 0x0000040000047882 */ /* 0x000fe20000000000 */
[----:B------:R-:W3:Y:S04]  /*00d0*/  LDCU.64 UR10, c[0x0][0x358] ;  /* 0x00006b00ff0a77ac */ /* 0x000ee80008000a00 */
[----:B------:R-:W4:Y:S01]  /*00e0*/  LDC R104, c[0x0][0x398] ;  /* 0x0000e600ff687b82 */ /* 0x000f220000000800 */
[----:B--2---:R-:W-:Y:S02]  /*00f0*/  USHF.L.U64.HI UR6, UR8, 0x3, UR9 ;  /* 0x0000000308067899 */ /* 0x004fe40008010209 */
[----:B------:R-:W-:-:S02]  /*0100*/  USHF.L.U32 UR7, UR8, 0x3, URZ ;  /* 0x0000000308077899 */ /* 0x000fc400080006ff */
[----:B-1----:R-:W-:-:S06]  /*0110*/  ULEA UR4, UR5, UR4, 0x18 ;  /* 0x0000000405047291 */ /* 0x002fcc000f8ec0ff */
[----:B------:R-:W-:Y:S01]  /*0120*/  LEA R105, R105, UR4, 0x3 ;  /* 0x0000000469697c11 */ /* 0x000fe2000f8e18ff */
[----:B---34-:R-:W-:-:S07]  /*0130*/  VIADD R104, R104, 0x1 ;  /* 0x0000000168687836 */ /* 0x018fce0000000000 */
.L_x_406:
[----:B------:R-:W1:Y:S02]  /*0140*/  LDCU.64 UR4, c[0x0][0x3a0] ;  /* 0x00007400ff0477ac */ /* 0x000e640008000a00 */
[C---:B-1----:R-:W-:Y:S01]  /*0150*/  LEA R14, P0, R106.reuse, UR4, 0x3 ;  /* 0x000000046a0e7c11 */ /* 0x042fe2000f8018ff */
[----:B------:R-:W1:Y:S03]  /*0160*/  LDCU UR4, c[0x0][0x398] ;  /* 0x00007300ff0477ac */ /* 0x000e660008000800 */
[----:B------:R-:W-:Y:S02]  /*0170*/  LEA.HI.X R15, R106, UR5, R107, 0x3, P0 ;  /* 0x000000056a0f7c11 */ /* 0x000fe400080f1c6b */
[----:B------:R-:W-:-:S04]  /*0180*/  IADD3 R16, P0, PT, R14, UR7, RZ ;  /* 0x000000070e107c10 */ /* 0x000fc8000ff1e0ff */
[----:B------:R-:W-:Y:S02]  /*0190*/  IADD3.X R17, PT, PT, R15, UR6, RZ, P0, !PT ;  /* 0x000000060f117c10 */ /* 0x000fe400087fe4ff */
[----:B------:R-:W-:Y:S01]  /*01a0*/  IADD3 R18, P0, PT, R16, UR7, RZ ;  /* 0x0000000710127c10 */ /* 0x000fe2000ff1e0ff */
[----:B------:R-:W5:Y:S03]  /*01b0*/  LDG.E.64 R14, desc[UR10][R14.64] ;  /* 0x0000000a0e0e7981 */ /* 0x000f66000c1e1b00 */
[----:B------:R-:W-:Y:S02]  /*01c0*/  IADD3.X R19, PT, PT, R17, UR6, RZ, P0, !PT ;  /* 0x0000000611137c10 */ /* 0x000fe400087fe4ff */
[----:B------:R-:W-:Y:S01]  /*01d0*/  IADD3 R20, P0, PT, R18, UR7, RZ ;  /* 0x0000000712147c10 */ /* 0x000fe2000ff1e0ff */
[----:B------:R-:W5:Y:S03]  /*01e0*/  LDG.E.64 R16, desc[UR10][R16.64] ;  /* 0x0000000a10107981 */ /* 0x000f66000c1e1b00 */
[----:B------:R-:W-:-:S02]  /*01f0*/  IADD3.X R21, PT, PT, R19, UR6, RZ, P0, !PT ;  /* 0x0000000613157c10 */ /* 0x000fc400087fe4ff */
        /* <DEDUP_REMOVED lines=15> */
[----:B------:R-:W5:Y:S04]  /*02f0*/  LDG.E.64 R28, desc[UR10][R28.64] ;  /* 0x0000000a1c1c7981 */ /* 0x000f68000c1e1b00 */
[----:B------:R-:W5:Y:S01]  /*0300*/  LDG.E.64 R30, desc[UR10][R30.64] ;  /* 0x0000000a1e1e7981 */ /* 0x000f62000c1e1b00 */
[----:B-1----:R-:W-:-:S04]  /*0310*/  MOV R36, UR4 ;  /* 0x0000000400247c02 */ /* 0x002fc80008000f00 */
[----:B------:R-:W-:Y:S01]  /*0320*/  ISETP.GE.AND P0, PT, R36, 0x1, PT ;  /* 0x000000012400780c */ /* 0x000fe20003f06270 */
[----:B------:R-:W-:Y:S01]  /*0330*/  IMAD.MOV.U32 R37, RZ, RZ, RZ ;  /* 0x000000ffff257224 */ /* 0x000fe200078e00ff */
[----:B------:R-:W-:Y:S01]  /*0340*/  CS2R R102, SRZ ;  /* 0x0000000000667805 */ /* 0x000fe2000001ff00 */
[----:B------:R-:W-:-:S10]  /*0350*/  IMAD.MOV.U32 R0, RZ, RZ, RZ ;  /* 0x000000ffff007224 */ /* 0x000fd400078e00ff */
[----:B--2---:R-:W-:Y:S05]  /*0360*/  @!P0 BRA `(.L_x_118) ;  /* 0x0000003400208947 */ /* 0x004fea0003800000 */
[----:B------:R-:W1:Y:S01]  /*0370*/  I2F.F64 R36, R36 ;  /* 0x0000002400247312 */ /* 0x000e620000201c00 */
[----:B------:R-:W-:Y:S01]  /*0380*/  HFMA2 R2, -RZ, RZ, 0, 5.9604644775390625e-08 ;  /* 0x00000001ff027431 */ /* 0x000fe200000001ff */
[----:B------:R-:W2:Y:S01]  /*0390*/  LDCU.64 UR4, c[0x0][0x3a8] ;  /* 0x00007500ff0477ac */ /* 0x000ea20008000a00 */
[----:B-----5:R-:W-:Y:S01]  /*03a0*/  FSETP.GEU.AND P3, PT, |R15|, 6.5827683646048100446e-37, PT ;  /* 0x036000000f00780b */ /* 0x020fe20003f6e200 */
[----:B------:R-:W-:Y:S01]  /*03b0*/  IMAD.SHL.U32 R34, R106, 0x8, RZ ;  /* 0x000000086a227824 */ /* 0x000fe200078e00ff */
[----:B------:R-:W-:Y:S01]  /*03c0*/  BSSY.RECONVERGENT B1, `(.L_x_119) ;  /* 0x000001c000017945 */ /* 0x000fe20003800200 */
[----:B------:R-:W3:Y:S02]  /*03d0*/  LDCU.64 UR8, c[0x0][0x3b0] ;  /* 0x00007600ff0877ac */ /* 0x000ee40008000a00 */
[----:B-1----:R-:W1:Y:S01]  /*03e0*/  MUFU.RCP64H R3, R37 ;  /* 0x0000002500037308 */ /* 0x002e620000001800 */
[C---:B--2---:R-:W-:Y:S02]  /*03f0*/  IADD3 R32, P1, PT, R34.reuse, UR4, RZ ;  /* 0x0000000422207c10 */ /* 0x044fe4000ff3e0ff */
[----:B---3--:R-:W-:Y:S01]  /*0400*/  IADD3 R34, P2, PT, R34, UR8, RZ ;  /* 0x0000000822227c10 */ /* 0x008fe2000ff5e0ff */
[----:B-1----:R-:W-:-:S08]  /*0410*/  DFMA R4, -R36, R2, 1 ;  /* 0x3ff000002404742b */ /* 0x002fd00000000102 */
[----:B------:R-:W-:-:S08]  /*0420*/  DFMA R4, R4, R4, R4 ;  /* 0x000000040404722b */ /* 0x000fd00000000004 */
[----:B------:R-:W-:-:S08]  /*0430*/  DFMA R4, R2, R4, R2 ;  /* 0x000000040204722b */ /* 0x000fd00000000002 */
[----:B------:R-:W-:-:S08]  /*0440*/  DFMA R2, -R36, R4, 1 ;  /* 0x3ff000002402742b */ /* 0x000fd00000000104 */
[----:B------:R-:W-:-:S08]  /*0450*/  DFMA R2, R4, R2, R4 ;  /* 0x000000020402722b */ /* 0x000fd00000000004 */
[----:B------:R-:W-:-:S08]  /*0460*/  DMUL R80, R14, R2 ;  /* 0x000000020e507228 */ /* 0x000fd00000000000 */
[----:B------:R-:W-:-:S08]  /*0470*/  DFMA R4, -R36, R80, R14 ;  /* 0x000000502404722b */ /* 0x000fd0000000010e */
[----:B------:R-:W-:Y:S01]  /*0480*/  DFMA R80, R2, R4, R80 ;  /* 0x000000040250722b */ /* 0x000fe20000000050 */
[----:B------:R-:W-:-:S04]  /*0490*/  SHF.R.S32.HI R3, RZ, 0x1f, R106 ;  /* 0x0000001fff037819 */ /* 0x000fc8000001146a */
[----:B------:R-:W-:-:S05]  /*04a0*/  SHF.L.U64.HI R3, R106, 0x3, R3 ;  /* 0x000000036a037819 */ /* 0x000fca0000010203 */
[----:B------:R-:W-:Y:S01]  /*04b0*/  FFMA R2, RZ, R37, R81 ;  /* 0x00000025ff027223 */ /* 0x000fe20000000051 */
[C---:B------:R-:W-:Y:S02]  /*04c0*/  IADD3.X R33, PT, PT, R3.reuse, UR5, RZ, P1, !PT ;  /* 0x0000000503217c10 */ /* 0x040fe40008ffe4ff */
[----:B------:R-:W-:Y:S02]  /*04d0*/  IADD3.X R35, PT, PT, R3, UR9, RZ, P2, !PT ;  /* 0x0000000903237c10 */ /* 0x000fe400097fe4ff */
[----:B------:R-:W-:-:S13]  /*04e0*/  FSETP.GT.AND P0, PT, |R2|, 1.469367938527859385e-39, PT ;  /* 0x001000000200780b */ /* 0x000fda0003f04200 */
[----:B------:R-:W-:Y:S05]  /*04f0*/  @P0 BRA P3, `(.L_x_120) ;  /* 0x0000000000200947 */ /* 0x000fea0001800000 */
[----:B------:R-:W-:Y:S01]  /*0500*/  IMAD.MOV.U32 R74, RZ, RZ, R14 ;  /* 0x000000ffff4a7224 */ /* 0x000fe200078e000e */
[----:B------:R-:W-:Y:S01]  /*0510*/  MOV R75, R15 ;  /* 0x0000000f004b7202 */ /* 0x000fe20000000f00 */
[----:B------:R-:W-:Y:S01]  /*0520*/  IMAD.MOV.U32 R72, RZ, RZ, R36 ;  /* 0x000000ffff487224 */ /* 0x000fe200078e0024 */
[----:B------:R-:W-:Y:S01]  /*0530*/  MOV R108, 0x560 ;  /* 0x00000560006c7802 */ /* 0x000fe20000000f00 */
[----:B------:R-:W-:-:S07]  /*0540*/  IMAD.MOV.U32 R73, RZ, RZ, R37 ;  /* 0x000000ffff497224 */ /* 0x000fce00078e0025 */
[----:B------:R-:W-:Y:S05]  /*0550*/  CALL.REL.NOINC `($__internal_2_$__cuda_sm20_div_rn_f64_full) ;  /* 0x0000014c00147944 */ /* 0x000fea0003c00000 */
[----:B------:R-:W-:Y:S01]  /*0560*/  MOV R80, R96 ;  /* 0x0000006000507202 */ /* 0x000fe20000000f00 */
[----:B------:R-:W-:-:S07]  /*0570*/  IMAD.MOV.U32 R81, RZ, RZ, R97 ;  /* 0x000000ffff517224 */ /* 0x000fce00078e0061 */
.L_x_120:
[----:B------:R-:W-:Y:S05]  /*0580*/  BSYNC.RECONVERGENT B1 ;  /* 0x0000000000017941 */ /* 0x000fea0003800200 */
.L_x_119:
[----:B------:R-:W1:Y:S01]  /*0590*/  MUFU.RCP64H R3, R37 ;  /* 0x0000002500037308 */ /* 0x000e620000001800 */
[----:B------:R-:W-:Y:S01]  /*05a0*/  IMAD.MOV.U32 R2, RZ, RZ, 0x1 ;  /* 0x00000001ff027424 */ /* 0x000fe200078e00ff */
[----:B------:R-:W-:Y:S01]  /*05b0*/  FSETP.GEU.AND P1, PT, |R17|, 6.5827683646048100446e-37, PT ;  /* 0x036000001100780b */ /* 0x000fe20003f2e200 */
[----:B------:R-:W-:Y:S04]  /*05c0*/  BSSY.RECONVERGENT B1, `(.L_x_121) ;  /* 0x0000014000017945 */ /* 0x000fe80003800200 */
        /* <DEDUP_REMOVED lines=11> */
[----:B------:R-:W-:Y:S01]  /*0680*/  MOV R74, R16 ;  /* 0x00000010004a7202 */ /* 0x000fe20000000f00 */
[----:B------:R-:W-:Y:S01]  /*0690*/  IMAD.MOV.U32 R75, RZ, RZ, R17 ;  /* 0x000000ffff4b7224 */ /* 0x000fe200078e0011 */
[----:B------:R-:W-:Y:S01]  /*06a0*/  MOV R73, R37 ;  /* 0x0000002500497202 */ /* 0x000fe20000000f00 */
[----:B------:R-:W-:Y:S01]  /*06b0*/  IMAD.MOV.U32 R72, RZ, RZ, R36 ;  /* 0x000000ffff487224 */ /* 0x000fe200078e0024 */
[----:B------:R-:W-:-:S07]  /*06c0*/  MOV R108, 0x6e0 ;  /* 0x000006e0006c7802 */ /* 0x000fce0000000f00 */
[----:B------:R-:W-:Y:S05]  /*06d0*/  CALL.REL.NOINC `($__internal_2_$__cuda_sm20_div_rn_f64_full) ;  /* 0x0000014800b47944 */ /* 0x000fea0003c00000 */
[----:B------:R-:W-:Y:S02]  /*06e0*/  IMAD.MOV.U32 R2, RZ, RZ, R96 ;  /* 0x000000ffff027224 */ /* 0x000fe400078e0060 */
[----:B------:R-:W-:-:S07]  /*06f0*/  IMAD.MOV.U32 R3, RZ, RZ, R97 ;  /* 0x000000ffff037224 */ /* 0x000fce00078e0061 */
.L_x_122:
[----:B------:R-:W-:Y:S05]  /*0700*/  BSYNC.RECONVERGENT B1 ;  /* 0x0000000000017941 */ /* 0x000fea0003800200 */
.L_x_121:
[----:B------:R-:W1:Y:S01]  /*0710*/  MUFU.RCP64H R5, R37 ;  /* 0x0000002500057308 */ /* 0x000e620000001800 */
[----:B------:R-:W-:Y:S01]  /*0720*/  MOV R4, 0x1 ;  /* 0x0000000100047802 */ /* 0x000fe20000000f00 */
[----:B------:R-:W-:Y:S01]  /*0730*/  BSSY.RECONVERGENT B1, `(.L_x_123) ;  /* 0x0000015000017945 */ /* 0x000fe20003800200 */
[----:B------:R-:W-:-:S04]  /*0740*/  FSETP.GEU.AND P1, PT, |R19|, 6.5827683646048100446e-37, PT ;  /* 0x036000001300780b */ /* 0x000fc80003f2e200 */
        /* <DEDUP_REMOVED lines=17> */
[----:B------:R-:W-:Y:S01]  /*0860*/  IMAD.MOV.U32 R4, RZ, RZ, R96 ;  /* 0x000000ffff047224 */ /* 0x000fe200078e0060 */
[----:B------:R-:W-:-:S07]  /*0870*/  MOV R5, R97 ;  /* 0x0000006100057202 */ /* 0x000fce0000000f00 */
.L_x_124:
[----:B------:R-:W-:Y:S05]  /*0880*/  BSYNC.RECONVERGENT B1 ;  /* 0x0000000000017941 */ /* 0x000fea0003800200 */
.L_x_123:
        /* <DEDUP_REMOVED lines=23> */
.L_x_126:
[----:B------:R-:W-:Y:S05]  /*0a00*/  BSYNC.RECONVERGENT B1 ;  /* 0x0000000000017941 */ /* 0x000fea0003800200 */
.L_x_125:
        /* <DEDUP_REMOVED lines=23> */
.L_x_128:
[----:B------:R-:W-:Y:S05]  /*0b80*/  BSYNC.RECONVERGENT B1 ;  /* 0x0000000000017941 */ /* 0x000fea0003800200 */
.L_x_127:
        /* <DEDUP_REMOVED lines=23> */
.L_x_130:
[----:B------:R-:W-:Y:S05]  /*0d00*/  BSYNC.RECONVERGENT B1 ;  /* 0x0000000000017941 */ /* 0x000fea0003800200 */
.L_x_129:
        /* <DEDUP_REMOVED lines=23> */
.L_x_132:
[----:B------:R-:W-:Y:S05]  /*0e80*/  BSYNC.RECONVERGENT B1 ;  /* 0x0000000000017941 */ /* 0x000fea0003800200 */
.L_x_131:
        /* <DEDUP_REMOVED lines=23> */
.L_x_134:
[----:B------:R-:W-:Y:S05]  /*1000*/  BSYNC.RECONVERGENT B1 ;  /* 0x0000000000017941 */ /* 0x000fea0003800200 */
.L_x_133:
        /* <DEDUP_REMOVED lines=21> */
.L_x_136:
[----:B------:R-:W-:Y:S05]  /*1160*/  BSYNC.RECONVERGENT B1 ;  /* 0x0000000000017941 */ /* 0x000fea0003800200 */
.L_x_135:
[----:B------:R-:W-:Y:S01]  /*1170*/  DMUL R88, R96, R6 ;  /* 0x0000000660587228 */ /* 0x000fe20000000000 */
[----:B------:R-:W-:Y:S01]  /*1180*/  BSSY.RECONVERGENT B0, `(.L_x_137) ;  /* 0x000001a000007945 */ /* 0x000fe20003800200 */
[-C--:B------:R-:W-:Y:S02]  /*1190*/  DMUL R86, R12, R10.reuse ;  /* 0x0000000a0c567228 */ /* 0x080fe40000000000 */
[----:B------:R-:W-:Y:S02]  /*11a0*/  DMUL R90, R78, R10 ;  /* 0x0000000a4e5a7228 */ /* 0x000fe40000000000 */
[----:B------:R-:W-:-:S04]  /*11b0*/  DMUL R84, R12, R8 ;  /* 0x000000080c547228 */ /* 0x000fc80000000000 */
[----:B------:R-:W-:Y:S02]  /*11c0*/  DADD R36, R88, -R86 ;  /* 0x0000000058247229 */ /* 0x000fe40000000856 */
[----:B------:R-:W-:Y:S02]  /*11d0*/  DFMA R90, R96, R8, -R90 ;  /* 0x00000008605a722b */ /* 0x000fe4000000085a */
[----:B------:R-:W-:-:S04]  /*11e0*/  DFMA R84, R78, R6, -R84 ;  /* 0x000000064e54722b */ /* 0x000fc80000000854 */
[----:B------:R-:W-:-:S08]  /*11f0*/  DMUL R36, R36, R2 ;  /* 0x0000000224247228 */ /* 0x000fd00000000000 */
[----:B------:R-:W-:-:S08]  /*1200*/  DFMA R36, R90, R80, -R36 ;  /* 0x000000505a24722b */ /* 0x000fd00000000824 */
[----:B------:R-:W-:-:S06]  /*1210*/  DFMA R36, R84, R4, R36 ;  /* 0x000000045424722b */ /* 0x000fcc0000000024 */
[----:B------:R-:W1:Y:S04]  /*1220*/  MUFU.RCP64H R71, R37 ;  /* 0x0000002500477308 */ /* 0x000e680000001800 */
[----:B------:R-:W-:-:S05]  /*1230*/  VIADD R70, R37, 0x300402 ;  /* 0x0030040225467836 */ /* 0x000fca0000000000 */
[----:B------:R-:W-:Y:S01]  /*1240*/  FSETP.GEU.AND P0, PT, |R70|, 5.8789094863358348022e-39, PT ;  /* 0x004004024600780b */ /* 0x000fe20003f0e200 */
[----:B-1----:R-:W-:-:S08]  /*1250*/  DFMA R72, -R36, R70, 1 ;  /* 0x3ff000002448742b */ /* 0x002fd00000000146 */
[----:B------:R-:W-:-:S08]  /*1260*/  DFMA R72, R72, R72, R72 ;  /* 0x000000484848722b */ /* 0x000fd00000000048 */
[----:B------:R-:W-:-:S08]  /*1270*/  DFMA R72, R70, R72, R70 ;  /* 0x000000484648722b */ /* 0x000fd00000000046 */
[----:B------:R-:W-:-:S08]  /*1280*/  DFMA R74, -R36, R72, 1 ;  /* 0x3ff00000244a742b */ /* 0x000fd00000000148 */
[----:B------:R-:W-:Y:S01]  /*1290*/  DFMA R72, R72, R74, R72 ;  /* 0x0000004a4848722b */ /* 0x000fe20000000048 */
[----:B------:R-:W-:Y:S10]  /*12a0*/  @P0 BRA `(.L_x_138) ;  /* 0x00000000001c0947 */ /* 0x000ff40003800000 */
[----:B------:R-:W-:Y:S01]  /*12b0*/  LOP3.LUT R72, R37, 0x7fffffff, RZ, 0xc0, !PT ;  /* 0x7fffffff25487812 */ /* 0x000fe200078ec0ff */
[----:B------:R-:W-:Y:S01]  /*12c0*/  IMAD.MOV.U32 R71, RZ, RZ, R37 ;  /* 0x000000ffff477224 */ /* 0x000fe200078e0025 */
[----:B------:R-:W-:Y:S02]  /*12d0*/  MOV R74, R36 ;  /* 0x00000024004a7202 */ /* 0x000fe40000000f00 */
[----:B------:R-:W-:Y:S01]  /*12e0*/  MOV R70, 0x1310 ;  /* 0x0000131000467802 */ /* 0x000fe20000000f00 */
[----:B------:R-:W-:-:S07]  /*12f0*/  VIADD R72, R72, 0xfff00000 ;  /* 0xfff0000048487836 */ /* 0x000fce0000000000 */
[----:B------:R-:W-:Y:S05]  /*1300*/  CALL.REL.NOINC `($__internal_1_$__cuda_sm20_dblrcp_rn_slowpath_v3) ;  /* 0x0000013c00007944 */ /* 0x000fea0003c00000 */
[----:B------:R-:W-:-:S07]  /*1310*/  MOV R73, R71 ;  /* 0x0000004700497202 */ /* 0x000fce0000000f00 */
.L_x_138:
[----:B------:R-:W-:Y:S05]  /*1320*/  BSYNC.RECONVERGENT B0 ;  /* 0x0000000000007941 */ /* 0x000fea0003800200 */
.L_x_137:
[----:B------:R-:W-:Y:S01]  /*1330*/  DMUL R70, R96, R2 ;  /* 0x0000000260467228 */ /* 0x000fe20000000000 */
[----:B------:R-:W-:Y:S01]  /*1340*/  BSSY.RECONVERGENT B1, `(.L_x_139) ;  /* 0x0000053000017945 */ /* 0x000fe20003800200 */
[-C--:B------:R-:W-:Y:S02]  /*1350*/  DMUL R76, R12, R4.reuse ;  /* 0x000000040c4c7228 */ /* 0x080fe40000000000 */
[----:B------:R-:W-:Y:S02]  /*1360*/  DMUL R74, R8, R4 ;  /* 0x00000004084a7228 */ /* 0x000fe40000000000 */
[C---:B------:R-:W-:Y:S02]  /*1370*/  DMUL R82, R78.reuse, R80 ;  /* 0x000000504e527228 */ /* 0x040fe40000000000 */
[----:B------:R-:W-:Y:S02]  /*1380*/  DFMA R70, R78, R4, -R70 ;  /* 0x000000044e46722b */ /* 0x000fe40000000846 */
[----:B------:R-:W-:-:S02]  /*1390*/  DMUL R78, R10, R80 ;  /* 0x000000500a4e7228 */ /* 0x000fc40000000000 */
[----:B------:R-:W-:Y:S02]  /*13a0*/  DFMA R76, R96, R80, -R76 ;  /* 0x00000050604c722b */ /* 0x000fe4000000084c */
[----:B------:R-:W-:Y:S02]  /*13b0*/  DFMA R74, R10, R2, -R74 ;  /* 0x000000020a4a722b */ /* 0x000fe4000000084a */
[----:B------:R-:W-:Y:S02]  /*13c0*/  DMUL R70, R70, R72 ;  /* 0x0000004846467228 */ /* 0x000fe40000000000 */
[-C--:B------:R-:W-:Y:S02]  /*13d0*/  DFMA R82, R12, R2.reuse, -R82 ;  /* 0x000000020c52722b */ /* 0x080fe40000000852 */
[----:B------:R-:W-:Y:S02]  /*13e0*/  DMUL R10, R6, R2 ;  /* 0x00000002060a7228 */ /* 0x000fe40000000000 */
[----:B------:R-:W-:Y:S01]  /*13f0*/  DADD R86, -R88, R86 ;  /* 0x0000000058567229 */ /* 0x000fe20000000156 */
[----:B------:R-:W1:Y:S01]  /*1400*/  MUFU.RCP64H R3, 6 ;  /* 0x4018000000037908 */ /* 0x000e620000001800 */
[----:B------:R-:W-:Y:S01]  /*1410*/  DMUL R90, R90, R72 ;  /* 0x000000485a5a7228 */ /* 0x000fe20000000000 */
[----:B------:R-:W-:Y:S01]  /*1420*/  MOV R2, 0x1 ;  /* 0x0000000100027802 */ /* 0x000fe20000000f00 */
[----:B------:R-:W-:-:S02]  /*1430*/  DFMA R78, R6, R4, -R78 ;  /* 0x00000004064e722b */ /* 0x000fc4000000084e */
[----:B------:R-:W-:Y:S02]  /*1440*/  DMUL R4, R76, R72 ;  /* 0x000000484c047228 */ /* 0x000fe40000000000 */
[----:B------:R-:W-:Y:S01]  /*1450*/  DADD R12, RZ, -R70 ;  /* 0x00000000ff0c7229 */ /* 0x000fe20000000846 */
[----:B------:R-:W-:Y:S01]  /*1460*/  IMAD.MOV.U32 R76, RZ, RZ, 0x0 ;  /* 0x00000000ff4c7424 */ /* 0x000fe200078e00ff */
[----:B------:R-:W-:Y:S01]  /*1470*/  DFMA R10, R8, R80, -R10 ;  /* 0x00000050080a722b */ /* 0x000fe2000000080a */
[----:B------:R-:W-:Y:S01]  /*1480*/  IMAD.MOV.U32 R77, RZ, RZ, 0x40180000 ;  /* 0x40180000ff4d7424 */ /* 0x000fe200078e00ff */
[-C--:B------:R-:W-:Y:S02]  /*1490*/  DMUL R86, R86, R72.reuse ;  /* 0x0000004856567228 */ /* 0x080fe40000000000 */
[----:B------:R-:W-:Y:S02]  /*14a0*/  DADD R8, RZ, -R90 ;  /* 0x00000000ff087229 */ /* 0x000fe4000000085a */
[----:B------:R-:W-:-:S02]  /*14b0*/  DMUL R6, R74, R72 ;  /* 0x000000484a067228 */ /* 0x000fc40000000000 */
[-C--:B------:R-:W-:Y:S02]  /*14c0*/  DMUL R88, R82, R72.reuse ;  /* 0x0000004852587228 */ /* 0x080fe40000000000 */
[----:B------:R-:W-:Y:S02]  /*14d0*/  DADD R12, -R4, R12 ;  /* 0x00000000040c7229 */ /* 0x000fe4000000010c */
[-C--:B------:R-:W-:Y:S02]  /*14e0*/  DMUL R82, R84, R72.reuse ;  /* 0x0000004854527228 */ /* 0x080fe40000000000 */
[----:B------:R-:W-:Y:S02]  /*14f0*/  DMUL R74, R78, R72 ;  /* 0x000000484e4a7228 */ /* 0x000fe40000000000 */
[----:B------:R-:W-:Y:S02]  /*1500*/  DADD R8, -R86, R8 ;  /* 0x0000000056087229 */ /* 0x000fe40000000108 */
[----:B-1----:R-:W-:-:S02]  /*1510*/  DFMA R80, R2, -R76, 1 ;  /* 0x3ff000000250742b */ /* 0x002fc4000000084c */
[----:B------:R-:W-:Y:S02]  /*1520*/  DADD R78, RZ, -R6 ;  /* 0x00000000ff4e7229 */ /* 0x000fe40000000806 */
[----:B------:R-:W-:Y:S02]  /*1530*/  DADD R12, -R88, R12 ;  /* 0x00000000580c7229 */ /* 0x000fe4000000010c */
[----:B------:R-:W-:Y:S02]  /*1540*/  DMUL R72, R10, R72 ;  /* 0x000000480a487228 */ /* 0x000fe40000000000 */
[----:B------:R-:W-:Y:S02]  /*1550*/  DADD R10, -R82, R8 ;  /* 0x00000000520a7229 */ /* 0x000fe40000000108 */
[----:B------:R-:W-:Y:S02]  /*1560*/  DFMA R80, R80, R80, R80 ;  /* 0x000000505050722b */ /* 0x000fe40000000050 */
[----:B------:R-:W-:-:S02]  /*1570*/  DADD R8, -R74, R78 ;  /* 0x000000004a087229 */ /* 0x000fc4000000014e */
[----:B------:R-:W-:-:S04]  /*1580*/  DMUL R78, R12, R12 ;  /* 0x0000000c0c4e7228 */ /* 0x000fc80000000000 */
[----:B------:R-:W-:Y:S02]  /*1590*/  DFMA R80, R2, R80, R2 ;  /* 0x000000500250722b */ /* 0x000fe40000000002 */
[----:B------:R-:W-:Y:S02]  /*15a0*/  DADD R8, -R72, R8 ;  /* 0x0000000048087229 */ /* 0x000fe40000000108 */
[----:B------:R-:W-:-:S04]  /*15b0*/  DFMA R78, R10, R10, R78 ;  /* 0x0000000a0a4e722b */ /* 0x000fc8000000004e */
[----:B------:R-:W-:-:S04]  /*15c0*/  DFMA R2, R80, -R76, 1 ;  /* 0x3ff000005002742b */ /* 0x000fc8000000084c */
[----:B------:R-:W-:-:S04]  /*15d0*/  DFMA R76, R8, R8, R78 ;  /* 0x00000008084c722b */ /* 0x000fc8000000004e */
[----:B------:R-:W-:Y:S02]  /*15e0*/  DFMA R84, R80, R2, R80 ;  /* 0x000000025054722b */ /* 0x000fe40000000050 */
[----:B------:R-:W-:Y:S02]  /*15f0*/  DADD R2, RZ, R90 ;  /* 0x00000000ff027229 */ /* 0x000fe4000000005a */
[----:B------:R-:W-:Y:S02]  /*1600*/  DMUL R76, R36, R76 ;  /* 0x0000004c244c7228 */ /* 0x000fe40000000000 */
[----:B------:R-:W-:-:S04]  /*1610*/  DFMA R90, RZ, R90, RZ ;  /* 0x0000005aff5a722b */ /* 0x000fc800000000ff */
[----:B------:R-:W-:Y:S02]  /*1620*/  DFMA R78, RZ, R86, R2 ;  /* 0x00000056ff4e722b */ /* 0x000fe40000000002 */
[----:B------:R-:W-:Y:S02]  /*1630*/  DMUL R94, R76, R84 ;  /* 0x000000544c5e7228 */ /* 0x000fe40000000000 */
[--C-:B------:R-:W-:Y:S01]  /*1640*/  DADD R80, R86, R90.reuse ;  /* 0x0000000056507229 */ /* 0x100fe2000000005a */
[----:B------:R-:W-:Y:S01]  /*1650*/  FSETP.GEU.AND P1, PT, |R77|, 6.5827683646048100446e-37, PT ;  /* 0x036000004d00780b */ /* 0x000fe20003f2e200 */
[----:B------:R-:W-:Y:S02]  /*1660*/  DFMA R92, RZ, R86, R90 ;  /* 0x00000056ff5c722b */ /* 0x000fe4000000005a */
[----:B------:R-:W-:Y:S02]  /*1670*/  DFMA R86, RZ, R70, RZ ;  /* 0x00000046ff56722b */ /* 0x000fe400000000ff */
[----:B------:R-:W-:-:S02]  /*1680*/  DFMA R96, R94, -6, R76 ;  /* 0xc01800005e60782b */ /* 0x000fc4000000004c */
[----:B------:R-:W-:Y:S02]  /*1690*/  DFMA R90, RZ, R6, RZ ;  /* 0x00000006ff5a722b */ /* 0x000fe400000000ff */
[-C--:B------:R-:W-:Y:S02]  /*16a0*/  DFMA R78, RZ, R82.reuse, R78 ;  /* 0x00000052ff4e722b */ /* 0x080fe4000000004e */
[----:B------:R-:W-:Y:S02]  /*16b0*/  DFMA R80, RZ, R82, R80 ;  /* 0x00000052ff50722b */ /* 0x000fe40000000050 */
[----:B------:R-:W-:Y:S02]  /*16c0*/  DFMA R2, R84, R96, R94 ;  /* 0x000000605402722b */ /* 0x000fe4000000005e */
[----:B------:R-:W-:Y:S02]  /*16d0*/  DADD R84, RZ, R70 ;  /* 0x00000000ff547229 */ /* 0x000fe40000000046 */
[----:B------:R-:W-:-:S02]  /*16e0*/  DADD R70, RZ, R6 ;  /* 0x00000000ff467229 */ /* 0x000fc40000000006 */
[----:B------:R-:W-:Y:S02]  /*16f0*/  DADD R82, R82, R92 ;  /* 0x0000000052527229 */ /* 0x000fe4000000005c */
[--C-:B------:R-:W-:Y:S02]  /*1700*/  DADD R92, R74, R90.reuse ;  /* 0x000000004a5c7229 */ /* 0x100fe4000000005a */
[-C--:B------:R-:W-:Y:S02]  /*1710*/  DFMA R94, RZ, R74.reuse, R90 ;  /* 0x0000004aff5e722b */ /* 0x080fe4000000005a */
[----:B------:R-:W-:Y:S01]  /*1720*/  DFMA R70, RZ, R74, R70 ;  /* 0x0000004aff46722b */ /* 0x000fe20000000046 */
[----:B------:R-:W-:Y:S01]  /*1730*/  FFMA R74, RZ, 2.375, R3 ;  /* 0x40180000ff4a7823 */ /* 0x000fe20000000003 */
[----:B------:R-:W-:Y:S02]  /*1740*/  DFMA R84, RZ, R4, R84 ;  /* 0x00000004ff54722b */ /* 0x000fe40000000054 */
[----:B------:R-:W-:-:S02]  /*1750*/  DADD R6, R4, R86 ;  /* 0x0000000004067229 */ /* 0x000fc40000000056 */
[----:B------:R-:W-:Y:S01]  /*1760*/  FSETP.GT.AND P0, PT, |R74|, 1.469367938527859385e-39, PT ;  /* 0x001000004a00780b */ /* 0x000fe20003f04200 */
[----:B------:R-:W-:Y:S02]  /*1770*/  DFMA R4, RZ, R4, R86 ;  /* 0x00000004ff04722b */ /* 0x000fe40000000056 */
[----:B------:R-:W-:Y:S02]  /*1780*/  DFMA R90, RZ, R72, R70 ;  /* 0x00000048ff5a722b */ /* 0x000fe40000000046 */
[-C--:B------:R-:W-:Y:S02]  /*1790*/  DFMA R84, RZ, R88.reuse, R84 ;  /* 0x00000058ff54722b */ /* 0x080fe40000000054 */
[----:B------:R-:W-:Y:S02]  /*17a0*/  DFMA R86, RZ, R88, R6 ;  /* 0x00000058ff56722b */ /* 0x000fe40000000006 */
[----:B------:R-:W-:Y:S02]  /*17b0*/  DADD R88, R88, R4 ;  /* 0x0000000058587229 */ /* 0x000fe40000000004 */
[----:B------:R-:W-:-:S02]  /*17c0*/  DFMA R92, RZ, R72, R92 ;  /* 0x00000048ff5c722b */ /* 0x000fc4000000005c */
[----:B------:R-:W-:Y:S01]  /*17d0*/  DADD R94, R72, R94 ;  /* 0x00000000485e7229 */ /* 0x000fe2000000005e */
[----:B------:R-:W-:Y:S10]  /*17e0*/  @P0 BRA P1, `(.L_x_140) ;  /* 0x0000000000200947 */ /* 0x000ff40000800000 */
[----:B------:R-:W-:Y:S01]  /*17f0*/  IMAD.MOV.U32 R74, RZ, RZ, R76 ;  /* 0x000000ffff4a7224 */ /* 0x000fe200078e004c */
[----:B------:R-:W-:Y:S01]  /*1800*/  MOV R72, RZ ;  /* 0x000000ff00487202 */ /* 0x000fe20000000f00 */
[----:B------:R-:W-:Y:S01]  /*1810*/  IMAD.MOV.U32 R75, RZ, RZ, R77 ;  /* 0x000000ffff4b7224 */ /* 0x000fe200078e004d */
[----:B------:R-:W-:Y:S01]  /*1820*/  MOV R108, 0x1850 ;  /* 0x00001850006c7802 */ /* 0x000fe20000000f00 */
[----:B------:R-:W-:-:S07]  /*1830*/  IMAD.MOV.U32 R73, RZ, RZ, 0x40180000 ;  /* 0x40180000ff497424 */ /* 0x000fce00078e00ff */
[----:B------:R-:W-:Y:S05]  /*1840*/  CALL.REL.NOINC `($__internal_2_$__cuda_sm20_div_rn_f64_full) ;  /* 0x0000013800587944 */ /* 0x000fea0003c00000 */
[----:B------:R-:W-:Y:S01]  /*1850*/  IMAD.MOV.U32 R2, RZ, RZ, R96 ;  /* 0x000000ffff027224 */ /* 0x000fe200078e0060 */
[----:B------:R-:W-:-:S07]  /*1860*/  MOV R3, R97 ;  /* 0x0000006100037202 */ /* 0x000fce0000000f00 */
.L_x_140:
[----:B------:R-:W-:Y:S05]  /*1870*/  BSYNC.RECONVERGENT B1 ;  /* 0x0000000000017941 */ /* 0x000fea0003800200 */
.L_x_139:
[----:B------:R-:W1:Y:S01]  /*1880*/  MUFU.RCP64H R7, 6 ;  /* 0x4018000000077908 */ /* 0x000e620000001800 */
[----:B------:R-:W-:Y:S02]  /*1890*/  HFMA2 R6, -RZ, RZ, 0, 5.9604644775390625e-08 ;  /* 0x00000001ff067431 */ /* 0x000fe400000001ff */
[----:B------:R-:W-:Y:S01]  /*18a0*/  IMAD.MOV.U32 R70, RZ, RZ, 0x0 ;  /* 0x00000000ff467424 */ /* 0x000fe200078e00ff */
[----:B------:R-:W-:Y:S01]  /*18b0*/  DFMA R4, R10, R78, RZ ;  /* 0x0000004e0a04722b */ /* 0x000fe200000000ff */
[----:B------:R-:W-:Y:S01]  /*18c0*/  IMAD.MOV.U32 R71, RZ, RZ, 0x40180000 ;  /* 0x40180000ff477424 */ /* 0x000fe200078e00ff */
[----:B------:R-:W-:Y:S06]  /*18d0*/  BSSY.RECONVERGENT B1, `(.L_x_141) ;  /* 0x0000016000017945 */ /* 0x000fec0003800200 */
[----:B------:R-:W-:-:S02]  /*18e0*/  DFMA R4, R12, R84, R4 ;  /* 0x000000540c04722b */ /* 0x000fc40000000004 */
[----:B-1----:R-:W-:-:S06]  /*18f0*/  DFMA R72, R6, -R70, 1 ;  /* 0x3ff000000648742b */ /* 0x002fcc0000000846 */
[----:B------:R-:W-:Y:S02]  /*1900*/  DFMA R4, R8, R90, R4 ;  /* 0x0000005a0804722b */ /* 0x000fe40000000004 */
[----:B------:R-:W-:-:S06]  /*1910*/  DFMA R72, R72, R72, R72 ;  /* 0x000000484848722b */ /* 0x000fcc0000000048 */
[----:B------:R-:W-:Y:S02]  /*1920*/  DMUL R74, R36, R4 ;  /* 0x00000004244a7228 */ /* 0x000fe40000000000 */
[----:B------:R-:W-:-:S08]  /*1930*/  DFMA R72, R6, R72, R6 ;  /* 0x000000480648722b */ /* 0x000fd00000000006 */
[----:B------:R-:W-:Y:S01]  /*1940*/  FSETP.GEU.AND P1, PT, |R75|, 6.5827683646048100446e-37, PT ;  /* 0x036000004b00780b */ /* 0x000fe20003f2e200 */
[----:B------:R-:W-:-:S08]  /*1950*/  DFMA R70, R72, -R70, 1 ;  /* 0x3ff000004846742b */ /* 0x000fd00000000846 */
[----:B------:R-:W-:-:S08]  /*1960*/  DFMA R70, R72, R70, R72 ;  /* 0x000000464846722b */ /* 0x000fd00000000048 */
[----:B------:R-:W-:-:S08]  /*1970*/  DMUL R4, R70, R74 ;  /* 0x0000004a46047228 */ /* 0x000fd00000000000 */
[----:B------:R-:W-:-:S08]  /*1980*/  DFMA R6, R4, -6, R74 ;  /* 0xc01800000406782b */ /* 0x000fd0000000004a */
[----:B------:R-:W-:-:S10]  /*1990*/  DFMA R4, R70, R6, R4 ;  /* 0x000000064604722b */ /* 0x000fd40000000004 */
[----:B------:R-:W-:-:S05]  /*19a0*/  FFMA R6, RZ, 2.375, R5 ;  /* 0x40180000ff067823 */ /* 0x000fca0000000005 */
[----:B------:R-:W-:-:S13]  /*19b0*/  FSETP.GT.AND P0, PT, |R6|, 1.469367938527859385e-39, PT ;  /* 0x001000000600780b */ /* 0x000fda0003f04200 */
[----:B------:R-:W-:Y:S05]  /*19c0*/  @P0 BRA P1, `(.L_x_142) ;  /* 0x0000000000180947 */ /* 0x000fea0000800000 */
[----:B------:R-:W-:Y:S01]  /*19d0*/  IMAD.MOV.U32 R72, RZ, RZ, RZ ;  /* 0x000000ffff487224 */ /* 0x000fe200078e00ff */
[----:B------:R-:W-:Y:S01]  /*19e0*/  MOV R108, 0x1a10 ;  /* 0x00001a10006c7802 */ /* 0x000fe20000000f00 */
[----:B------:R-:W-:-:S07]  /*19f0*/  IMAD.MOV.U32 R73, RZ, RZ, 0x40180000 ;  /* 0x40180000ff497424 */ /* 0x000fce00078e00ff */
[----:B------:R-:W-:Y:S05]  /*1a00*/  CALL.REL.NOINC `($__internal_2_$__cuda_sm20_div_rn_f64_full) ;  /* 0x0000013400e87944 */ /* 0x000fea0003c00000 */
[----:B------:R-:W-:Y:S01]  /*1a10*/  MOV R4, R96 ;  /* 0x0000006000047202 */ /* 0x000fe20000000f00 */
[----:B------:R-:W-:-:S07]  /*1a20*/  IMAD.MOV.U32 R5, RZ, RZ, R97 ;  /* 0x000000ffff057224 */ /* 0x000fce00078e0061 */
.L_x_142:
[----:B------:R-:W-:Y:S05]  /*1a30*/  BSYNC.RECONVERGENT B1 ;  /* 0x0000000000017941 */ /* 0x000fea0003800200 */
.L_x_141:
[----:B------:R-:W1:Y:S01]  /*1a40*/  MUFU.RCP64H R71, 6 ;  /* 0x4018000000477908 */ /* 0x000e620000001800 */
[----:B------:R-:W-:Y:S02]  /*1a50*/  HFMA2 R73, -RZ, RZ, 2.046875, 0 ;  /* 0x40180000ff497431 */ /* 0x000fe400000001ff */
[----:B------:R-:W-:Y:S01]  /*1a60*/  IMAD.MOV.U32 R72, RZ, RZ, 0x0 ;  /* 0x00000000ff487424 */ /* 0x000fe200078e00ff */
[----:B------:R-:W-:Y:S01]  /*1a70*/  DFMA R6, R10, R80, RZ ;  /* 0x000000500a06722b */ /* 0x000fe200000000ff */
[----:B------:R-:W-:Y:S01]  /*1a80*/  IMAD.MOV.U32 R70, RZ, RZ, 0x1 ;  /* 0x00000001ff467424 */ /* 0x000fe200078e00ff */
[----:B------:R-:W-:Y:S06]  /*1a90*/  BSSY.RECONVERGENT B1, `(.L_x_143) ;  /* 0x0000016000017945 */ /* 0x000fec0003800200 */
[----:B------:R-:W-:-:S02]  /*1aa0*/  DFMA R6, R12, R86, R6 ;  /* 0x000000560c06722b */ /* 0x000fc40000000006 */
[----:B-1----:R-:W-:-:S06]  /*1ab0*/  DFMA R74, R70, -R72, 1 ;  /* 0x3ff00000464a742b */ /* 0x002fcc0000000848 */
[----:B------:R-:W-:Y:S02]  /*1ac0*/  DFMA R6, R8, R92, R6 ;  /* 0x0000005c0806722b */ /* 0x000fe40000000006 */
[----:B------:R-:W-:-:S08]  /*1ad0*/  DFMA R74, R74, R74, R74 ;  /* 0x0000004a4a4a722b */ /* 0x000fd0000000004a */
[----:B------:R-:W-:Y:S02]  /*1ae0*/  DFMA R70, R70, R74, R70 ;  /* 0x0000004a4646722b */ /* 0x000fe40000000046 */
[----:B------:R-:W-:-:S06]  /*1af0*/  DMUL R74, R36, R6 ;  /* 0x00000006244a7228 */ /* 0x000fcc0000000000 */
[----:B------:R-:W-:-:S04]  /*1b00*/  DFMA R72, R70, -R72, 1 ;  /* 0x3ff000004648742b */ /* 0x000fc80000000848 */
[----:B------:R-:W-:-:S04]  /*1b10*/  FSETP.GEU.AND P1, PT, |R75|, 6.5827683646048100446e-37, PT ;  /* 0x036000004b00780b */ /* 0x000fc80003f2e200 */
        /* <DEDUP_REMOVED lines=8> */
[----:B------:R-:W-:Y:S02]  /*1ba0*/  MOV R73, 0x40180000 ;  /* 0x4018000000497802 */ /* 0x000fe40000000f00 */
[----:B------:R-:W-:-:S07]  /*1bb0*/  MOV R108, 0x1bd0 ;  /* 0x00001bd0006c7802 */ /* 0x000fce0000000f00 */
[----:B------:R-:W-:Y:S05]  /*1bc0*/  CALL.REL.NOINC `($__internal_2_$__cuda_sm20_div_rn_f64_full) ;  /* 0x0000013400787944 */ /* 0x000fea0003c00000 */
[----:B------:R-:W-:Y:S02]  /*1bd0*/  IMAD.MOV.U32 R6, RZ, RZ, R96 ;  /* 0x000000ffff067224 */ /* 0x000fe400078e0060 */
[----:B------:R-:W-:-:S07]  /*1be0*/  IMAD.MOV.U32 R7, RZ, RZ, R97 ;  /* 0x000000ffff077224 */ /* 0x000fce00078e0061 */
.L_x_144:
[----:B------:R-:W-:Y:S05]  /*1bf0*/  BSYNC.RECONVERGENT B1 ;  /* 0x0000000000017941 */ /* 0x000fea0003800200 */
.L_x_143:
[----:B------:R-:W1:Y:S01]  /*1c00*/  MUFU.RCP64H R71, 6 ;  /* 0x4018000000477908 */ /* 0x000e620000001800 */
[----:B------:R-:W-:Y:S01]  /*1c10*/  MOV R72, 0x0 ;  /* 0x0000000000487802 */ /* 0x000fe20000000f00 */
        /* <DEDUP_REMOVED lines=19> */
[----:B------:R-:W-:Y:S01]  /*1d50*/  MOV R72, RZ ;  /* 0x000000ff00487202 */ /* 0x000fe20000000f00 */
[----:B------:R-:W-:Y:S01]  /*1d60*/  IMAD.MOV.U32 R73, RZ, RZ, 0x40180000 ;  /* 0x40180000ff497424 */ /* 0x000fe200078e00ff */
[----:B------:R-:W-:-:S07]  /*1d70*/  MOV R108, 0x1d90 ;  /* 0x00001d90006c7802 */ /* 0x000fce0000000f00 */
[----:B------:R-:W-:Y:S05]  /*1d80*/  CALL.REL.NOINC `($__internal_2_$__cuda_sm20_div_rn_f64_full) ;  /* 0x0000013400087944 */ /* 0x000fea0003c00000 */
[----:B------:R-:W-:Y:S01]  /*1d90*/  IMAD.MOV.U32 R12, RZ, RZ, R96 ;  /* 0x000000ffff0c7224 */ /* 0x000fe200078e0060 */
[----:B------:R-:W-:-:S07]  /*1da0*/  MOV R13, R97 ;  /* 0x00000061000d7202 */ /* 0x000fce0000000f00 */
.L_x_146:
[----:B------:R-:W-:Y:S05]  /*1db0*/  BSYNC.RECONVERGENT B1 ;  /* 0x0000000000017941 */ /* 0x000fea0003800200 */
.L_x_145:
[----:B------:R-:W1:Y:S01]  /*1dc0*/  MUFU.RCP64H R11, 6 ;  /* 0x40180000000b7908 */ /* 0x000e620000001800 */
[----:B------:R-:W-:Y:S02]  /*1dd0*/  HFMA2 R10, -RZ, RZ, 0, 5.9604644775390625e-08 ;  /* 0x00000001ff0a7431 */ /* 0x000fe400000001ff */
[----:B------:R-:W-:Y:S01]  /*1de0*/  IMAD.MOV.U32 R70, RZ, RZ, 0x0 ;  /* 0x00000000ff467424 */ /* 0x000fe200078e00ff */
[----:B------:R-:W-:Y:S01]  /*1df0*/  DMUL R8, R84, R84 ;  /* 0x0000005454087228 */ /* 0x000fe20000000000 */
        /* <DEDUP_REMOVED lines=23> */
.L_x_148:
[----:B------:R-:W-:Y:S05]  /*1f70*/  BSYNC.RECONVERGENT B1 ;  /* 0x0000000000017941 */ /* 0x000fea0003800200 */
.L_x_147:
        /* <DEDUP_REMOVED lines=27> */
.L_x_150:
[----:B------:R-:W-:Y:S05]  /*2130*/  BSYNC.RECONVERGENT B1 ;  /* 0x0000000000017941 */ /* 0x000fea0003800200 */
.L_x_149:
        /* <DEDUP_REMOVED lines=27> */
.L_x_152:
[----:B------:R-:W-:Y:S05]  /*22f0*/  BSYNC.RECONVERGENT B1 ;  /* 0x0000000000017941 */ /* 0x000fea0003800200 */
.L_x_151:
        /* <DEDUP_REMOVED lines=9> */
[----:B------:R-:W-:-:S08]  /*2390*/  DFMA R76, R76, R76, R76 ;  /* 0x0000004c4c4c722b */ /* 0x000fd0000000004c */
[----:B------:R-:W-:-:S08]  /*23a0*/  DFMA R76, R72, R76, R72 ;  /* 0x0000004c484c722b */ /* 0x000fd00000000048 */
[----:B------:R-:W-:Y:S02]  /*23b0*/  DFMA R72, R76, -R74, 1 ;  /* 0x3ff000004c48742b */ /* 0x000fe4000000084a */
[----:B------:R-:W-:-:S06]  /*23c0*/  DMUL R74, R36, R70 ;  /* 0x00000046244a7228 */ /* 0x000fcc0000000000 */
[----:B------:R-:W-:-:S04]  /*23d0*/  DFMA R72, R76, R72, R76 ;  /* 0x000000484c48722b */ /* 0x000fc8000000004c */
[----:B------:R-:W-:-:S04]  /*23e0*/  FSETP.GEU.AND P1, PT, |R75|, 6.5827683646048100446e-37, PT ;  /* 0x036000004b00780b */ /* 0x000fc80003f2e200 */
        /* <DEDUP_REMOVED lines=12> */
.L_x_154:
[----:B------:R-:W-:Y:S05]  /*24b0*/  BSYNC.RECONVERGENT B1 ;  /* 0x0000000000017941 */ /* 0x000fea0003800200 */
.L_x_153:
        /* <DEDUP_REMOVED lines=27> */
.L_x_156:
[----:B------:R-:W-:Y:S05]  /*2670*/  BSYNC.RECONVERGENT B1 ;  /* 0x0000000000017941 */ /* 0x000fea0003800200 */
.L_x_155:
[----:B------:R-:W1:Y:S01]  /*2680*/  MUFU.RCP64H R71, 6 ;  /* 0x4018000000477908 */ /* 0x000e620000001800 */
[----:B------:R-:W-:Y:S01]  /*2690*/  MOV R72, 0x0 ;  /* 0x0000000000487802 */ /* 0x000fe20000000f00 */
        /* <DEDUP_REMOVED lines=23> */
.L_x_158:
[----:B------:R-:W-:Y:S05]  /*2810*/  BSYNC.RECONVERGENT B1 ;  /* 0x0000000000017941 */ /* 0x000fea0003800200 */
.L_x_157:
[----:B------:R-:W-:Y:S02]  /*2820*/  HFMA2 R75, -RZ, RZ, 0, 0 ;  /* 0x00000000ff4b7431 */ /* 0x000fe400000001ff */
[----:B------:R-:W-:Y:S01]  /*2830*/  IMAD.MOV.U32 R37, RZ, RZ, RZ ;  /* 0x000000ffff257224 */ /* 0x000fe200078e00ff */
[----:B------:R-:W1:Y:S01]  /*2840*/  LDCU UR8, c[0x0][0x398] ;  /* 0x00007300ff0877ac */ /* 0x000e620008000800 */
[----:B------:R-:W-:-:S05]  /*2850*/  UMOV UR4, URZ ;  /* 0x000000ff00047c82 */ /* 0x000fca0008000000 */
.L_x_165:
[----:B------:R-:W2:Y:S02]  /*2860*/  LDCU UR5, c[0x0][0x398] ;  /* 0x00007300ff0577ac */ /* 0x000ea40008000800 */
[----:B--2---:R-:W-:-:S09]  /*2870*/  UISETP.GE.AND UP0, UPT, UR4, UR5, UPT ;  /* 0x000000050400728c */ /* 0x004fd2000bf06270 */
[----:B----4-:R-:W-:Y:S05]  /*2880*/  BRA.U UP0, `(.L_x_159) ;  /* 0x0000000d00bc7547 */ /* 0x010fea000b800000 */
[----:B------:R-:W-:Y:S01]  /*2890*/  VIADD R36, R104, -UR4 ;  /* 0x8000000468247c36 */ /* 0x000fe20008000000 */
[----:B------:R-:W-:Y:S01]  /*28a0*/  MOV R117, R102 ;  /* 0x0000006600757202 */ /* 0x000fe20000000f00 */
[----:B------:R-:W-:Y:S02]  /*28b0*/  IMAD.MOV.U32 R71, RZ, RZ, RZ ;  /* 0x000000ffff477224 */ /* 0x000fe400078e00ff */
[----:B------:R-:W-:-:S05]  /*28c0*/  IMAD R36, R36, R36, R36 ;  /* 0x0000002424247224 */ /* 0x000fca00078e0224 */
[----:B------:R-:W-:-:S04]  /*28d0*/  LEA.HI R36, R36, R36, RZ, 0x1 ;  /* 0x0000002424247211 */ /* 0x000fc800078f08ff */
[----:B------:R-:W-:-:S07]  /*28e0*/  SHF.R.S32.HI R36, RZ, 0x1, R36 ;  /* 0x00000001ff247819 */ /* 0x000fce0000011424 */
.L_x_164:
[----:B------:R-:W2:Y:S01]  /*28f0*/  LDCU UR5, c[0x0][0x398] ;  /* 0x00007300ff0577ac */ /* 0x000ea20008000800 */
[----:B------:R-:W-:-:S05]  /*2900*/  VIADD R72, R71, UR4 ;  /* 0x0000000447487c36 */ /* 0x000fca0008000000 */
[----:B--2---:R-:W-:-:S04]  /*2910*/  IADD3 R70, PT, PT, -R72, UR5, RZ ;  /* 0x0000000548467c10 */ /* 0x004fc8000fffe1ff */
[----:B------:R-:W-:-:S13]  /*2920*/  ISETP.GE.AND P0, PT, R70, 0x1, PT ;  /* 0x000000014600780c */ /* 0x000fda0003f06270 */
[----:B----4-:R-:W-:Y:S05]  /*2930*/  @!P0 BRA `(.L_x_160) ;  /* 0x0000000c007c8947 */ /* 0x010fea0003800000 */
[----:B------:R-:W2:Y:S01]  /*2940*/  LDCU UR9, c[0x0][0x390] ;  /* 0x00007200ff0977ac */ /* 0x000ea20008000800 */
[----:B------:R-:W-:Y:S01]  /*2950*/  IADD3 R111, PT, PT, -R72, R104, R75 ;  /* 0x00000068486f7210 */ /* 0x000fe20007ffe14b */
[----:B------:R-:W-:Y:S01]  /*2960*/  IMAD.MOV.U32 R101, RZ, RZ, R103 ;  /* 0x000000ffff657224 */ /* 0x000fe200078e0067 */
[----:B------:R-:W-:Y:S01]  /*2970*/  IADD3 R74, PT, PT, -R71, R36, R75 ;  /* 0x00000024474a7210 */ /* 0x000fe20007ffe14b */
[----:B------:R-:W-:Y:S01]  /*2980*/  IMAD.IADD R110, R36, 0x1, -R71 ;  /* 0x00000001246e7824 */ /* 0x000fe200078e0a47 */
[----:B------:R-:W-:Y:S01]  /*2990*/  IADD3 R102, PT, PT, -R72, UR5, R75 ;  /* 0x0000000548667c10 */ /* 0x000fe2000fffe14b */
[----:B------:R-:W3:Y:S01]  /*29a0*/  LDCU UR13, c[0x0][0x390] ;  /* 0x00007200ff0d77ac */ /* 0x000ee20008000800 */
[----:B------:R-:W-:Y:S02]  /*29b0*/  MOV R99, R37 ;  /* 0x0000002500637202 */ /* 0x000fe40000000f00 */
[----:B------:R-:W-:Y:S01]  /*29c0*/  IADD3 R72, PT, PT, R104, -UR4, -R71 ;  /* 0x8000000468487c10 */ /* 0x000fe2000fffe847 */
[----:B------:R-:W4:Y:S01]  /*29d0*/  LDCU UR14, c[0x0][0x394] ;  /* 0x00007280ff0e77ac */ /* 0x000f220008000800 */
[----:B------:R-:W1:Y:S01]  /*29e0*/  LDCU.64 UR16, c[0x0][0x3b0] ;  /* 0x00007600ff1077ac */ /* 0x000e620008000a00 */
[----:B--2---:R-:W-:Y:S01]  /*29f0*/  IMAD R73, R75, UR9, RZ ;  /* 0x000000094b497c24 */ /* 0x004fe2000f8e02ff */
[----:B------:R-:W-:Y:S01]  /*2a00*/  UMOV UR5, 0xffffffff ;  /* 0xffffffff00057882 */ /* 0x000fe20000000000 */
[----:B------:R-:W-:-:S02]  /*2a10*/  IMAD R111, R111, UR9, RZ ;  /* 0x000000096f6f7c24 */ /* 0x000fc4000f8e02ff */
[----:B------:R-:W-:Y:S02]  /*2a20*/  IMAD R113, R74, UR9, RZ ;  /* 0x000000094a717c24 */ /* 0x000fe4000f8e02ff */
[----:B---3--:R-:W-:-:S07]  /*2a30*/  VIADD R115, R73, UR9 ;  /* 0x0000000949737c36 */ /* 0x008fce0008000000 */
.L_x_163:
[----:B------:R-:W-:Y:S01]  /*2a40*/  ISETP.NE.AND P0, PT, R75, RZ, PT ;  /* 0x000000ff4b00720c */ /* 0x000fe20003f05270 */
[----:B------:R-:W-:Y:S01]  /*2a50*/  IMAD.MOV.U32 R103, RZ, RZ, R74 ;  /* 0x000000ffff677224 */ /* 0x000fe200078e004a */
[----:B------:R-:W-:-:S11]  /*2a60*/  MOV R37, R75 ;  /* 0x0000004b00257202 */ /* 0x000fd60000000f00 */
[----:B------:R-:W-:Y:S05]  /*2a70*/  @P0 BRA `(.L_x_161) ;  /* 0x0000000400340947 */ /* 0x000fea0003800000 */
[----:B------:R-:W2:Y:S01]  /*2a80*/  LDS.64 R38, [R105+0x4000] ;  /* 0x0040000069267984 */ /* 0x000ea20000000a00 */
[C---:B------:R-:W-:Y:S01]  /*2a90*/  IMAD.WIDE R46, R113.reuse, 0x8, R32 ;  /* 0x00000008712e7825 */ /* 0x040fe200078e0220 */
[----:B------:R-:W-:Y:S02]  /*2aa0*/  MOV R63, R13 ;  /* 0x0000000d003f7202 */ /* 0x000fe40000000f00 */
[----:B------:R-:W3:Y:S01]  /*2ab0*/  LDS.64 R40, [R105+0xc000] ;  /* 0x00c0000069287984 */ /* 0x000ee20000000a00 */
[----:B------:R-:W-:Y:S01]  /*2ac0*/  IMAD.WIDE R48, R113, 0x8, R34 ;  /* 0x0000000871307825 */ /* 0x000fe200078e0222 */
[----:B------:R-:W-:Y:S02]  /*2ad0*/  MOV R66, R80 ;  /* 0x0000005000427202 */ /* 0x000fe40000000f00 */
[----:B------:R-:W-:Y:S01]  /*2ae0*/  MOV R69, R97 ;  /* 0x0000006100457202 */ /* 0x000fe20000000f00 */
[----:B------:R-:W-:-:S04]  /*2af0*/  IMAD.WIDE R50, R111, 0x8, R32 ;  /* 0x000000086f327825 */ /* 0x000fc800078e0220 */
[----:B------:R-:W-:-:S04]  /*2b00*/  IMAD.WIDE R52, R111, 0x8, R34 ;  /* 0x000000086f347825 */ /* 0x000fc800078e0222 */
[----:B------:R-:W-:-:S04]  /*2b10*/  IMAD.WIDE R58, R115, 0x8, R32 ;  /* 0x00000008733a7825 */ /* 0x000fc800078e0220 */
[----:B------:R-:W-:-:S04]  /*2b20*/  IMAD.WIDE R60, R115, 0x8, R34 ;  /* 0x00000008733c7825 */ /* 0x000fc800078e0222 */
[----:B------:R-:W-:Y:S02]  /*2b30*/  IMAD.MOV.U32 R62, RZ, RZ, R12 ;  /* 0x000000ffff3e7224 */ /* 0x000fe400078e000c */
[----:B------:R-:W-:Y:S02]  /*2b40*/  IMAD.MOV.U32 R64, RZ, RZ, R84 ;  /* 0x000000ffff407224 */ /* 0x000fe400078e0054 */
[----:B------:R-:W-:Y:S02]  /*2b50*/  IMAD.MOV.U32 R65, RZ, RZ, R85 ;  /* 0x000000ffff417224 */ /* 0x000fe400078e0055 */
[----:B------:R-:W-:Y:S02]  /*2b60*/  IMAD.MOV.U32 R67, RZ, RZ, R81 ;  /* 0x000000ffff437224 */ /* 0x000fe400078e0051 */
[----:B------:R-:W-:Y:S01]  /*2b70*/  IMAD.MOV.U32 R68, RZ, RZ, R96 ;  /* 0x000000ffff447224 */ /* 0x000fe200078e0060 */
[----:B--2---:R-:W-:Y:S04]  /*2b80*/  STS.64 [R105], R38 ;  /* 0x0000002669007388 */ /* 0x004fe80000000a00 */
[----:B---3--:R-:W-:Y:S04]  /*2b90*/  STS.64 [R105+0x8000], R40 ;  /* 0x0080002869007388 */ /* 0x008fe80000000a00 */
[----:B------:R-:W-:Y:S01]  /*2ba0*/  @!PT LDS RZ, [RZ] ;  /* 0x00000000fffff984 */ /* 0x000fe20000000800 */
[----:B------:R-:W-:Y:S01]  /*2bb0*/  @!PT LDS RZ, [RZ] ;  /* 0x00000000fffff984 */ /* 0x000fe20000000800 */
[----:B------:R-:W-:Y:S01]  /*2bc0*/  @!PT LDS RZ, [RZ] ;  /* 0x00000000fffff984 */ /* 0x000fe20000000800 */
[----:B------:R-:W-:Y:S04]  /*2bd0*/  LDGSTS.E.64 [R105+0x4000], desc[UR10][R32.64] ;  /* 0x0400000020697fae */ /* 0x000fe8000b9a140a */
[----:B------:R-:W-:Y:S04]  /*2be0*/  LDGSTS.E.64 [R105+0xc000], desc[UR10][R34.64] ;  /* 0x0c00000022697fae */ /* 0x000fe8000b9a140a */
[----:B------:R-:W2:Y:S04]  /*2bf0*/  LDS.64 R42, [R105+0x5000] ;  /* 0x00500000692a7984 */ /* 0x000ea80000000a00 */
[----:B------:R-:W3:Y:S04]  /*2c00*/  LDS.64 R44, [R105+0xd000] ;  /* 0x00d00000692c7984 */ /* 0x000ee80000000a00 */
[----:B--2---:R2:W-:Y:S04]  /*2c10*/  STS.64 [R105+0x1000], R42 ;  /* 0x0010002a69007388 */ /* 0x0045e80000000a00 */
[----:B---3--:R3:W-:Y:S04]  /*2c20*/  STS.64 [R105+0x9000], R44 ;  /* 0x0090002c69007388 */ /* 0x0087e80000000a00 */
[----:B------:R-:W-:Y:S01]  /*2c30*/  @!PT LDS RZ, [RZ] ;  /* 0x00000000fffff984 */ /* 0x000fe20000000800 */
[----:B------:R-:W-:Y:S01]  /*2c40*/  @!PT LDS RZ, [RZ] ;  /* 0x00000000fffff984 */ /* 0x000fe20000000800 */
[----:B------:R-:W-:Y:S01]  /*2c50*/  @!PT LDS RZ, [RZ] ;  /* 0x00000000fffff984 */ /* 0x000fe20000000800 */
[----:B------:R5:W-:Y:S04]  /*2c60*/  LDGSTS.E.64 [R105+0x5000], desc[UR10][R46.64] ;  /* 0x050000002e697fae */ /* 0x000be8000b9a140a */
[----:B------:R1:W-:Y:S01]  /*2c70*/  LDGSTS.E.64 [R105+0xd000], desc[UR10][R48.64] ;  /* 0x0d00000030697fae */ /* 0x0003e2000b9a140a */
[----:B--2---:R-:W-:Y:S01]  /*2c80*/  MOV R42, R6 ;  /* 0x00000006002a7202 */ /* 0x004fe20000000f00 */
[----:B------:R-:W-:-:S02]  /*2c90*/  IMAD.MOV.U32 R43, RZ, RZ, R7 ;  /* 0x000000ffff2b7224 */ /* 0x000fc400078e0007 */
[----:B------:R-:W2:Y:S01]  /*2ca0*/  LDS.64 R38, [R105+0x6000] ;  /* 0x0060000069267984 */ /* 0x000ea20000000a00 */
[----:B---3--:R-:W-:Y:S01]  /*2cb0*/  IMAD.MOV.U32 R44, RZ, RZ, R12 ;  /* 0x000000ffff2c7224 */ /* 0x008fe200078e000c */
[----:B------:R-:W-:Y:S02]  /*2cc0*/  MOV R45, R13 ;  /* 0x0000000d002d7202 */ /* 0x000fe40000000f00 */
[----:B------:R-:W3:Y:S01]  /*2cd0*/  LDS.64 R40, [R105+0xe000] ;  /* 0x00e0000069287984 */ /* 0x000ee20000000a00 */
[----:B-----5:R-:W-:Y:S02]  /*2ce0*/  IMAD.MOV.U32 R46, RZ, RZ, R4 ;  /* 0x000000ffff2e7224 */ /* 0x020fe400078e0004 */
[----:B------:R-:W-:Y:S01]  /*2cf0*/  IMAD.MOV.U32 R47, RZ, RZ, R5 ;  /* 0x000000ffff2f7224 */ /* 0x000fe200078e0005 */
[----:B-1----:R-:W-:Y:S01]  /*2d00*/  MOV R48, R10 ;  /* 0x0000000a00307202 */ /* 0x002fe20000000f00 */
[----:B------:R-:W-:Y:S01]  /*2d10*/  IMAD.MOV.U32 R49, RZ, RZ, R11 ;  /* 0x000000ffff317224 */ /* 0x000fe200078e000b */
[----:B--2---:R1:W-:Y:S04]  /*2d20*/  STS.64 [R105+0x2000], R38 ;  /* 0x0020002669007388 */ /* 0x0043e80000000a00 */
[----:B---3--:R2:W-:Y:S04]  /*2d30*/  STS.64 [R105+0xa000], R40 ;  /* 0x00a0002869007388 */ /* 0x0085e80000000a00 */
[----:B------:R-:W-:Y:S01]  /*2d40*/  @!PT LDS RZ, [RZ] ;  /* 0x00000000fffff984 */ /* 0x000fe20000000800 */
[----:B------:R-:W-:Y:S01]  /*2d50*/  @!PT LDS RZ, [RZ] ;  /* 0x00000000fffff984 */ /* 0x000fe20000000800 */
[----:B------:R-:W-:Y:S01]  /*2d60*/  @!PT LDS RZ, [RZ] ;  /* 0x00000000fffff984 */ /* 0x000fe20000000800 */
[----:B------:R3:W-:Y:S04]  /*2d70*/  LDGSTS.E.64 [R105+0x6000], desc[UR10][R50.64] ;  /* 0x0600000032697fae */ /* 0x0007e8000b9a140a */
[----:B------:R5:W-:Y:S01]  /*2d80*/  LDGSTS.E.64 [R105+0xe000], desc[UR10][R52.64] ;  /* 0x0e00000034697fae */ /* 0x000be2000b9a140a */
[----:B-1----:R-:W-:Y:S01]  /*2d90*/  IMAD.MOV.U32 R38, RZ, RZ, R2 ;  /* 0x000000ffff267224 */ /* 0x002fe200078e0002 */
[----:B------:R-:W-:-:S02]  /*2da0*/  MOV R39, R3 ;  /* 0x0000000300277202 */ /* 0x000fc40000000f00 */
[----:B------:R-:W1:Y:S01]  /*2db0*/  LDS.64 R54, [R105+0x7000] ;  /* 0x0070000069367984 */ /* 0x000e620000000a00 */
[----:B--2---:R-:W-:Y:S02]  /*2dc0*/  IMAD.MOV.U32 R40, RZ, RZ, R4 ;  /* 0x000000ffff287224 */ /* 0x004fe400078e0004 */
[----:B------:R-:W-:Y:S01]  /*2dd0*/  IMAD.MOV.U32 R41, RZ, RZ, R5 ;  /* 0x000000ffff297224 */ /* 0x000fe200078e0005 */
[----:B------:R-:W2:Y:S01]  /*2de0*/  LDS.64 R56, [R105+0xf000] ;  /* 0x00f0000069387984 */ /* 0x000ea20000000a00 */
[----:B---3--:R-:W-:Y:S01]  /*2df0*/  IMAD.MOV.U32 R50, RZ, RZ, R8 ;  /* 0x000000ffff327224 */ /* 0x008fe200078e0008 */
[----:B------:R-:W-:Y:S01]  /*2e00*/  MOV R51, R9 ;  /* 0x0000000900337202 */ /* 0x000fe20000000f00 */
[----:B-----5:R-:W-:Y:S02]  /*2e10*/  IMAD.MOV.U32 R52, RZ, RZ, R84 ;  /* 0x000000ffff347224 */ /* 0x020fe400078e0054 */
[----:B------:R-:W-:Y:S01]  /*2e20*/  IMAD.MOV.U32 R53, RZ, RZ, R85 ;  /* 0x000000ffff357224 */ /* 0x000fe200078e0055 */
[----:B-1----:R1:W-:Y:S04]  /*2e30*/  STS.64 [R105+0x3000], R54 ;  /* 0x0030003669007388 */ /* 0x0023e80000000a00 */
[----:B--2---:R2:W-:Y:S04]  /*2e40*/  STS.64 [R105+0xb000], R56 ;  /* 0x00b0003869007388 */ /* 0x0045e80000000a00 */
[----:B------:R-:W-:Y:S01]  /*2e50*/  @!PT LDS RZ, [RZ] ;  /* 0x00000000fffff984 */ /* 0x000fe20000000800 */
[----:B------:R-:W-:Y:S01]  /*2e60*/  @!PT LDS RZ, [RZ] ;  /* 0x00000000fffff984 */ /* 0x000fe20000000800 */
[----:B------:R-:W-:Y:S01]  /*2e70*/  @!PT LDS RZ, [RZ] ;  /* 0x00000000fffff984 */ /* 0x000fe20000000800 */
[----:B------:R3:W-:Y:S04]  /*2e80*/  LDGSTS.E.64 [R105+0x7000], desc[UR10][R58.64] ;  /* 0x070000003a697fae */ /* 0x0007e8000b9a140a */
[----:B------:R5:W-:Y:S01]  /*2e90*/  LDGSTS.E.64 [R105+0xf000], desc[UR10][R60.64] ;  /* 0x0f0000003c697fae */ /* 0x000be2000b9a140a */
[----:B-1----:R-:W-:Y:S01]  /*2ea0*/  MOV R54, R6 ;  /* 0x0000000600367202 */ /* 0x002fe20000000f00 */
[----:B------:R-:W-:-:S02]  /*2eb0*/  IMAD.MOV.U32 R55, RZ, RZ, R7 ;  /* 0x000000ffff377224 */ /* 0x000fc400078e0007 */
[----:B------:R-:W0:Y:S01]  /*2ec0*/  LDGDEPBAR ;  /* 0x00000000000079af */ /* 0x000e220000000000 */
[----:B--2---:R-:W-:Y:S01]  /*2ed0*/  IMAD.MOV.U32 R56, RZ, RZ, R8 ;  /* 0x000000ffff387224 */ /* 0x004fe200078e0008 */
[----:B------:R-:W-:Y:S01]  /*2ee0*/  MOV R57, R9 ;  /* 0x0000000900397202 */ /* 0x000fe20000000f00 */
[----:B---3--:R-:W-:Y:S02]  /*2ef0*/  IMAD.MOV.U32 R58, RZ, RZ, R78 ;  /* 0x000000ffff3a7224 */ /* 0x008fe400078e004e */
[----:B------:R-:W-:Y:S01]  /*2f00*/  IMAD.MOV.U32 R59, RZ, RZ, R79 ;  /* 0x000000ffff3b7224 */ /* 0x000fe200078e004f */
[----:B-----5:R-:W-:Y:S01]  /*2f10*/  MOV R60, R80 ;  /* 0x00000050003c7202 */ /* 0x020fe20000000f00 */
[----:B------:R-:W-:Y:S01]  /*2f20*/  IMAD.MOV.U32 R61, RZ, RZ, R81 ;  /* 0x000000ffff3d7224 */ /* 0x000fe200078e0051 */
[----:B------:R-:W-:-:S04]  /*2f30*/  DEPBAR.LE SB0, 0x0 ;  /* 0x000080000000791a */ /* 0x000fc80000000000 */
[----:B------:R-:W-:Y:S05]  /*2f40*/  BRA `(.L_x_162) ;  /* 0x0000000400b87947 */ /* 0x000fea0003800000 */
.L_x_161:
[----:B------:R-:W2:Y:S01]  /*2f50*/  LDS.64 R88, [R105+0x4000] ;  /* 0x0040000069587984 */ /* 0x000ea20000000a00 */
[C---:B------:R-:W-:Y:S01]  /*2f60*/  IMAD.WIDE R82, R73.reuse, 0x8, R32 ;  /* 0x0000000849527825 */ /* 0x040fe200078e0220 */
[----:B------:R-:W-:Y:S02]  /*2f70*/  USHF.R.S64 UR9, URZ, 0x1d, UR13 ;  /* 0x0000001dff097899 */ /* 0x000fe4000800100d */
[----:B------:R-:W3:Y:S01]  /*2f80*/  LDS.64 R90, [R105+0xc000] ;  /* 0x00c00000695a7984 */ /* 0x000ee20000000a00 */
[----:B------:R-:W-:Y:S01]  /*2f90*/  IMAD.WIDE R86, R73, 0x8, R34 ;  /* 0x0000000849567825 */ /* 0x000fe200078e0222 */
[----:B------:R-:W-:-:S03]  /*2fa0*/  USHF.R.S32.HI UR12, URZ, 0x1d, UR13 ;  /* 0x0000001dff0c7899 */ /* 0x000fc6000801140d */
[----:B------:R-:W-:Y:S01]  /*2fb0*/  IMAD.WIDE R76, R113, 0x8, R32 ;  /* 0x00000008714c7825 */ /* 0x000fe200078e0220 */
[----:B------:R-:W-:-:S03]  /*2fc0*/  IADD3 R122, P1, PT, R86, UR9, RZ ;  /* 0x00000009567a7c10 */ /* 0x000fc6000ff3e0ff */
[----:B------:R-:W-:Y:S01]  /*2fd0*/  IMAD.WIDE R108, R113, 0x8, R34 ;  /* 0x00000008716c7825 */ /* 0x000fe200078e0222 */
[----:B------:R-:W-:-:S03]  /*2fe0*/  IADD3.X R123, PT, PT, R87, UR12, RZ, P1, !PT ;  /* 0x0000000c577b7c10 */ /* 0x000fc60008ffe4ff */
[----:B------:R-:W-:-:S04]  /*2ff0*/  IMAD.WIDE R92, R111, 0x8, R32 ;  /* 0x000000086f5c7825 */ /* 0x000fc800078e0220 */
[----:B------:R-:W-:Y:S01]  /*3000*/  IMAD.WIDE R94, R111, 0x8, R34 ;  /* 0x000000086f5e7825 */ /* 0x000fe200078e0222 */
        /* <DEDUP_REMOVED lines=9> */
[----:B--2---:R-:W-:Y:S04]  /*30a0*/  STS.64 [R105+0x1000], R118 ;  /* 0x0010007669007388 */ /* 0x004fe80000000a00 */
[----:B---3--:R-:W-:Y:S04]  /*30b0*/  STS.64 [R105+0x9000], R74 ;  /* 0x0090004a69007388 */ /* 0x008fe80000000a00 */
[----:B------:R-:W-:Y:S01]  /*30c0*/  @!PT LDS RZ, [RZ] ;  /* 0x00000000fffff984 */ /* 0x000fe20000000800 */
[----:B------:R-:W-:Y:S01]  /*30d0*/  @!PT LDS RZ, [RZ] ;  /* 0x00000000fffff984 */ /* 0x000fe20000000800 */
[----:B------:R-:W-:Y:S01]  /*30e0*/  @!PT LDS RZ, [RZ] ;  /* 0x00000000fffff984 */ /* 0x000fe20000000800 */
[----:B------:R-:W-:Y:S04]  /*30f0*/  LDGSTS.E.64 [R105+0x5000], desc[UR10][R76.64] ;  /* 0x050000004c697fae */ /* 0x000fe8000b9a140a */
[----:B------:R2:W-:Y:S04]  /*3100*/  LDGSTS.E.64 [R105+0xd000], desc[UR10][R108.64] ;  /* 0x0d0000006c697fae */ /* 0x0005e8000b9a140a */
[----:B------:R-:W3:Y:S04]  /*3110*/  LDS.64 R88, [R105+0x6000] ;  /* 0x0060000069587984 */ /* 0x000ee80000000a00 */
[----:B------:R-:W5:Y:S01]  /*3120*/  LDS.64 R90, [R105+0xe000] ;  /* 0x00e00000695a7984 */ /* 0x000f620000000a00 */
[----:B--2---:R-:W-:-:S04]  /*3130*/  IADD3 R108, P0, PT, R82, UR9, RZ ;  /* 0x00000009526c7c10 */ /* 0x004fc8000ff1e0ff */
[----:B------:R-:W-:Y:S01]  /*3140*/  IADD3.X R109, PT, PT, R83, UR12, RZ, P0, !PT ;  /* 0x0000000c536d7c10 */ /* 0x000fe200087fe4ff */
[----:B---3--:R-:W-:Y:S04]  /*3150*/  STS.64 [R105+0x2000], R88 ;  /* 0x0020005869007388 */ /* 0x008fe80000000a00 */
[----:B-----5:R-:W-:Y:S04]  /*3160*/  STS.64 [R105+0xa000], R90 ;  /* 0x00a0005a69007388 */ /* 0x020fe80000000a00 */
[----:B------:R-:W-:Y:S01]  /*3170*/  @!PT LDS RZ, [RZ] ;  /* 0x00000000fffff984 */ /* 0x000fe20000000800 */
[----:B------:R-:W-:Y:S01]  /*3180*/  @!PT LDS RZ, [RZ] ;  /* 0x00000000fffff984 */ /* 0x000fe20000000800 */
[----:B------:R-:W-:Y:S01]  /*3190*/  @!PT LDS RZ, [RZ] ;  /* 0x00000000fffff984 */ /* 0x000fe20000000800 */
[----:B------:R2:W-:Y:S04]  /*31a0*/  LDGSTS.E.64 [R105+0x6000], desc[UR10][R92.64] ;  /* 0x060000005c697fae */ /* 0x0005e8000b9a140a */
[----:B------:R3:W-:Y:S04]  /*31b0*/  LDGSTS.E.64 [R105+0xe000], desc[UR10][R94.64] ;  /* 0x0e0000005e697fae */ /* 0x0007e8000b9a140a */
[----:B------:R-:W5:Y:S04]  /*31c0*/  LDS.64 R120, [R105+0x7000] ;  /* 0x0070000069787984 */ /* 0x000f680000000a00 */
[----:B------:R-:W5:Y:S01]  /*31d0*/  LDS.64 R118, [R105+0xf000] ;  /* 0x00f0000069767984 */ /* 0x000f620000000a00 */
[----:B--2---:R-:W-:-:S02]  /*31e0*/  SHF.R.S32.HI R92, RZ, 0x1f, R99 ;  /* 0x0000001fff5c7819 */ /* 0x004fc40000011463 */
[----:B---3--:R-:W-:-:S03]  /*31f0*/  SHF.R.S32.HI R95, RZ, 0x1f, R101 ;  /* 0x0000001fff5f7819 */ /* 0x008fc60000011465 */
[----:B------:R-:W-:Y:S02]  /*3200*/  IMAD R92, R92, UR13, RZ ;  /* 0x0000000d5c5c7c24 */ /* 0x000fe4000f8e02ff */
[----:B------:R-:W-:Y:S02]  /*3210*/  IMAD R100, R95, UR13, RZ ;  /* 0x0000000d5f647c24 */ /* 0x000fe4000f8e02ff */
[C---:B----4-:R-:W-:Y:S02]  /*3220*/  IMAD R93, R99.reuse, UR14, R92 ;  /* 0x0000000e635d7c24 */ /* 0x050fe4000f8e025c */
[----:B------:R-:W-:-:S04]  /*3230*/  IMAD.WIDE.U32 R98, R99, UR13, R106 ;  /* 0x0000000d63627c25 */ /* 0x000fc8000f8e006a */
[----:B------:R-:W-:Y:S01]  /*3240*/  IMAD.IADD R99, R99, 0x1, R93 ;  /* 0x0000000163637824 */ /* 0x000fe200078e025d */
[----:B-1----:R-:W-:-:S04]  /*3250*/  LEA R94, P0, R98, UR16, 0x3 ;  /* 0x00000010625e7c11 */ /* 0x002fc8000f8018ff */
[----:B------:R-:W-:Y:S01]  /*3260*/  LEA.HI.X R95, R98, UR17, R99, 0x3, P0 ;  /* 0x00000011625f7c11 */ /* 0x000fe200080f1c63 */
[C---:B------:R-:W-:Y:S01]  /*3270*/  IMAD.WIDE.U32 R98, R101.reuse, UR13, R106 ;  /* 0x0000000d65627c25 */ /* 0x040fe2000f8e006a */
[----:B-----5:R-:W-:Y:S04]  /*3280*/  STS.64 [R105+0x3000], R120 ;  /* 0x0030007869007388 */ /* 0x020fe80000000a00 */
[----:B------:R-:W-:Y:S04]  /*3290*/  STS.64 [R105+0xb000], R118 ;  /* 0x00b0007669007388 */ /* 0x000fe80000000a00 */
[----:B------:R-:W-:Y:S01]  /*32a0*/  @!PT LDS RZ, [RZ] ;  /* 0x00000000fffff984 */ /* 0x000fe20000000800 */
[----:B------:R-:W-:Y:S01]  /*32b0*/  @!PT LDS RZ, [RZ] ;  /* 0x00000000fffff984 */ /* 0x000fe20000000800 */
[----:B------:R-:W-:Y:S01]  /*32c0*/  @!PT LDS RZ, [RZ] ;  /* 0x00000000fffff984 */ /* 0x000fe20000000800 */
[----:B------:R1:W-:Y:S04]  /*32d0*/  LDGSTS.E.64 [R105+0x7000], desc[UR10][R108.64] ;  /* 0x070000006c697fae */ /* 0x0003e8000b9a140a */
[----:B------:R2:W-:Y:S04]  /*32e0*/  LDGSTS.E.64 [R105+0xf000], desc[UR10][R122.64] ;  /* 0x0f0000007a697fae */ /* 0x0005e8000b9a140a */
[----:B------:R-:W-:Y:S04]  /*32f0*/  LDS.64 R74, [R105+0x8000] ;  /* 0x00800000694a7984 */ /* 0x000fe80000000a00 */
[----:B------:R-:W3:Y:S01]  /*3300*/  LDS.64 R76, [R105] ;  /* 0x00000000694c7984 */ /* 0x000ee20000000a00 */
[----:B-1----:R-:W-:Y:S01]  /*3310*/  IMAD R109, R101, UR14, R100 ;  /* 0x0000000e656d7c24 */ /* 0x002fe2000f8e0264 */
[----:B------:R-:W-:-:S02]  /*3320*/  LEA R108, P0, R98, UR16, 0x3 ;  /* 0x00000010626c7c11 */ /* 0x000fc4000f8018ff */
[----:B------:R-:W1:Y:S01]  /*3330*/  LDS.64 R82, [R105+0x9000] ;  /* 0x0090000069527984 */ /* 0x000e620000000a00 */
[----:B------:R-:W-:-:S03]  /*3340*/  IMAD.IADD R99, R99, 0x1, R109 ;  /* 0x0000000163637824 */ /* 0x000fc600078e026d */
[----:B------:R-:W4:Y:S02]  /*3350*/  LDS.64 R86, [R105+0xa000] ;  /* 0x00a0000069567984 */ /* 0x000f240000000a00 */
[----:B------:R-:W-:Y:S01]  /*3360*/  LEA.HI.X R109, R98, UR17, R99, 0x3, P0 ;  /* 0x00000011626d7c11 */ /* 0x000fe200080f1c63 */
[----:B------:R-:W-:Y:S01]  /*3370*/  IMAD.WIDE.U32 R98, R0, UR13, R106 ;  /* 0x0000000d00627c25 */ /* 0x000fe2000f8e006a */
[----:B------:R-:W5:Y:S04]  /*3380*/  LDS.64 R88, [R105+0xb000] ;  /* 0x00b0000069587984 */ /* 0x000f680000000a00 */
[----:B------:R-:W2:Y:S04]  /*3390*/  LDS.64 R90, [R105+0x1000] ;  /* 0x00100000695a7984 */ /* 0x000ea80000000a00 */
[----:B------:R-:W2:Y:S04]  /*33a0*/  LDS.64 R92, [R105+0x2000] ;  /* 0x00200000695c7984 */ /* 0x000ea80000000a00 */
[----:B------:R-:W2:Y:S04]  /*33b0*/  LDS.64 R100, [R105+0x3000] ;  /* 0x0030000069647984 */ /* 0x000ea80000000a00 */
[----:B------:R-:W0:Y:S01]  /*33c0*/  LDGDEPBAR ;  /* 0x00000000000079af */ /* 0x000e220000000000 */
[----:B---3--:R-:W-:-:S02]  /*33d0*/  DFMA R74, R38, R76, R74 ;  /* 0x0000004c264a722b */ /* 0x008fc4000000004a */
[-C--:B-1----:R-:W-:Y:S02]  /*33e0*/  DFMA R82, R46, R76.reuse, R82 ;  /* 0x0000004c2e52722b */ /* 0x082fe40000000052 */
[-C--:B----4-:R-:W-:Y:S02]  /*33f0*/  DFMA R86, R54, R76.reuse, R86 ;  /* 0x0000004c3656722b */ /* 0x090fe40000000056 */
[----:B-----5:R-:W-:Y:S01]  /*3400*/  DFMA R88, R62, R76, R88 ;  /* 0x0000004c3e58722b */ /* 0x020fe20000000058 */
[----:B------:R-:W-:Y:S01]  /*3410*/  SHF.R.S32.HI R76, RZ, 0x1f, R117 ;  /* 0x0000001fff4c7819 */ /* 0x000fe20000011475 */
[-C--:B--2---:R-:W-:Y:S02]  /*3420*/  DFMA R74, R40, R90.reuse, R74 ;  /* 0x0000005a284a722b */ /* 0x084fe4000000004a */
[-C--:B------:R-:W-:Y:S02]  /*3430*/  DFMA R82, R48, R90.reuse, R82 ;  /* 0x0000005a3052722b */ /* 0x080fe40000000052 */
[----:B------:R-:W-:Y:S01]  /*3440*/  IMAD R76, R76, UR13, RZ ;  /* 0x0000000d4c4c7c24 */ /* 0x000fe2000f8e02ff */
[----:B------:R-:W-:-:S02]  /*3450*/  DFMA R86, R56, R90, R86 ;  /* 0x0000005a3856722b */ /* 0x000fc40000000056 */
[----:B------:R-:W-:Y:S01]  /*3460*/  DFMA R88, R64, R90, R88 ;  /* 0x0000005a4058722b */ /* 0x000fe20000000058 */
[C---:B------:R-:W-:Y:S01]  /*3470*/  IMAD R91, R117.reuse, UR14, R76 ;  /* 0x0000000e755b7c24 */ /* 0x040fe2000f8e024c */
[----:B------:R-:W-:Y:S01]  /*3480*/  SHF.R.S32.HI R90, RZ, 0x1f, R0 ;  /* 0x0000001fff5a7819 */ /* 0x000fe20000011400 */
[----:B------:R-:W-:Y:S01]  /*3490*/  IMAD.WIDE.U32 R76, R117, UR13, R106 ;  /* 0x0000000d754c7c25 */ /* 0x000fe2000f8e006a */
[-C--:B------:R-:W-:Y:S02]  /*34a0*/  DFMA R82, R50, R92.reuse, R82 ;  /* 0x0000005c3252722b */ /* 0x080fe40000000052 */
[-C--:B------:R-:W-:Y:S01]  /*34b0*/  DFMA R86, R58, R92.reuse, R86 ;  /* 0x0000005c3a56722b */ /* 0x080fe20000000056 */
[----:B------:R-:W-:Y:S01]  /*34c0*/  IMAD R117, R90, UR13, RZ ;  /* 0x0000000d5a757c24 */ /* 0x000fe2000f8e02ff */
[----:B------:R-:W-:Y:S01]  /*34d0*/  IADD3 R77, PT, PT, R77, R91, RZ ;  /* 0x0000005b4d4d7210 */ /* 0x000fe20007ffe0ff */
[-C--:B------:R-:W-:Y:S01]  /*34e0*/  DFMA R90, R42, R92.reuse, R74 ;  /* 0x0000005c2a5a722b */ /* 0x080fe2000000004a */
[----:B------:R-:W-:Y:S01]  /*34f0*/  LEA R74, P0, R76, UR16, 0x3 ;  /* 0x000000104c4a7c11 */ /* 0x000fe2000f8018ff */
[----:B------:R-:W-:Y:S01]  /*3500*/  DFMA R88, R66, R92, R88 ;  /* 0x0000005c4258722b */ /* 0x000fe20000000058 */
[----:B------:R-:W-:Y:S01]  /*3510*/  IMAD R117, R0, UR14, R117 ;  /* 0x0000000e00757c24 */ /* 0x000fe2000f8e0275 */
[-C--:B------:R-:W-:Y:S01]  /*3520*/  DFMA R82, R52, R100.reuse, R82 ;  /* 0x000000643452722b */ /* 0x080fe20000000052 */
[----:B------:R-:W-:Y:S01]  /*3530*/  LEA.HI.X R75, R76, UR17, R77, 0x3, P0 ;  /* 0x000000114c4b7c11 */ /* 0x000fe200080f1c4d */
[-C--:B------:R-:W-:Y:S01]  /*3540*/  DFMA R86, R60, R100.reuse, R86 ;  /* 0x000000643c56722b */ /* 0x080fe20000000056 */
[----:B------:R-:W-:Y:S01]  /*3550*/  IMAD.IADD R77, R99, 0x1, R117 ;  /* 0x00000001634d7824 */ /* 0x000fe200078e0275 */
[-C--:B------:R-:W-:Y:S01]  /*3560*/  DFMA R90, R44, R100.reuse, R90 ;  /* 0x000000642c5a722b */ /* 0x080fe2000000005a */
[C---:B------:R-:W-:Y:S01]  /*3570*/  LEA R76, P0, R98.reuse, UR16, 0x3 ;  /* 0x00000010624c7c11 */ /* 0x040fe2000f8018ff */
[----:B------:R-:W-:Y:S01]  /*3580*/  DFMA R88, R68, R100, R88 ;  /* 0x000000644458722b */ /* 0x000fe20000000058 */
[----:B------:R1:W-:Y:S02]  /*3590*/  STS.64 [R105+0x9000], R82 ;  /* 0x0090005269007388 */ /* 0x0003e40000000a00 */
[----:B------:R-:W-:-:S02]  /*35a0*/  LEA.HI.X R77, R98, UR17, R77, 0x3, P0 ;  /* 0x00000011624d7c11 */ /* 0x000fc400080f1c4d */
[----:B------:R1:W-:Y:S04]  /*35b0*/  STG.E.64 desc[UR10][R94.64], R90 ;  /* 0x0000005a5e007986 */ /* 0x0003e8000c101b0a */
[----:B------:R1:W-:Y:S04]  /*35c0*/  STG.E.64 desc[UR10][R108.64], R82 ;  /* 0x000000526c007986 */ /* 0x0003e8000c101b0a */
[----:B------:R1:W-:Y:S04]  /*35d0*/  STG.E.64 desc[UR10][R74.64], R86 ;  /* 0x000000564a007986 */ /* 0x0003e8000c101b0a */
[----:B------:R1:W-:Y:S04]  /*35e0*/  STS.64 [R105+0x8000], R90 ;  /* 0x0080005a69007388 */ /* 0x0003e80000000a00 */
[----:B------:R1:W-:Y:S04]  /*35f0*/  STS.64 [R105+0xa000], R86 ;  /* 0x00a0005669007388 */ /* 0x0003e80000000a00 */
[----:B------:R1:W-:Y:S04]  /*3600*/  STS.64 [R105+0xb000], R88 ;  /* 0x00b0005869007388 */ /* 0x0003e80000000a00 */
[----:B------:R1:W-:Y:S01]  /*3610*/  STG.E.64 desc[UR10][R76.64], R88 ;  /* 0x000000584c007986 */ /* 0x0003e2000c101b0a */
[----:B------:R-:W-:-:S04]  /*3620*/  DEPBAR.LE SB0, 0x0 ;  /* 0x000080000000791a */ /* 0x000fc80000000000 */
.L_x_162:
[----:B------:R-:W2:Y:S01]  /*3630*/  LDC R0, c[0x0][0x390] ;  /* 0x0000e400ff007b82 */ /* 0x000ea20000000800 */
[----:B------:R-:W-:Y:S01]  /*3640*/  UIADD3 UR9, UPT, UPT, UR5, 0x2, URZ ;  /* 0x0000000205097890 */ /* 0x000fe2000fffe0ff */
[----:B------:R-:W-:Y:S01]  /*3650*/  IADD3 R102, PT, PT, R102, 0x1, RZ ;  /* 0x0000000166667810 */ /* 0x000fe20007ffe0ff */
[----:B------:R-:W-:Y:S01]  /*3660*/  UIADD3 UR5, UPT, UPT, UR5, 0x1, URZ ;  /* 0x0000000105057890 */ /* 0x000fe2000fffe0ff */
[----:B-1----:R-:W-:Y:S01]  /*3670*/  VIADD R74, R103, 0x1 ;  /* 0x00000001674a7836 */ /* 0x002fe20000000000 */
[C---:B------:R-:W-:Y:S01]  /*3680*/  IADD3 R117, PT, PT, R37.reuse, R72, RZ ;  /* 0x0000004825757210 */ /* 0x040fe20007ffe0ff */
[----:B------:R-:W-:Y:S01]  /*3690*/  IMAD.IADD R101, R37, 0x1, R110 ;  /* 0x0000000125657824 */ /* 0x000fe200078e026e */
[----:B------:R-:W-:Y:S01]  /*36a0*/  ISETP.LE.AND P0, PT, R70, UR9, PT ;  /* 0x0000000946007c0c */ /* 0x000fe2000bf03270 */
[----:B------:R-:W-:Y:S02]  /*36b0*/  IMAD.MOV.U32 R99, RZ, RZ, R37 ;  /* 0x000000ffff637224 */ /* 0x000fe400078e0025 */
[--C-:B--2---:R-:W-:Y:S01]  /*36c0*/  IMAD.IADD R73, R73, 0x1, R0.reuse ;  /* 0x0000000149497824 */ /* 0x104fe200078e0200 */
[----:B------:R-:W-:Y:S01]  /*36d0*/  IADD3 R115, PT, PT, R115, R0, RZ ;  /* 0x0000000073737210 */ /* 0x000fe20007ffe0ff */
[----:B------:R-:W-:-:S02]  /*36e0*/  IMAD.IADD R113, R113, 0x1, R0 ;  /* 0x0000000171717824 */ /* 0x000fc400078e0200 */
[----:B------:R-:W-:Y:S02]  /*36f0*/  IMAD.IADD R111, R111, 0x1, R0 ;  /* 0x000000016f6f7824 */ /* 0x000fe400078e0200 */
[----:B------:R-:W-:-:S05]  /*3700*/  VIADD R0, R37, 0x1 ;  /* 0x0000000125007836 */ /* 0x000fca0000000000 */
[----:B------:R-:W-:Y:S01]  /*3710*/  MOV R75, R0 ;  /* 0x00000000004b7202 */ /* 0x000fe20000000f00 */
[----:B------:R-:W-:Y:S06]  /*3720*/  @!P0 BRA `(.L_x_163) ;  /* 0xfffffff000c48947 */ /* 0x000fec000383ffff */
.L_x_160:
[----:B------:R-:W-:Y:S01]  /*3730*/  VIADD R71, R71, 0x1 ;  /* 0x0000000147477836 */ /* 0x000fe20000000000 */
[----:B------:R-:W-:Y:S01]  /*3740*/  MOV R117, R102 ;  /* 0x0000006600757202 */ /* 0x000fe20000000f00 */
[----:B------:R-:W-:-:S03]  /*3750*/  VIADD R75, R75, 0x1 ;  /* 0x000000014b4b7836 */ /* 0x000fc60000000000 */
[----:B-1----:R-:W-:-:S13]  /*3760*/  ISETP.NE.AND P0, PT, R71, UR8, PT ;  /* 0x0000000847007c0c */ /* 0x002fda000bf05270 */
[----:B------:R-:W-:Y:S05]  /*3770*/  @P0 BRA `(.L_x_164) ;  /* 0xfffffff0005c0947 */ /* 0x000fea000383ffff */
.L_x_159:
[----:B------:R-:W2:Y:S01]  /*3780*/  LDCU UR5, c[0x0][0x398] ;  /* 0x00007300ff0577ac */ /* 0x000ea20008000800 */
[----:B------:R-:W-:Y:S01]  /*3790*/  VIADD R75, R75, 0x1 ;  /* 0x000000014b4b7836 */ /* 0x000fe20000000000 */
[----:B------:R-:W-:Y:S02]  /*37a0*/  UIADD3 UR4, UPT, UPT, UR4, 0x1, URZ ;  /* 0x0000000104047890 */ /* 0x000fe4000fffe0ff */
[----:B-1----:R-:W-:Y:S01]  /*37b0*/  UIADD3 UR8, UPT, UPT, UR8, -0x1, URZ ;  /* 0xffffffff08087890 */ /* 0x002fe2000fffe0ff */
[----:B--2---:R-:W-:-:S05]  /*37c0*/  IMAD.U32 R36, RZ, RZ, UR5 ;  /* 0x00000005ff247e24 */ /* 0x004fca000f8e00ff */
[----:B------:R-:W-:-:S13]  /*37d0*/  ISETP.NE.AND P0, PT, R36, UR4, PT ;  /* 0x0000000424007c0c */ /* 0x000fda000bf05270 */
[----:B------:R-:W-:Y:S05]  /*37e0*/  @P0 BRA `(.L_x_165) ;  /* 0xfffffff0001c0947 */ /* 0x000fea000383ffff */
.L_x_118:
[----:B------:R-:W-:Y:S01]  /*37f0*/  LDS.64 R34, [R105+0xc000] ;  /* 0x00c0000069227984 */ /* 0x000fe20000000a00 */
[----:B------:R-:W1:Y:S01]  /*3800*/  LDCU.64 UR4, c[0x0][0x390] ;  /* 0x00007200ff0477ac */ /* 0x000e620008000a00 */
[----:B------:R-:W-:Y:S02]  /*3810*/  SHF.R.S32.HI R2, RZ, 0x1f, R37 ;  /* 0x0000001fff027819 */ /* 0x000fe40000011425 */
[----:B------:R-:W2:Y:S01]  /*3820*/  LDS.64 R4, [R105+0x4000] ;  /* 0x0040000069047984 */ /* 0x000ea20000000a00 */
[----:B------:R-:W3:Y:S01]  /*3830*/  LDCU.64 UR8, c[0x0][0x3b0] ;  /* 0x00007600ff0877ac */ /* 0x000ee20008000a00 */
[----:B------:R-:W-:Y:S02]  /*3840*/  SHF.R.S32.HI R78, RZ, 0x1f, R102 ;  /* 0x0000001fff4e7819 */ /* 0x000fe40000011466 */
[----:B------:R-:W4:Y:S01]  /*3850*/  LDS.64 R72, [R105+0xd000] ;  /* 0x00d0000069487984 */ /* 0x000f220000000a00 */
[----:B------:R-:W-:-:S03]  /*3860*/  SHF.R.S32.HI R80, RZ, 0x1f, R0 ;  /* 0x0000001fff507819 */ /* 0x000fc60000011400 */
[----:B------:R-:W4:Y:S04]  /*3870*/  LDS.64 R74, [R105+0xe000] ;  /* 0x00e00000694a7984 */ /* 0x000f280000000a00 */
[----:B------:R-:W4:Y:S01]  /*3880*/  LDS.64 R76, [R105+0xf000] ;  /* 0x00f00000694c7984 */ /* 0x000f220000000a00 */
[----:B-1----:R-:W-:-:S03]  /*3890*/  IMAD R10, R2, UR4, RZ ;  /* 0x00000004020a7c24 */ /* 0x002fc6000f8e02ff */
[----:B------:R-:W1:Y:S01]  /*38a0*/  LDS.64 R6, [R105+0x5000] ;  /* 0x0050000069067984 */ /* 0x000e620000000a00 */
[----:B------:R-:W-:Y:S02]  /*38b0*/  IMAD R85, R78, UR4, RZ ;  /* 0x000000044e557c24 */ /* 0x000fe4000f8e02ff */
[----:B------:R-:W-:Y:S01]  /*38c0*/  IMAD R87, R80, UR4, RZ ;  /* 0x0000000450577c24 */ /* 0x000fe2000f8e02ff */
[----:B------:R-:W1:Y:S01]  /*38d0*/  LDS.64 R8, [R105+0x6000] ;  /* 0x0060000069087984 */ /* 0x000e620000000a00 */
[----:B------:R-:W-:-:S03]  /*38e0*/  IMAD.WIDE.U32 R12, R37, UR4, R106 ;  /* 0x00000004250c7c25 */ /* 0x000fc6000f8e006a */
[----:B------:R-:W1:Y:S01]  /*38f0*/  LDS.64 R2, [R105+0x7000] ;  /* 0x0070000069027984 */ /* 0x000e620000000a00 */
[----:B------:R-:W-:Y:S01]  /*3900*/  IMAD R11, R37, UR5, R10 ;  /* 0x00000005250b7c24 */ /* 0x000fe2000f8e020a */
[----:B---3--:R-:W-:Y:S01]  /*3910*/  LEA R10, P0, R12, UR8, 0x3 ;  /* 0x000000080c0a7c11 */ /* 0x008fe2000f8018ff */
[----:B------:R-:W-:-:S03]  /*3920*/  IMAD.WIDE.U32 R32, R102, UR4, R106 ;  /* 0x0000000466207c25 */ /* 0x000fc6000f8e006a */
[----:B------:R-:W-:Y:S01]  /*3930*/  IADD3 R11, PT, PT, R13, R11, RZ ;  /* 0x0000000b0d0b7210 */ /* 0x000fe20007ffe0ff */
[----:B------:R-:W-:Y:S01]  /*3940*/  IMAD R85, R102, UR5, R85 ;  /* 0x0000000566557c24 */ /* 0x000fe2000f8e0255 */
[----:B------:R-:W-:Y:S01]  /*3950*/  SHF.R.S32.HI R13, RZ, 0x1f, R103 ;  /* 0x0000001fff0d7819 */ /* 0x000fe20000011467 */
[----:B------:R-:W-:Y:S01]  /*3960*/  IMAD R87, R0, UR5, R87 ;  /* 0x0000000500577c24 */ /* 0x000fe2000f8e0257 */
[----:B------:R-:W-:Y:S01]  /*3970*/  LEA.HI.X R11, R12, UR9, R11, 0x3, P0 ;  /* 0x000000090c0b7c11 */ /* 0x000fe200080f1c0b */
[----:B------:R-:W-:Y:S02]  /*3980*/  IMAD.IADD R33, R33, 0x1, R85 ;  /* 0x0000000121217824 */ /* 0x000fe400078e0255 */
[----:B------:R-:W-:Y:S02]  /*3990*/  IMAD R82, R13, UR4, RZ ;  /* 0x000000040d527c24 */ /* 0x000fe4000f8e02ff */
[----:B------:R-:W-:Y:S01]  /*39a0*/  IMAD.WIDE.U32 R12, R103, UR4, R106 ;  /* 0x00000004670c7c25 */ /* 0x000fe2000f8e006a */
[----:B--2---:R-:W-:-:S03]  /*39b0*/  DFMA R70, R38, R4, R34 ;  /* 0x000000042646722b */ /* 0x004fc60000000022 */
[----:B------:R-:W-:Y:S01]  /*39c0*/  IMAD R83, R103, UR5, R82 ;  /* 0x0000000567537c24 */ /* 0x000fe2000f8e0252 */
[-C--:B----4-:R-:W-:Y:S01]  /*39d0*/  DFMA R72, R46, R4.reuse, R72 ;  /* 0x000000042e48722b */ /* 0x090fe20000000048 */
[----:B------:R-:W-:Y:S01]  /*39e0*/  IMAD.WIDE.U32 R34, R0, UR4, R106 ;  /* 0x0000000400227c25 */ /* 0x000fe2000f8e006a */
[-C--:B------:R-:W-:Y:S02]  /*39f0*/  DFMA R78, R54, R4.reuse, R74 ;  /* 0x00000004364e722b */ /* 0x080fe4000000004a */
[----:B------:R-:W-:Y:S01]  /*3a00*/  LEA R82, P2, R34, UR8, 0x3 ;  /* 0x0000000822527c11 */ /* 0x000fe2000f8418ff */
[----:B------:R-:W-:Y:S02]  /*3a10*/  DFMA R80, R62, R4, R76 ;  /* 0x000000043e50722b */ /* 0x000fe4000000004c */
[-C--:B-1----:R-:W-:Y:S02]  /*3a20*/  DFMA R74, R40, R6.reuse, R70 ;  /* 0x00000006284a722b */ /* 0x082fe40000000046 */
[-C--:B------:R-:W-:Y:S01]  /*3a30*/  DFMA R76, R48, R6.reuse, R72 ;  /* 0x00000006304c722b */ /* 0x080fe20000000048 */
[----:B------:R-:W-:Y:S01]  /*3a40*/  IMAD.IADD R71, R13, 0x1, R83 ;  /* 0x000000010d477824 */ /* 0x000fe200078e0253 */
[-C--:B------:R-:W-:Y:S01]  /*3a50*/  DFMA R78, R56, R6.reuse, R78 ;  /* 0x00000006384e722b */ /* 0x080fe2000000004e */
[----:B------:R-:W-:Y:S01]  /*3a60*/  LEA R70, P0, R12, UR8, 0x3 ;  /* 0x000000080c467c11 */ /* 0x000fe2000f8018ff */
[----:B------:R-:W-:Y:S01]  /*3a70*/  DFMA R80, R64, R6, R80 ;  /* 0x000000064050722b */ /* 0x000fe20000000050 */
[----:B------:R-:W-:Y:S01]  /*3a80*/  LEA R72, P1, R32, UR8, 0x3 ;  /* 0x0000000820487c11 */ /* 0x000fe2000f8218ff */
[-C--:B------:R-:W-:Y:S01]  /*3a90*/  DFMA R74, R42, R8.reuse, R74 ;  /* 0x000000082a4a722b */ /* 0x080fe2000000004a */
[----:B------:R-:W-:Y:S01]  /*3aa0*/  IADD3 R13, PT, PT, R35, R87, RZ ;  /* 0x00000057230d7210 */ /* 0x000fe20007ffe0ff */
[-C--:B------:R-:W-:Y:S01]  /*3ab0*/  DFMA R76, R50, R8.reuse, R76 ;  /* 0x00000008324c722b */ /* 0x080fe2000000004c */
[----:B------:R-:W-:Y:S01]  /*3ac0*/  LEA.HI.X R71, R12, UR9, R71, 0x3, P0 ;  /* 0x000000090c477c11 */ /* 0x000fe200080f1c47 */
[-C--:B------:R-:W-:Y:S01]  /*3ad0*/  DFMA R78, R58, R8.reuse, R78 ;  /* 0x000000083a4e722b */ /* 0x080fe2000000004e */
[----:B------:R-:W-:Y:S01]  /*3ae0*/  LEA.HI.X R73, R32, UR9, R33, 0x3, P1 ;  /* 0x0000000920497c11 */ /* 0x000fe200088f1c21 */
[----:B------:R-:W-:Y:S01]  /*3af0*/  DFMA R80, R66, R8, R80 ;  /* 0x000000084250722b */ /* 0x000fe20000000050 */
[----:B------:R-:W-:Y:S01]  /*3b00*/  LEA.HI.X R83, R34, UR9, R13, 0x3, P2 ;  /* 0x0000000922537c11 */ /* 0x000fe200090f1c0d */
[-C--:B------:R-:W-:Y:S01]  /*3b10*/  DFMA R74, R44, R2.reuse, R74 ;  /* 0x000000022c4a722b */ /* 0x080fe2000000004a */
[----:B------:R-:W-:Y:S01]  /*3b20*/  ISETP.GT.AND P1, PT, R36, RZ, PT ;  /* 0x000000ff2400720c */ /* 0x000fe20003f24270 */
[----:B------:R-:W-:-:S02]  /*3b30*/  DFMA R76, R52, R2, R76 ;  /* 0x00000002344c722b */ /* 0x000fc4000000004c */
[-C--:B------:R-:W-:Y:S02]  /*3b40*/  DFMA R78, R60, R2.reuse, R78 ;  /* 0x000000023c4e722b */ /* 0x080fe4000000004e */
[----:B------:R-:W-:Y:S01]  /*3b50*/  DFMA R80, R68, R2, R80 ;  /* 0x000000024450722b */ /* 0x000fe20000000050 */
[----:B------:R1:W-:Y:S04]  /*3b60*/  STG.E.64 desc[UR10][R10.64], R74 ;  /* 0x0000004a0a007986 */ /* 0x0003e8000c101b0a */
[----:B------:R1:W-:Y:S04]  /*3b70*/  STG.E.64 desc[UR10][R70.64], R76 ;  /* 0x0000004c46007986 */ /* 0x0003e8000c101b0a */
[----:B------:R1:W-:Y:S04]  /*3b80*/  STG.E.64 desc[UR10][R72.64], R78 ;  /* 0x0000004e48007986 */ /* 0x0003e8000c101b0a */
[----:B------:R1:W-:Y:S04]  /*3b90*/  STS.64 [R105+0xc000], R74 ;  /* 0x00c0004a69007388 */ /* 0x0003e80000000a00 */
[----:B------:R1:W-:Y:S04]  /*3ba0*/  STS.64 [R105+0xd000], R76 ;  /* 0x00d0004c69007388 */ /* 0x0003e80000000a00 */
[----:B------:R1:W-:Y:S04]  /*3bb0*/  STG.E.64 desc[UR10][R82.64], R80 ;  /* 0x0000005052007986 */ /* 0x0003e8000c101b0a */
[----:B------:R1:W-:Y:S04]  /*3bc0*/  STS.64 [R105+0xe000], R78 ;  /* 0x00e0004e69007388 */ /* 0x0003e80000000a00 */
[----:B------:R1:W-:Y:S01]  /*3bd0*/  STS.64 [R105+0xf000], R80 ;  /* 0x00f0005069007388 */ /* 0x0003e20000000a00 */
[----:B------:R-:W-:Y:S05]  /*3be0*/  @!P1 BRA `(.L_x_166) ;  /* 0x0000003400189947 */ /* 0x000fea0003800000 */
[----:B------:R-:W2:Y:S01]  /*3bf0*/  I2F.F64 R2, R36 ;  /* 0x0000002400027312 */ /* 0x000ea20000201c00 */
[----:B------:R-:W-:Y:S01]  /*3c00*/  IMAD.MOV.U32 R4, RZ, RZ, 0x1 ;  /* 0x00000001ff047424 */ /* 0x000fe200078e00ff */
[----:B-1---5:R-:W-:Y:S01]  /*3c10*/  DADD R74, -R14, R26 ;  /* 0x000000000e4a7229 */ /* 0x022fe2000000011a */
[----:B------:R-:W-:Y:S09]  /*3c20*/  BSSY.RECONVERGENT B1, `(.L_x_167) ;  /* 0x0000014000017945 */ /* 0x000ff20003800200 */
[----:B------:R-:W-:Y:S01]  /*3c30*/  FSETP.GEU.AND P2, PT, |R75|, 6.5827683646048100446e-37, PT ;  /* 0x036000004b00780b */ /* 0x000fe20003f4e200 */
[----:B--2---:R-:W1:Y:S02]  /*3c40*/  MUFU.RCP64H R5, R3 ;  /* 0x0000000300057308 */ /* 0x004e640000001800 */
        /* <DEDUP_REMOVED lines=12> */
[----:B------:R-:W-:Y:S02]  /*3d10*/  MOV R73, R3 ;  /* 0x0000000300497202 */ /* 0x000fe40000000f00 */
[----:B------:R-:W-:-:S07]  /*3d20*/  MOV R108, 0x3d40 ;  /* 0x00003d40006c7802 */ /* 0x000fce0000000f00 */
[----:B------:R-:W-:Y:S05]  /*3d30*/  CALL.REL.NOINC `($__internal_2_$__cuda_sm20_div_rn_f64_full) ;  /* 0x00000114001c7944 */ /* 0x000fea0003c00000 */
[----:B------:R-:W-:Y:S02]  /*3d40*/  IMAD.MOV.U32 R78, RZ, RZ, R96 ;  /* 0x000000ffff4e7224 */ /* 0x000fe400078e0060 */
[----:B------:R-:W-:-:S07]  /*3d50*/  IMAD.MOV.U32 R79, RZ, RZ, R97 ;  /* 0x000000ffff4f7224 */ /* 0x000fce00078e0061 */
.L_x_168:
[----:B------:R-:W-:Y:S05]  /*3d60*/  BSYNC.RECONVERGENT B1 ;  /* 0x0000000000017941 */ /* 0x000fea0003800200 */
.L_x_167:
        /* <DEDUP_REMOVED lines=23> */
.L_x_170:
[----:B------:R-:W-:Y:S05]  /*3ee0*/  BSYNC.RECONVERGENT B1 ;  /* 0x0000000000017941 */ /* 0x000fea0003800200 */
.L_x_169:
[----:B------:R-:W1:Y:S01]  /*3ef0*/  MUFU.RCP64H R5, R3 ;  /* 0x0000000300057308 */ /* 0x000e620000001800 */
[----:B------:R-:W-:Y:S01]  /*3f00*/  IMAD.MOV.U32 R4, RZ, RZ, 0x1 ;  /* 0x00000001ff047424 */ /* 0x000fe200078e00ff */
[----:B------:R-:W-:Y:S05]  /*3f10*/  BSSY.RECONVERGENT B1, `(.L_x_171) ;  /* 0x0000015000017945 */ /* 0x000fea0003800200 */
[----:B-1----:R-:W-:-:S08]  /*3f20*/  DFMA R6, -R2, R4, 1 ;  /* 0x3ff000000206742b */ /* 0x002fd00000000104 */
[----:B------:R-:W-:-:S08]  /*3f30*/  DFMA R6, R6, R6, R6 ;  /* 0x000000060606722b */ /* 0x000fd00000000006 */
[----:B------:R-:W-:Y:S02]  /*3f40*/  DFMA R6, R4, R6, R4 ;  /* 0x000000060406722b */ /* 0x000fe40000000004 */
[----:B------:R-:W-:-:S06]  /*3f50*/  DADD R4, -R14, R20 ;  /* 0x000000000e047229 */ /* 0x000fcc0000000114 */
[----:B------:R-:W-:Y:S02]  /*3f60*/  DFMA R8, -R2, R6, 1 ;  /* 0x3ff000000208742b */ /* 0x000fe40000000106 */
[----:B------:R-:W-:-:S06]  /*3f70*/  DADD R74, R26, R4 ;  /* 0x000000001a4a7229 */ /* 0x000fcc0000000004 */
[----:B------:R-:W-:-:S04]  /*3f80*/  DFMA R8, R6, R8, R6 ;  /* 0x000000080608722b */ /* 0x000fc80000000006 */
[----:B------:R-:W-:-:S04]  /*3f90*/  FSETP.GEU.AND P2, PT, |R75|, 6.5827683646048100446e-37, PT ;  /* 0x036000004b00780b */ /* 0x000fc80003f4e200 */
        /* <DEDUP_REMOVED lines=12> */
.L_x_172:
[----:B------:R-:W-:Y:S05]  /*4060*/  BSYNC.RECONVERGENT B1 ;  /* 0x0000000000017941 */ /* 0x000fea0003800200 */
.L_x_171:
[----:B------:R-:W1:Y:S01]  /*4070*/  MUFU.RCP64H R5, R3 ;  /* 0x0000000300057308 */ /* 0x000e620000001800 */
[----:B------:R-:W-:Y:S01]  /*4080*/  MOV R4, 0x1 ;  /* 0x0000000100047802 */ /* 0x000fe20000000f00 */
[----:B------:R-:W-:Y:S01]  /*4090*/  DADD R74, -R16, R28 ;  /* 0x00000000104a7229 */ /* 0x000fe2000000011c */
[----:B------:R-:W-:Y:S09]  /*40a0*/  BSSY.RECONVERGENT B1, `(.L_x_173) ;  /* 0x0000013000017945 */ /* 0x000ff20003800200 */
[----:B------:R-:W-:Y:S01]  /*40b0*/  FSETP.GEU.AND P2, PT, |R75|, 6.5827683646048100446e-37, PT ;  /* 0x036000004b00780b */ /* 0x000fe20003f4e200 */
        /* <DEDUP_REMOVED lines=12> */
[----:B------:R-:W-:Y:S01]  /*4180*/  MOV R108, 0x41b0 ;  /* 0x000041b0006c7802 */ /* 0x000fe20000000f00 */
[----:B------:R-:W-:-:S07]  /*4190*/  IMAD.MOV.U32 R73, RZ, RZ, R3 ;  /* 0x000000ffff497224 */ /* 0x000fce00078e0003 */
[----:B------:R-:W-:Y:S05]  /*41a0*/  CALL.REL.NOINC `($__internal_2_$__cuda_sm20_div_rn_f64_full) ;  /* 0x0000011000007944 */ /* 0x000fea0003c00000 */
[----:B------:R-:W-:Y:S01]  /*41b0*/  MOV R12, R96 ;  /* 0x00000060000c7202 */ /* 0x000fe20000000f00 */
[----:B------:R-:W-:-:S07]  /*41c0*/  IMAD.MOV.U32 R13, RZ, RZ, R97 ;  /* 0x000000ffff0d7224 */ /* 0x000fce00078e0061 */
.L_x_174:
[----:B------:R-:W-:Y:S05]  /*41d0*/  BSYNC.RECONVERGENT B1 ;  /* 0x0000000000017941 */ /* 0x000fea0003800200 */
.L_x_173:
        /* <DEDUP_REMOVED lines=23> */
.L_x_176:
[----:B------:R-:W-:Y:S05]  /*4350*/  BSYNC.RECONVERGENT B1 ;  /* 0x0000000000017941 */ /* 0x000fea0003800200 */
.L_x_175:
[----:B------:R-:W1:Y:S01]  /*4360*/  MUFU.RCP64H R5, R3 ;  /* 0x0000000300057308 */ /* 0x000e620000001800 */
[----:B------:R-:W-:Y:S01]  /*4370*/  MOV R4, 0x1 ;  /* 0x0000000100047802 */ /* 0x000fe20000000f00 */
        /* <DEDUP_REMOVED lines=21> */
.L_x_178:
[----:B------:R-:W-:Y:S05]  /*44d0*/  BSYNC.RECONVERGENT B1 ;  /* 0x0000000000017941 */ /* 0x000fea0003800200 */
.L_x_177:
[----:B------:R-:W1:Y:S01]  /*44e0*/  MUFU.RCP64H R5, R3 ;  /* 0x0000000300057308 */ /* 0x000e620000001800 */
[----:B------:R-:W-:Y:S01]  /*44f0*/  IMAD.MOV.U32 R4, RZ, RZ, 0x1 ;  /* 0x00000001ff047424 */ /* 0x000fe200078e00ff */
        /* <DEDUP_REMOVED lines=16> */
[----:B------:R-:W-:-:S07]  /*4600*/  MOV R108, 0x4620 ;  /* 0x00004620006c7802 */ /* 0x000fce0000000f00 */
[----:B------:R-:W-:Y:S05]  /*4610*/  CALL.REL.NOINC `($__internal_2_$__cuda_sm20_div_rn_f64_full) ;  /* 0x0000010800e47944 */ /* 0x000fea0003c00000 */
[----:B------:R-:W-:Y:S01]  /*4620*/  IMAD.MOV.U32 R6, RZ, RZ, R96 ;  /* 0x000000ffff067224 */ /* 0x000fe200078e0060 */
[----:B------:R-:W-:-:S07]  /*4630*/  MOV R7, R97 ;  /* 0x0000006100077202 */ /* 0x000fce0000000f00 */
.L_x_180:
[----:B------:R-:W-:Y:S05]  /*4640*/  BSYNC.RECONVERGENT B1 ;  /* 0x0000000000017941 */ /* 0x000fea0003800200 */
.L_x_179:
        /* <DEDUP_REMOVED lines=23> */
.L_x_182:
[----:B------:R-:W-:Y:S05]  /*47c0*/  BSYNC.RECONVERGENT B1 ;  /* 0x0000000000017941 */ /* 0x000fea0003800200 */
.L_x_181:
        /* <DEDUP_REMOVED lines=21> */
.L_x_184:
[----:B------:R-:W-:Y:S05]  /*4920*/  BSYNC.RECONVERGENT B1 ;  /* 0x0000000000017941 */ /* 0x000fea0003800200 */
.L_x_183:
        /* <DEDUP_REMOVED lines=27> */
.L_x_186:
[----:B------:R-:W-:Y:S05]  /*4ae0*/  BSYNC.RECONVERGENT B0 ;  /* 0x0000000000007941 */ /* 0x000fea0003800200 */
.L_x_185:
[----:B------:R-:W-:Y:S01]  /*4af0*/  DMUL R70, R96, R34 ;  /* 0x0000002260467228 */ /* 0x000fe20000000000 */
[----:B------:R-:W-:Y:S01]  /*4b00*/  BSSY.RECONVERGENT B1, `(.L_x_187) ;  /* 0x0000053000017945 */ /* 0x000fe20003800200 */
[----:B------:R-:W-:Y:S02]  /*4b10*/  DMUL R76, R6, R32 ;  /* 0x00000020064c7228 */ /* 0x000fe40000000000 */
[----:B------:R-:W-:Y:S02]  /*4b20*/  DMUL R82, R4, R78 ;  /* 0x0000004e04527228 */ /* 0x000fe40000000000 */
[-C--:B------:R-:W-:Y:S02]  /*4b30*/  DMUL R74, R10, R32.reuse ;  /* 0x000000200a4a7228 */ /* 0x080fe40000000000 */
[----:B------:R-:W-:Y:S02]  /*4b40*/  DFMA R70, R4, R32, -R70 ;  /* 0x000000200446722b */ /* 0x000fe40000000846 */
[----:B------:R-:W-:-:S02]  /*4b50*/  DMUL R4, R8, R78 ;  /* 0x0000004e08047228 */ /* 0x000fc40000000000 */
[----:B------:R-:W-:Y:S02]  /*4b60*/  DFMA R76, R96, R78, -R76 ;  /* 0x0000004e604c722b */ /* 0x000fe4000000084c */
[----:B------:R-:W-:Y:S02]  /*4b70*/  DFMA R82, R6, R34, -R82 ;  /* 0x000000220652722b */ /* 0x000fe40000000852 */
[----:B------:R-:W-:Y:S02]  /*4b80*/  DMUL R70, R70, R72 ;  /* 0x0000004846467228 */ /* 0x000fe40000000000 */
[----:B------:R-:W-:Y:S02]  /*4b90*/  DFMA R6, R12, R32, -R4 ;  /* 0x000000200c06722b */ /* 0x000fe40000000804 */
[-C--:B------:R-:W-:Y:S01]  /*4ba0*/  DFMA R74, R8, R34.reuse, -R74 ;  /* 0x00000022084a722b */ /* 0x080fe2000000084a */
[----:B------:R-:W1:Y:S01]  /*4bb0*/  MUFU.RCP64H R5, 6 ;  /* 0x4018000000057908 */ /* 0x000e620000001800 */
[----:B------:R-:W-:Y:S01]  /*4bc0*/  DADD R84, -R86, R84 ;  /* 0x0000000056547229 */ /* 0x000fe20000000154 */
[----:B------:R-:W-:Y:S01]  /*4bd0*/  MOV R4, 0x1 ;  /* 0x0000000100047802 */ /* 0x000fe20000000f00 */
[----:B------:R-:W-:-:S02]  /*4be0*/  DMUL R34, R12, R34 ;  /* 0x000000220c227228 */ /* 0x000fc40000000000 */
[-C--:B------:R-:W-:Y:S02]  /*4bf0*/  DMUL R88, R88, R72.reuse ;  /* 0x0000004858587228 */ /* 0x080fe40000000000 */
[----:B------:R-:W-:Y:S02]  /*4c00*/  DMUL R12, R76, R72 ;  /* 0x000000484c0c7228 */ /* 0x000fe40000000000 */
[----:B------:R-:W-:Y:S01]  /*4c10*/  DADD R86, RZ, -R70 ;  /* 0x00000000ff567229 */ /* 0x000fe20000000846 */
[----:B------:R-:W-:Y:S01]  /*4c20*/  IMAD.MOV.U32 R76, RZ, RZ, 0x0 ;  /* 0x00000000ff4c7424 */ /* 0x000fe200078e00ff */
[----:B------:R-:W-:Y:S01]  /*4c30*/  DFMA R34, R10, R78, -R34 ;  /* 0x0000004e0a22722b */ /* 0x000fe20000000822 */
[----:B------:R-:W-:Y:S01]  /*4c40*/  IMAD.MOV.U32 R77, RZ, RZ, 0x40180000 ;  /* 0x40180000ff4d7424 */ /* 0x000fe200078e00ff */
[----:B------:R-:W-:Y:S02]  /*4c50*/  DMUL R32, R84, R72 ;  /* 0x0000004854207228 */ /* 0x000fe40000000000 */
[----:B------:R-:W-:-:S02]  /*4c60*/  DADD R8, RZ, -R88 ;  /* 0x00000000ff087229 */ /* 0x000fc40000000858 */
[-C--:B------:R-:W-:Y:S02]  /*4c70*/  DMUL R78, R82, R72.reuse ;  /* 0x00000048524e7228 */ /* 0x080fe40000000000 */
[-C--:B------:R-:W-:Y:S02]  /*4c80*/  DMUL R10, R74, R72.reuse ;  /* 0x000000484a0a7228 */ /* 0x080fe40000000000 */
[----:B------:R-:W-:Y:S02]  /*4c90*/  DADD R86, -R12, R86 ;  /* 0x000000000c567229 */ /* 0x000fe40000000156 */
[----:B------:R-:W-:Y:S02]  /*4ca0*/  DMUL R74, R6, R72 ;  /* 0x00000048064a7228 */ /* 0x000fe40000000000 */
[----:B-1----:R-:W-:Y:S02]  /*4cb0*/  DFMA R84, R4, -R76, 1 ;  /* 0x3ff000000454742b */ /* 0x002fe4000000084c */
[----:B------:R-:W-:-:S02]  /*4cc0*/  DMUL R80, R80, R72 ;  /* 0x0000004850507228 */ /* 0x000fc40000000000 */
[----:B------:R-:W-:Y:S02]  /*4cd0*/  DADD R8, -R32, R8 ;  /* 0x0000000020087229 */ /* 0x000fe40000000108 */
[----:B------:R-:W-:Y:S02]  /*4ce0*/  DADD R82, RZ, -R10 ;  /* 0x00000000ff527229 */ /* 0x000fe4000000080a */
[----:B------:R-:W-:Y:S02]  /*4cf0*/  DADD R6, -R78, R86 ;  /* 0x000000004e067229 */ /* 0x000fe40000000156 */
[----:B------:R-:W-:Y:S02]  /*4d00*/  DMUL R34, R34, R72 ;  /* 0x0000004822227228 */ /* 0x000fe40000000000 */
[----:B------:R-:W-:Y:S02]  /*4d10*/  DFMA R84, R84, R84, R84 ;  /* 0x000000545454722b */ /* 0x000fe40000000054 */
[----:B------:R-:W-:-:S02]  /*4d20*/  DADD R8, -R80, R8 ;  /* 0x0000000050087229 */ /* 0x000fc40000000108 */
[----:B------:R-:W-:Y:S02]  /*4d30*/  DADD R82, -R74, R82 ;  /* 0x000000004a527229 */ /* 0x000fe40000000152 */
[----:B------:R-:W-:Y:S02]  /*4d40*/  DMUL R72, R6, R6 ;  /* 0x0000000606487228 */ /* 0x000fe40000000000 */
[----:B------:R-:W-:-:S04]  /*4d50*/  DFMA R84, R4, R84, R4 ;  /* 0x000000540454722b */ /* 0x000fc80000000004 */
[----:B------:R-:W-:Y:S02]  /*4d60*/  DADD R4, -R34, R82 ;  /* 0x0000000022047229 */ /* 0x000fe40000000152 */
[----:B------:R-:W-:Y:S02]  /*4d70*/  DFMA R72, R8, R8, R72 ;  /* 0x000000080848722b */ /* 0x000fe40000000048 */
[----:B------:R-:W-:-:S06]  /*4d80*/  DFMA R76, R84, -R76, 1 ;  /* 0x3ff00000544c742b */ /* 0x000fcc000000084c */
[----:B------:R-:W-:Y:S02]  /*4d90*/  DFMA R72, R4, R4, R72 ;  /* 0x000000040448722b */ /* 0x000fe40000000048 */
[----:B------:R-:W-:Y:S02]  /*4da0*/  DFMA R90, R84, R76, R84 ;  /* 0x0000004c545a722b */ /* 0x000fe40000000054 */
[----:B------:R-:W-:Y:S02]  /*4db0*/  DADD R76, RZ, R88 ;  /* 0x00000000ff4c7229 */ /* 0x000fe40000000058 */
[----:B------:R-:W-:Y:S02]  /*4dc0*/  DFMA R88, RZ, R88, RZ ;  /* 0x00000058ff58722b */ /* 0x000fe400000000ff */
[----:B------:R-:W-:-:S04]  /*4dd0*/  DMUL R72, R2, R72 ;  /* 0x0000004802487228 */ /* 0x000fc80000000000 */
[----:B------:R-:W-:Y:S02]  /*4de0*/  DFMA R76, RZ, R32, R76 ;  /* 0x00000020ff4c722b */ /* 0x000fe4000000004c */
[--C-:B------:R-:W-:Y:S02]  /*4df0*/  DADD R86, R32, R88.reuse ;  /* 0x0000000020567229 */ /* 0x100fe40000000058 */
[----:B------:R-:W-:Y:S02]  /*4e00*/  DMUL R82, R90, R72 ;  /* 0x000000485a527228 */ /* 0x000fe40000000000 */
[----:B------:R-:W-:Y:S01]  /*4e10*/  DFMA R88, RZ, R32, R88 ;  /* 0x00000020ff58722b */ /* 0x000fe20000000058 */
[----:B------:R-:W-:Y:S01]  /*4e20*/  FSETP.GEU.AND P2, PT, |R73|, 6.5827683646048100446e-37, PT ;  /* 0x036000004900780b */ /* 0x000fe20003f4e200 */
[----:B------:R-:W-:Y:S02]  /*4e30*/  DFMA R92, RZ, R80, R76 ;  /* 0x00000050ff5c722b */ /* 0x000fe4000000004c */
[----:B------:R-:W-:-:S02]  /*4e40*/  DADD R76, RZ, R70 ;  /* 0x00000000ff4c7229 */ /* 0x000fc40000000046 */
[----:B------:R-:W-:Y:S02]  /*4e50*/  DFMA R84, R82, -6, R72 ;  /* 0xc01800005254782b */ /* 0x000fe40000000048 */
[----:B------:R-:W-:Y:S02]  /*4e60*/  DFMA R86, RZ, R80, R86 ;  /* 0x00000050ff56722b */ /* 0x000fe40000000056 */
[----:B------:R-:W-:Y:S02]  /*4e70*/  DADD R80, R80, R88 ;  /* 0x0000000050507229 */ /* 0x000fe40000000058 */
[----:B------:R-:W-:Y:S02]  /*4e80*/  DFMA R76, RZ, R12, R76 ;  /* 0x0000000cff4c722b */ /* 0x000fe4000000004c */
[----:B------:R-:W-:Y:S02]  /*4e90*/  DFMA R32, R90, R84, R82 ;  /* 0x000000545a20722b */ /* 0x000fe40000000052 */
[----:B------:R-:W-:-:S02]  /*4ea0*/  DFMA R82, RZ, R70, RZ ;  /* 0x00000046ff52722b */ /* 0x000fc400000000ff */
[----:B------:R-:W-:Y:S02]  /*4eb0*/  DADD R70, RZ, R10 ;  /* 0x00000000ff467229 */ /* 0x000fe4000000000a */
[----:B------:R-:W-:Y:S02]  /*4ec0*/  DFMA R10, RZ, R10, RZ ;  /* 0x0000000aff0a722b */ /* 0x000fe400000000ff */
[----:B------:R-:W-:Y:S02]  /*4ed0*/  DFMA R90, RZ, R78, R76 ;  /* 0x0000004eff5a722b */ /* 0x000fe4000000004c */
[----:B------:R-:W-:Y:S01]  /*4ee0*/  FFMA R36, RZ, 2.375, R33 ;  /* 0x40180000ff247823 */ /* 0x000fe20000000021 */
[--C-:B------:R-:W-:Y:S02]  /*4ef0*/  DADD R84, R12, R82.reuse ;  /* 0x000000000c547229 */ /* 0x100fe40000000052 */
[----:B------:R-:W-:Y:S02]  /*4f00*/  DFMA R12, RZ, R12, R82 ;  /* 0x0000000cff0c722b */ /* 0x000fe40000000052 */
[----:B------:R-:W-:Y:S01]  /*4f10*/  FSETP.GT.AND P0, PT, |R36|, 1.469367938527859385e-39, PT ;  /* 0x001000002400780b */ /* 0x000fe20003f04200 */
[----:B------:R-:W-:-:S02]  /*4f20*/  DFMA R70, RZ, R74, R70 ;  /* 0x0000004aff46722b */ /* 0x000fc40000000046 */
[--C-:B------:R-:W-:Y:S02]  /*4f30*/  DADD R82, R74, R10.reuse ;  /* 0x000000004a527229 */ /* 0x100fe4000000000a */
[----:B------:R-:W-:Y:S02]  /*4f40*/  DFMA R10, RZ, R74, R10 ;  /* 0x0000004aff0a722b */ /* 0x000fe4000000000a */
[----:B------:R-:W-:Y:S02]  /*4f50*/  DFMA R84, RZ, R78, R84 ;  /* 0x0000004eff54722b */ /* 0x000fe40000000054 */
[-C--:B------:R-:W-:Y:S02]  /*4f60*/  DFMA R88, RZ, R34.reuse, R70 ;  /* 0x00000022ff58722b */ /* 0x080fe40000000046 */
[----:B------:R-:W-:Y:S02]  /*4f70*/  DFMA R82, RZ, R34, R82 ;  /* 0x00000022ff52722b */ /* 0x000fe40000000052 */
[----:B------:R-:W-:-:S02]  /*4f80*/  DADD R78, R78, R12 ;  /* 0x000000004e4e7229 */ /* 0x000fc4000000000c */
        /* <DEDUP_REMOVED lines=10> */
.L_x_188:
[----:B------:R-:W-:Y:S05]  /*5030*/  BSYNC.RECONVERGENT B1 ;  /* 0x0000000000017941 */ /* 0x000fea0003800200 */
.L_x_187:
        /* <DEDUP_REMOVED lines=27> */
.L_x_190:
[----:B------:R-:W-:Y:S05]  /*51f0*/  BSYNC.RECONVERGENT B1 ;  /* 0x0000000000017941 */ /* 0x000fea0003800200 */
.L_x_189:
        /* <DEDUP_REMOVED lines=27> */
.L_x_192:
[----:B------:R-:W-:Y:S05]  /*53b0*/  BSYNC.RECONVERGENT B1 ;  /* 0x0000000000017941 */ /* 0x000fea0003800200 */
.L_x_191:
        /* <DEDUP_REMOVED lines=27> */
.L_x_194:
[----:B------:R-:W-:Y:S05]  /*5570*/  BSYNC.RECONVERGENT B1 ;  /* 0x0000000000017941 */ /* 0x000fea0003800200 */
.L_x_193:
        /* <DEDUP_REMOVED lines=27> */
.L_x_196:
[----:B------:R-:W-:Y:S05]  /*5730*/  BSYNC.RECONVERGENT B1 ;  /* 0x0000000000017941 */ /* 0x000fea0003800200 */
.L_x_195:
        /* <DEDUP_REMOVED lines=27> */
.L_x_198:
[----:B------:R-:W-:Y:S05]  /*58f0*/  BSYNC.RECONVERGENT B1 ;  /* 0x0000000000017941 */ /* 0x000fea0003800200 */
.L_x_197:
        /* <DEDUP_REMOVED lines=27> */
.L_x_200:
[----:B------:R-:W-:Y:S05]  /*5ab0*/  BSYNC.RECONVERGENT B1 ;  /* 0x0000000000017941 */ /* 0x000fea0003800200 */
.L_x_199:
        /* <DEDUP_REMOVED lines=27> */
.L_x_202:
[----:B------:R-:W-:Y:S05]  /*5c70*/  BSYNC.RECONVERGENT B1 ;  /* 0x0000000000017941 */ /* 0x000fea0003800200 */
.L_x_201:
        /* <DEDUP_REMOVED lines=27> */
.L_x_204:
[----:B------:R-:W-:Y:S05]  /*5e30*/  BSYNC.RECONVERGENT B1 ;  /* 0x0000000000017941 */ /* 0x000fea0003800200 */
.L_x_203:
        /* <DEDUP_REMOVED lines=25> */
.L_x_206:
[----:B------:R-:W-:Y:S05]  /*5fd0*/  BSYNC.RECONVERGENT B1 ;  /* 0x0000000000017941 */ /* 0x000fea0003800200 */
.L_x_205:
[----:B------:R-:W-:Y:S02]  /*5fe0*/  HFMA2 R3, -RZ, RZ, 0, 0 ;  /* 0x00000000ff037431 */ /* 0x000fe400000001ff */
[----:B------:R-:W-:Y:S01]  /*5ff0*/  IMAD.MOV.U32 R73, RZ, RZ, RZ ;  /* 0x000000ffff497224 */ /* 0x000fe200078e00ff */
[----:B------:R-:W1:Y:S01]  /*6000*/  LDCU UR4, c[0x0][0x398] ;  /* 0x00007300ff0477ac */ /* 0x000e620008000800 */
[----:B------:R-:W-:-:S05]  /*6010*/  NOP ;  /* 0x0000000000007918 */ /* 0x000fca0000000000 */
.L_x_213:
[----:B------:R-:W2:Y:S02]  /*6020*/  LDC R2, c[0x0][0x398] ;  /* 0x0000e600ff027b82 */ /* 0x000ea40000000800 */
[--C-:B--2---:R-:W-:Y:S02]  /*6030*/  IMAD.IADD R35, R2, 0x1, -R3.reuse ;  /* 0x0000000102237824 */ /* 0x104fe400078e0a03 */
[----:B------:R-:W-:-:S03]  /*6040*/  IMAD.IADD R2, R104, 0x1, -R3 ;  /* 0x0000000168027824 */ /* 0x000fc600078e0a03 */
[----:B------:R-:W-:Y:S01]  /*6050*/  ISETP.GE.AND P0, PT, R35, 0x1, PT ;  /* 0x000000012300780c */ /* 0x000fe20003f06270 */
[----:B------:R-:W-:-:S12]  /*6060*/  IMAD R2, R2, R35, RZ ;  /* 0x0000002302027224 */ /* 0x000fd800078e02ff */
[----:B------:R-:W-:Y:S05]  /*6070*/  @!P0 BRA `(.L_x_207) ;  /* 0x0000000c00b88947 */ /* 0x000fea0003800000 */
[----:B------:R-:W-:Y:S02]  /*6080*/  LEA.HI R34, R2, R2, RZ, 0x1 ;  /* 0x0000000202227211 */ /* 0x000fe400078f08ff */
[----:B------:R-:W-:Y:S02]  /*6090*/  MOV R2, RZ ;  /* 0x000000ff00027202 */ /* 0x000fe40000000f00 */
[----:B------:R-:W-:-:S07]  /*60a0*/  SHF.R.S32.HI R34, RZ, 0x1, R34 ;  /* 0x00000001ff227819 */ /* 0x000fce0000011422 */
.L_x_212:
[----:B------:R-:W2:Y:S01]  /*60b0*/  LDCU UR5, c[0x0][0x398] ;  /* 0x00007300ff0577ac */ /* 0x000ea20008000800 */
[C---:B------:R-:W-:Y:S02]  /*60c0*/  IMAD.IADD R35, R2.reuse, 0x1, R3 ;  /* 0x0000000102237824 */ /* 0x040fe400078e0203 */
[----:B------:R-:W-:-:S05]  /*60d0*/  VIADD R2, R2, 0x1 ;  /* 0x0000000102027836 */ /* 0x000fca0000000000 */
[----:B-1----:R-:W-:Y:S02]  /*60e0*/  ISETP.NE.AND P0, PT, R2, UR4, PT ;  /* 0x0000000402007c0c */ /* 0x002fe4000bf05270 */
[----:B--2---:R-:W-:-:S04]  /*60f0*/  IADD3 R36, PT, PT, -R35, UR5, RZ ;  /* 0x0000000523247c10 */ /* 0x004fc8000fffe1ff */
[----:B------:R-:W-:-:S13]  /*6100*/  ISETP.GE.AND P2, PT, R36, 0x2, PT ;  /* 0x000000022400780c */ /* 0x000fda0003f46270 */
[----:B------:R-:W-:Y:S05]  /*6110*/  @!P2 BRA `(.L_x_208) ;  /* 0x0000000c0088a947 */ /* 0x000fea0003800000 */
[----:B------:R-:W-:Y:S01]  /*6120*/  SHF.L.U32 R71, R35, 0x1, RZ ;  /* 0x0000000123477819 */ /* 0x000fe200000006ff */
[----:B------:R-:W-:Y:S01]  /*6130*/  IMAD.MOV.U32 R77, RZ, RZ, R37 ;  /* 0x000000ffff4d7224 */ /* 0x000fe200078e0025 */
[----:B------:R-:W-:Y:S01]  /*6140*/  LOP3.LUT R70, RZ, R35, RZ, 0x33, !PT ;  /* 0x00000023ff467212 */ /* 0x000fe200078e33ff */
[----:B------:R-:W1:Y:S02]  /*6150*/  LDCU UR8, c[0x0][0x390] ;  /* 0x00007200ff0877ac */ /* 0x000e640008000800 */
[----:B------:R-:W-:Y:S01]  /*6160*/  IMAD R71, R104, 0x2, -R71 ;  /* 0x0000000268477824 */ /* 0x000fe200078e0a47 */
[----:B------:R-:W2:Y:S01]  /*6170*/  LDCU UR9, c[0x0][0x394] ;  /* 0x00007280ff0977ac */ /* 0x000ea20008000800 */
[----:B------:R-:W3:Y:S01]  /*6180*/  LDCU.64 UR12, c[0x0][0x3b0] ;  /* 0x00007600ff0c77ac */ /* 0x000ee20008000a00 */
[----:B------:R-:W-:-:S05]  /*6190*/  UMOV UR5, 0x1 ;  /* 0x0000000100057882 */ /* 0x000fca0000000000 */
.L_x_211:
[C---:B------:R-:W-:Y:S02]  /*61a0*/  ISETP.NE.AND P2, PT, R73.reuse, RZ, PT ;  /* 0x000000ff4900720c */ /* 0x040fe40003f45270 */
[----:B------:R-:W-:-:S05]  /*61b0*/  IADD3 R37, PT, PT, R73, 0x1, RZ ;  /* 0x0000000149257810 */ /* 0x000fca0007ffe0ff */
[----:B------:R-:W-:-:S04]  /*61c0*/  IMAD.IADD R72, R34, 0x1, R37 ;  /* 0x0000000122487824 */ /* 0x000fc800078e0225 */
[----:B------:R-:W-:-:S05]  /*61d0*/  IMAD.IADD R73, R72, 0x1, R104 ;  /* 0x0000000148497824 */ /* 0x000fca00078e0268 */
[----:B------:R-:W-:Y:S01]  /*61e0*/  IADD3 R111, PT, PT, -R35, R73, RZ ;  /* 0x00000049236f7210 */ /* 0x000fe20007ffe1ff */
[----:B------:R-:W-:Y:S06]  /*61f0*/  @P2 BRA `(.L_x_209) ;  /* 0x00000004005c2947 */ /* 0x000fec0003800000 */
[----:B------:R-:W4:Y:S01]  /*6200*/  LDS.64 R38, [R105+0x4000] ;  /* 0x0040000069267984 */ /* 0x000f220000000a00 */
[----:B------:R-:W5:Y:S01]  /*6210*/  LDC.64 R54, c[0x0][0x3a8] ;  /* 0x0000ea00ff367b82 */ /* 0x000f620000000a00 */
[----:B-1----:R-:W-:Y:S01]  /*6220*/  IMAD R45, R37, UR8, R106 ;  /* 0x00000008252d7c24 */ /* 0x002fe2000f8e026a */
[----:B------:R-:W-:Y:S01]  /*6230*/  IADD3 R53, PT, PT, R71, -0x2, R72 ;  /* 0xfffffffe47357810 */ /* 0x000fe20007ffe048 */
[----:B------:R-:W1:Y:S01]  /*6240*/  LDS.64 R40, [R105+0xc000] ;  /* 0x00c0000069287984 */ /* 0x000e620000000a00 */
[----:B------:R-:W-:Y:S01]  /*6250*/  IMAD.MOV.U32 R58, RZ, RZ, R88 ;  /* 0x000000ffff3a7224 */ /* 0x000fe200078e0058 */
[-C--:B------:R-:W-:Y:S01]  /*6260*/  MOV R60, R82.reuse ;  /* 0x00000052003c7202 */ /* 0x080fe20000000f00 */
[----:B------:R-:W-:Y:S01]  /*6270*/  IMAD.MOV.U32 R59, RZ, RZ, R89 ;  /* 0x000000ffff3b7224 */ /* 0x000fe200078e0059 */
[----:B------:R-:W-:Y:S01]  /*6280*/  MOV R63, R9 ;  /* 0x00000009003f7202 */ /* 0x000fe20000000f00 */
[----:B------:R-:W2:Y:S01]  /*6290*/  LDC.64 R56, c[0x0][0x3b0] ;  /* 0x0000ec00ff387b82 */ /* 0x000ea20000000a00 */
[----:B------:R-:W-:Y:S01]  /*62a0*/  IMAD R53, R53, UR8, R106 ;  /* 0x0000000835357c24 */ /* 0x000fe2000f8e026a */
[----:B------:R-:W-:Y:S01]  /*62b0*/  MOV R66, R82 ;  /* 0x0000005200427202 */ /* 0x000fe20000000f00 */
[----:B------:R-:W-:Y:S01]  /*62c0*/  IMAD.MOV.U32 R61, RZ, RZ, R83 ;  /* 0x000000ffff3d7224 */ /* 0x000fe200078e0053 */
[----:B------:R-:W-:Y:S01]  /*62d0*/  MOV R69, R97 ;  /* 0x0000006100457202 */ /* 0x000fe20000000f00 */
[----:B------:R-:W-:-:S02]  /*62e0*/  IMAD.MOV.U32 R62, RZ, RZ, R8 ;  /* 0x000000ffff3e7224 */ /* 0x000fc400078e0008 */
[----:B------:R-:W-:Y:S02]  /*62f0*/  IMAD.MOV.U32 R64, RZ, RZ, R90 ;  /* 0x000000ffff407224 */ /* 0x000fe400078e005a */
[----:B------:R-:W-:Y:S02]  /*6300*/  IMAD.MOV.U32 R65, RZ, RZ, R91 ;  /* 0x000000ffff417224 */ /* 0x000fe400078e005b */
[----:B------:R-:W-:Y:S02]  /*6310*/  IMAD.MOV.U32 R67, RZ, RZ, R83 ;  /* 0x000000ffff437224 */ /* 0x000fe400078e0053 */
[----:B------:R-:W-:Y:S02]  /*6320*/  IMAD.MOV.U32 R68, RZ, RZ, R96 ;  /* 0x000000ffff447224 */ /* 0x000fe400078e0060 */
[----:B-----5:R-:W-:-:S04]  /*6330*/  IMAD.WIDE R42, R45, 0x8, R54 ;  /* 0x000000082d2a7825 */ /* 0x020fc800078e0236 */
[----:B------:R-:W-:-:S04]  /*6340*/  IMAD.WIDE R50, R53, 0x8, R54 ;  /* 0x0000000835327825 */ /* 0x000fc800078e0236 */
[----:B--2---:R-:W-:-:S04]  /*6350*/  IMAD.WIDE R44, R45, 0x8, R56 ;  /* 0x000000082d2c7825 */ /* 0x004fc800078e0238 */
[----:B------:R-:W-:Y:S01]  /*6360*/  IMAD.WIDE R52, R53, 0x8, R56 ;  /* 0x0000000835347825 */ /* 0x000fe200078e0238 */
[----:B----4-:R-:W-:Y:S04]  /*6370*/  STS.64 [R105], R38 ;  /* 0x0000002669007388 */ /* 0x010fe80000000a00 */
[----:B-1----:R-:W-:Y:S04]  /*6380*/  STS.64 [R105+0x8000], R40 ;  /* 0x0080002869007388 */ /* 0x002fe80000000a00 */
[----:B------:R-:W-:Y:S01]  /*6390*/  @!PT LDS RZ, [RZ] ;  /* 0x00000000fffff984 */ /* 0x000fe20000000800 */
[----:B------:R-:W-:Y:S01]  /*63a0*/  @!PT LDS RZ, [RZ] ;  /* 0x00000000fffff984 */ /* 0x000fe20000000800 */
[----:B------:R-:W-:Y:S01]  /*63b0*/  @!PT LDS RZ, [RZ] ;  /* 0x00000000fffff984 */ /* 0x000fe20000000800 */
[----:B------:R-:W-:Y:S04]  /*63c0*/  LDGSTS.E.64 [R105+0x4000], desc[UR10][R42.64] ;  /* 0x040000002a697fae */ /* 0x000fe8000b9a140a */
[----:B------:R1:W-:Y:S04]  /*63d0*/  LDGSTS.E.64 [R105+0xc000], desc[UR10][R44.64] ;  /* 0x0c0000002c697fae */ /* 0x0003e8000b9a140a */
[----:B------:R-:W2:Y:S04]  /*63e0*/  LDS.64 R46, [R105+0x5000] ;  /* 0x00500000692e7984 */ /* 0x000ea80000000a00 */
[----:B------:R-:W4:Y:S01]  /*63f0*/  LDS.64 R48, [R105+0xd000] ;  /* 0x00d0000069307984 */ /* 0x000f220000000a00 */
[----:B-1----:R-:W-:-:S04]  /*6400*/  IMAD R45, R111, UR8, R106 ;  /* 0x000000086f2d7c24 */ /* 0x002fc8000f8e026a */
[----:B------:R-:W-:-:S04]  /*6410*/  IMAD.WIDE R42, R45, 0x8, R54 ;  /* 0x000000082d2a7825 */ /* 0x000fc800078e0236 */
[----:B------:R-:W-:Y:S01]  /*6420*/  IMAD.WIDE R44, R45, 0x8, R56 ;  /* 0x000000082d2c7825 */ /* 0x000fe200078e0238 */
[----:B--2---:R1:W-:Y:S04]  /*6430*/  STS.64 [R105+0x1000], R46 ;  /* 0x0010002e69007388 */ /* 0x0043e80000000a00 */
[----:B----4-:R2:W-:Y:S04]  /*6440*/  STS.64 [R105+0x9000], R48 ;  /* 0x0090003069007388 */ /* 0x0105e80000000a00 */
[----:B------:R-:W-:Y:S01]  /*6450*/  @!PT LDS RZ, [RZ] ;  /* 0x00000000fffff984 */ /* 0x000fe20000000800 */
[----:B------:R-:W-:Y:S01]  /*6460*/  @!PT LDS RZ, [RZ] ;  /* 0x00000000fffff984 */ /* 0x000fe20000000800 */
[----:B------:R-:W-:Y:S01]  /*6470*/  @!PT LDS RZ, [RZ] ;  /* 0x00000000fffff984 */ /* 0x000fe20000000800 */
[----:B------:R4:W-:Y:S04]  /*6480*/  LDGSTS.E.64 [R105+0x5000], desc[UR10][R50.64] ;  /* 0x0500000032697fae */ /* 0x0009e8000b9a140a */
[----:B------:R5:W-:Y:S01]  /*6490*/  LDGSTS.E.64 [R105+0xd000], desc[UR10][R52.64] ;  /* 0x0d00000034697fae */ /* 0x000be2000b9a140a */
[----:B-1----:R-:W-:-:S02]  /*64a0*/  IMAD.IADD R47, R73, 0x1, R70 ;  /* 0x00000001492f7824 */ /* 0x002fc400078e0246 */
[----:B------:R-:W-:Y:S01]  /*64b0*/  IMAD.MOV.U32 R46, RZ, RZ, R12 ;  /* 0x000000ffff2e7224 */ /* 0x000fe200078e000c */
[----:B------:R-:W1:Y:S01]  /*64c0*/  LDS.64 R38, [R105+0x6000] ;  /* 0x0060000069267984 */ /* 0x000e620000000a00 */
[----:B------:R-:W-:Y:S01]  /*64d0*/  IMAD R47, R47, UR8, R106 ;  /* 0x000000082f2f7c24 */ /* 0x000fe2000f8e026a */
[----:B--2---:R-:W-:Y:S01]  /*64e0*/  MOV R48, R6 ;  /* 0x0000000600307202 */ /* 0x004fe20000000f00 */
[----:B------:R-:W-:Y:S01]  /*64f0*/  IMAD.MOV.U32 R49, RZ, RZ, R7 ;  /* 0x000000ffff317224 */ /* 0x000fe200078e0007 */
[----:B------:R-:W2:Y:S01]  /*6500*/  LDS.64 R40, [R105+0xe000] ;  /* 0x00e0000069287984 */ /* 0x000ea20000000a00 */
[----:B------:R-:W-:-:S04]  /*6510*/  IMAD.WIDE R54, R47, 0x8, R54 ;  /* 0x000000082f367825 */ /* 0x000fc800078e0236 */
[----:B------:R-:W-:-:S04]  /*6520*/  IMAD.WIDE R56, R47, 0x8, R56 ;  /* 0x000000082f387825 */ /* 0x000fc800078e0238 */
        /* <DEDUP_REMOVED lines=8> */
[----:B-1----:R-:W-:Y:S01]  /*65b0*/  IMAD.MOV.U32 R38, RZ, RZ, R32 ;  /* 0x000000ffff267224 */ /* 0x002fe200078e0020 */
[----:B------:R-:W-:-:S02]  /*65c0*/  MOV R39, R33 ;  /* 0x0000002100277202 */ /* 0x000fc40000000f00 */
[----:B----4-:R-:W1:Y:S01]  /*65d0*/  LDS.64 R50, [R105+0x7000] ;  /* 0x0070000069327984 */ /* 0x010e620000000a00 */
[----:B--2---:R-:W-:Y:S02]  /*65e0*/  IMAD.MOV.U32 R40, RZ, RZ, R12 ;  /* 0x000000ffff287224 */ /* 0x004fe400078e000c */
[----:B------:R-:W-:Y:S01]  /*65f0*/  IMAD.MOV.U32 R41, RZ, RZ, R13 ;  /* 0x000000ffff297224 */ /* 0x000fe200078e000d */
[----:B-----5:R-:W2:Y:S01]  /*6600*/  LDS.64 R52, [R105+0xf000] ;  /* 0x00f0000069347984 */ /* 0x020ea20000000a00 */
[----:B---3--:R-:W-:Y:S01]  /*6610*/  MOV R42, R10 ;  /* 0x0000000a002a7202 */ /* 0x008fe20000000f00 */
[----:B------:R-:W-:Y:S02]  /*6620*/  IMAD.MOV.U32 R43, RZ, RZ, R11 ;  /* 0x000000ffff2b7224 */ /* 0x000fe400078e000b */
[----:B------:R-:W-:Y:S01]  /*6630*/  IMAD.MOV.U32 R44, RZ, RZ, R8 ;  /* 0x000000ffff2c7224 */ /* 0x000fe200078e0008 */
[----:B------:R-:W-:Y:S01]  /*6640*/  MOV R45, R9 ;  /* 0x00000009002d7202 */ /* 0x000fe20000000f00 */
        /* <DEDUP_REMOVED lines=9> */
[----:B------:R-:W0:Y:S01]  /*66e0*/  LDGDEPBAR ;  /* 0x00000000000079af */ /* 0x000e220000000000 */
[----:B--2---:R-:W-:Y:S02]  /*66f0*/  IMAD.MOV.U32 R52, RZ, RZ, R90 ;  /* 0x000000ffff347224 */ /* 0x004fe400078e005a */
[----:B------:R-:W-:Y:S01]  /*6700*/  IMAD.MOV.U32 R53, RZ, RZ, R91 ;  /* 0x000000ffff357224 */ /* 0x000fe200078e005b */
[----:B---3--:R-:W-:Y:S01]  /*6710*/  MOV R54, R10 ;  /* 0x0000000a00367202 */ /* 0x008fe20000000f00 */
[----:B------:R-:W-:Y:S02]  /*6720*/  IMAD.MOV.U32 R55, RZ, RZ, R11 ;  /* 0x000000ffff377224 */ /* 0x000fe400078e000b */
[----:B----4-:R-:W-:Y:S01]  /*6730*/  IMAD.MOV.U32 R56, RZ, RZ, R4 ;  /* 0x000000ffff387224 */ /* 0x010fe200078e0004 */
[----:B------:R-:W-:Y:S01]  /*6740*/  MOV R57, R5 ;  /* 0x0000000500397202 */ /* 0x000fe20000000f00 */
[----:B------:R-:W-:-:S04]  /*6750*/  DEPBAR.LE SB0, 0x0 ;  /* 0x000080000000791a */ /* 0x000fc80000000000 */
[----:B------:R-:W-:Y:S05]  /*6760*/  BRA `(.L_x_210) ;  /* 0x0000000400d47947 */ /* 0x000fea0003800000 */
.L_x_209:
[----:B------:R-:W4:Y:S01]  /*6770*/  LDS.64 R86, [R105+0x4000] ;  /* 0x0040000069567984 */ /* 0x000f220000000a00 */
[----:B------:R-:W5:Y:S01]  /*6780*/  LDC.64 R74, c[0x0][0x3a8] ;  /* 0x0000ea00ff4a7b82 */ /* 0x000f620000000a00 */
[--C-:B-1----:R-:W-:Y:S01]  /*6790*/  IMAD R101, R37, UR8, R106.reuse ;  /* 0x0000000825657c24 */ /* 0x102fe2000f8e026a */
[----:B------:R-:W-:Y:S01]  /*67a0*/  LOP3.LUT R76, RZ, R35, RZ, 0x33, !PT ;  /* 0x00000023ff4c7212 */ /* 0x000fe200078e33ff */
[----:B------:R-:W1:Y:S01]  /*67b0*/  LDS.64 R92, [R105+0xc000] ;  /* 0x00c00000695c7984 */ /* 0x000e620000000a00 */
[----:B------:R-:W-:Y:S02]  /*67c0*/  IMAD.SHL.U32 R95, R35, 0x2, RZ ;  /* 0x00000002235f7824 */ /* 0x000fe400078e00ff */
[----:B------:R-:W-:Y:S02]  /*67d0*/  IMAD R115, R111, UR8, R106 ;  /* 0x000000086f737c24 */ /* 0x000fe4000f8e026a */
[----:B------:R-:W2:Y:S01]  /*67e0*/  LDC.64 R78, c[0x0][0x3b0] ;  /* 0x0000ec00ff4e7b82 */ /* 0x000ea20000000a00 */
[----:B------:R-:W-:-:S05]  /*67f0*/  IMAD R95, R104, 0x2, -R95 ;  /* 0x00000002685f7824 */ /* 0x000fca00078e0a5f */
[----:B------:R-:W-:-:S05]  /*6800*/  IADD3 R95, PT, PT, R95, -0x2, R72 ;  /* 0xfffffffe5f5f7810 */ /* 0x000fca0007ffe048 */
[----:B------:R-:W-:Y:S02]  /*6810*/  IMAD R109, R95, UR8, R106 ;  /* 0x000000085f6d7c24 */ /* 0x000fe4000f8e026a */
[----:B-----5:R-:W-:-:S04]  /*6820*/  IMAD.WIDE R98, R101, 0x8, R74 ;  /* 0x0000000865627825 */ /* 0x020fc800078e024a */
[----:B------:R-:W-:-:S04]  /*6830*/  IMAD.WIDE R94, R109, 0x8, R74 ;  /* 0x000000086d5e7825 */ /* 0x000fc800078e024a */
[----:B--2---:R-:W-:-:S04]  /*6840*/  IMAD.WIDE R100, R101, 0x8, R78 ;  /* 0x0000000865647825 */ /* 0x004fc800078e024e */
[C---:B------:R-:W-:Y:S01]  /*6850*/  IMAD.WIDE R112, R115.reuse, 0x8, R74 ;  /* 0x0000000873707825 */ /* 0x040fe200078e024a */
[----:B----4-:R2:W-:Y:S03]  /*6860*/  STS.64 [R105], R86 ;  /* 0x0000005669007388 */ /* 0x0105e60000000a00 */
[--C-:B------:R-:W-:Y:S01]  /*6870*/  IMAD.WIDE R114, R115, 0x8, R78.reuse ;  /* 0x0000000873727825 */ /* 0x100fe200078e024e */
[----:B-1----:R-:W-:Y:S04]  /*6880*/  STS.64 [R105+0x8000], R92 ;  /* 0x0080005c69007388 */ /* 0x002fe80000000a00 */
[----:B------:R-:W-:Y:S01]  /*6890*/  @!PT LDS RZ, [RZ] ;  /* 0x00000000fffff984 */ /* 0x000fe20000000800 */
[----:B------:R-:W-:Y:S01]  /*68a0*/  @!PT LDS RZ, [RZ] ;  /* 0x00000000fffff984 */ /* 0x000fe20000000800 */
[----:B------:R-:W-:Y:S01]  /*68b0*/  @!PT LDS RZ, [RZ] ;  /* 0x00000000fffff984 */ /* 0x000fe20000000800 */
[----:B------:R1:W-:Y:S04]  /*68c0*/  LDGSTS.E.64 [R105+0x4000], desc[UR10][R98.64] ;  /* 0x0400000062697fae */ /* 0x0003e8000b9a140a */
[----:B------:R4:W-:Y:S01]  /*68d0*/  LDGSTS.E.64 [R105+0xc000], desc[UR10][R100.64] ;  /* 0x0c00000064697fae */ /* 0x0009e2000b9a140a */
[----:B--2---:R-:W-:-:S03]  /*68e0*/  IMAD.WIDE R86, R109, 0x8, R78 ;  /* 0x000000086d567825 */ /* 0x004fc600078e024e */
[----:B------:R-:W2:Y:S04]  /*68f0*/  LDS.64 R80, [R105+0x5000] ;  /* 0x0050000069507984 */ /* 0x000ea80000000a00 */
[----:B------:R-:W5:Y:S04]  /*6900*/  LDS.64 R84, [R105+0xd000] ;  /* 0x00d0000069547984 */ /* 0x000f680000000a00 */
[----:B--2---:R2:W-:Y:S04]  /*6910*/  STS.64 [R105+0x1000], R80 ;  /* 0x0010005069007388 */ /* 0x0045e80000000a00 */
[----:B-----5:R-:W-:Y:S04]  /*6920*/  STS.64 [R105+0x9000], R84 ;  /* 0x0090005469007388 */ /* 0x020fe80000000a00 */
[----:B------:R-:W-:Y:S01]  /*6930*/  @!PT LDS RZ, [RZ] ;  /* 0x00000000fffff984 */ /* 0x000fe20000000800 */
[----:B------:R-:W-:Y:S01]  /*6940*/  @!PT LDS RZ, [RZ] ;  /* 0x00000000fffff984 */ /* 0x000fe20000000800 */
[----:B------:R-:W-:Y:S01]  /*6950*/  @!PT LDS RZ, [RZ] ;  /* 0x00000000fffff984 */ /* 0x000fe20000000800 */
[----:B------:R-:W-:Y:S04]  /*6960*/  LDGSTS.E.64 [R105+0x5000], desc[UR10][R94.64] ;  /* 0x050000005e697fae */ /* 0x000fe8000b9a140a */
[----:B------:R-:W-:Y:S01]  /*6970*/  LDGSTS.E.64 [R105+0xd000], desc[UR10][R86.64] ;  /* 0x0d00000056697fae */ /* 0x000fe2000b9a140a */
[----:B--2---:R-:W-:-:S02]  /*6980*/  IADD3 R81, PT, PT, R73, R76, RZ ;  /* 0x0000004c49517210 */ /* 0x004fc40007ffe0ff */
[----:B------:R-:W-:Y:S01]  /*6990*/  SHF.R.S32.HI R76, RZ, 0x1f, R77 ;  /* 0x0000001fff4c7819 */ /* 0x000fe2000001144d */
[----:B------:R-:W2:Y:S02]  /*69a0*/  LDS.64 R92, [R105+0x6000] ;  /* 0x00600000695c7984 */ /* 0x000ea40000000a00 */
[----:B------:R-:W-:Y:S02]  /*69b0*/  IMAD R81, R81, UR8, R106 ;  /* 0x0000000851517c24 */ /* 0x000fe4000f8e026a */
[----:B-1----:R-:W1:Y:S01]  /*69c0*/  LDS.64 R98, [R105+0xe000] ;  /* 0x00e0000069627984 */ /* 0x002e620000000a00 */
[----:B------:R-:W-:Y:S02]  /*69d0*/  IMAD R76, R76, UR8, RZ ;  /* 0x000000084c4c7c24 */ /* 0x000fe4000f8e02ff */
[----:B------:R-:W-:-:S04]  /*69e0*/  IMAD.WIDE R116, R81, 0x8, R74 ;  /* 0x0000000851747825 */ /* 0x000fc800078e024a */
[----:B------:R-:W-:Y:S01]  /*69f0*/  IMAD.WIDE R118, R81, 0x8, R78 ;  /* 0x0000000851767825 */ /* 0x000fe200078e024e */
[----:B--2---:R-:W-:Y:S04]  /*6a00*/  STS.64 [R105+0x2000], R92 ;  /* 0x0020005c69007388 */ /* 0x004fe80000000a00 */
[----:B-1----:R-:W-:Y:S04]  /*6a10*/  STS.64 [R105+0xa000], R98 ;  /* 0x00a0006269007388 */ /* 0x002fe80000000a00 */
[----:B------:R-:W-:Y:S01]  /*6a20*/  @!PT LDS RZ, [RZ] ;  /* 0x00000000fffff984 */ /* 0x000fe20000000800 */
[----:B------:R-:W-:Y:S01]  /*6a30*/  @!PT LDS RZ, [RZ] ;  /* 0x00000000fffff984 */ /* 0x000fe20000000800 */
[----:B------:R-:W-:Y:S01]  /*6a40*/  @!PT LDS RZ, [RZ] ;  /* 0x00000000fffff984 */ /* 0x000fe20000000800 */
[----:B------:R1:W-:Y:S04]  /*6a50*/  LDGSTS.E.64 [R105+0x6000], desc[UR10][R112.64] ;  /* 0x0600000070697fae */ /* 0x0003e8000b9a140a */
[----:B------:R-:W-:Y:S04]  /*6a60*/  LDGSTS.E.64 [R105+0xe000], desc[UR10][R114.64] ;  /* 0x0e00000072697fae */ /* 0x000fe8000b9a140a */
[----:B----4-:R-:W2:Y:S04]  /*6a70*/  LDS.64 R100, [R105+0x7000] ;  /* 0x0070000069647984 */ /* 0x010ea80000000a00 */
[----:B------:R-:W4:Y:S01]  /*6a80*/  LDS.64 R108, [R105+0xf000] ;  /* 0x00f00000696c7984 */ /* 0x000f220000000a00 */
[----:B-1----:R-:W-:-:S02]  /*6a90*/  IMAD R113, R77, UR9, R76 ;  /* 0x000000094d717c24 */ /* 0x002fc4000f8e024c */
[----:B------:R-:W-:-:S04]  /*6aa0*/  IMAD.WIDE.U32 R76, R77, UR8, R106 ;  /* 0x000000084d4c7c25 */ /* 0x000fc8000f8e006a */
[----:B------:R-:W-:Y:S01]  /*6ab0*/  IMAD.IADD R113, R77, 0x1, R113 ;  /* 0x000000014d717824 */ /* 0x000fe200078e0271 */
[----:B--2---:R1:W-:Y:S04]  /*6ac0*/  STS.64 [R105+0x3000], R100 ;  /* 0x0030006469007388 */ /* 0x0043e80000000a00 */
[----:B----4-:R2:W-:Y:S04]  /*6ad0*/  STS.64 [R105+0xb000], R108 ;  /* 0x00b0006c69007388 */ /* 0x0105e80000000a00 */
[----:B------:R-:W-:Y:S01]  /*6ae0*/  @!PT LDS RZ, [RZ] ;  /* 0x00000000fffff984 */ /* 0x000fe20000000800 */
[----:B------:R-:W-:Y:S01]  /*6af0*/  @!PT LDS RZ, [RZ] ;  /* 0x00000000fffff984 */ /* 0x000fe20000000800 */
[----:B------:R-:W-:Y:S01]  /*6b00*/  @!PT LDS RZ, [RZ] ;  /* 0x00000000fffff984 */ /* 0x000fe20000000800 */
[----:B------:R4:W-:Y:S04]  /*6b10*/  LDGSTS.E.64 [R105+0x7000], desc[UR10][R116.64] ;  /* 0x0700000074697fae */ /* 0x0009e8000b9a140a */
[----:B------:R5:W-:Y:S01]  /*6b20*/  LDGSTS.E.64 [R105+0xf000], desc[UR10][R118.64] ;  /* 0x0f00000076697fae */ /* 0x000be2000b9a140a */
[----:B-1----:R-:W-:-:S02]  /*6b30*/  SHF.R.S32.HI R100, RZ, 0x1f, R103 ;  /* 0x0000001fff647819 */ /* 0x002fc40000011467 */
[----:B------:R-:W-:Y:S01]  /*6b40*/  SHF.R.S32.HI R101, RZ, 0x1f, R102 ;  /* 0x0000001fff657819 */ /* 0x000fe20000011466 */
[----:B------:R-:W-:Y:S01]  /*6b50*/  LDS.64 R94, [R105+0x8000] ;  /* 0x00800000695e7984 */ /* 0x000fe20000000a00 */
[----:B--2---:R-:W-:Y:S01]  /*6b60*/  SHF.R.S32.HI R108, RZ, 0x1f, R0 ;  /* 0x0000001fff6c7819 */ /* 0x004fe20000011400 */
[----:B------:R-:W-:Y:S02]  /*6b70*/  IMAD R100, R100, UR8, RZ ;  /* 0x0000000864647c24 */ /* 0x000fe4000f8e02ff */
[----:B------:R-:W1:Y:S01]  /*6b80*/  LDS.64 R98, [R105] ;  /* 0x0000000069627984 */ /* 0x000e620000000a00 */
[----:B----4-:R-:W-:Y:S02]  /*6b90*/  IMAD R117, R101, UR8, RZ ;  /* 0x0000000865757c24 */ /* 0x010fe4000f8e02ff */
[C---:B------:R-:W-:Y:S01]  /*6ba0*/  IMAD R115, R103.reuse, UR9, R100 ;  /* 0x0000000967737c24 */ /* 0x040fe2000f8e0264 */
[----:B------:R-:W2:Y:S01]  /*6bb0*/  LDS.64 R74, [R105+0x9000] ;  /* 0x00900000694a7984 */ /* 0x000ea20000000a00 */
[----:B------:R-:W-:-:S03]  /*6bc0*/  IMAD.WIDE.U32 R100, R103, UR8, R106 ;  /* 0x0000000867647c25 */ /* 0x000fc6000f8e006a */
[----:B------:R-:W4:Y:S01]  /*6bd0*/  LDS.64 R84, [R105+0xa000] ;  /* 0x00a0000069547984 */ /* 0x000f220000000a00 */
[----:B------:R-:W-:Y:S02]  /*6be0*/  IMAD R121, R108, UR8, RZ ;  /* 0x000000086c797c24 */ /* 0x000fe4000f8e02ff */
[C---:B------:R-:W-:Y:S01]  /*6bf0*/  IMAD R117, R102.reuse, UR9, R117 ;  /* 0x0000000966757c24 */ /* 0x040fe2000f8e0275 */
[----:B------:R-:W5:Y:S01]  /*6c00*/  LDS.64 R80, [R105+0xb000] ;  /* 0x00b0000069507984 */ /* 0x000f620000000a00 */
[----:B------:R-:W-:-:S03]  /*6c10*/  IMAD.WIDE.U32 R102, R102, UR8, R106 ;  /* 0x0000000866667c25 */ /* 0x000fc6000f8e006a */
[----:B------:R-:W3:Y:S01]  /*6c20*/  LDS.64 R92, [R105+0x1000] ;  /* 0x00100000695c7984 */ /* 0x000ee20000000a00 */
[----:B------:R-:W-:Y:S01]  /*6c30*/  IMAD.IADD R115, R101, 0x1, R115 ;  /* 0x0000000165737824 */ /* 0x000fe200078e0273 */
[----:B------:R-:W-:Y:S01]  /*6c40*/  IADD3 R117, PT, PT, R103, R117, RZ ;  /* 0x0000007567757210 */ /* 0x000fe20007ffe0ff */
[C---:B------:R-:W-:Y:S01]  /*6c50*/  IMAD.WIDE.U32 R108, R0.reuse, UR8, R106 ;  /* 0x00000008006c7c25 */ /* 0x040fe2000f8e006a */
[----:B------:R-:W3:Y:S03]  /*6c60*/  LDS.64 R86, [R105+0x2000] ;  /* 0x0020000069567984 */ /* 0x000ee60000000a00 */
[----:B------:R-:W-:Y:S01]  /*6c70*/  IMAD R121, R0, UR9, R121 ;  /* 0x0000000900797c24 */ /* 0x000fe2000f8e0279 */
[----:B------:R-:W3:Y:S03]  /*6c80*/  LDS.64 R78, [R105+0x3000] ;  /* 0x00300000694e7984 */ /* 0x000ee60000000a00 */
[----:B------:R-:W-:Y:S01]  /*6c90*/  IMAD.IADD R121, R109, 0x1, R121 ;  /* 0x000000016d797824 */ /* 0x000fe200078e0279 */
[----:B------:R-:W0:Y:S01]  /*6ca0*/  LDGDEPBAR ;  /* 0x00000000000079af */ /* 0x000e220000000000 */
[----:B-1----:R-:W-:-:S02]  /*6cb0*/  DFMA R94, R38, R98, R94 ;  /* 0x00000062265e722b */ /* 0x002fc4000000005e */
[-C--:B--2---:R-:W-:Y:S02]  /*6cc0*/  DFMA R74, R46, R98.reuse, R74 ;  /* 0x000000622e4a722b */ /* 0x084fe4000000004a */
[-C--:B----4-:R-:W-:Y:S02]  /*6cd0*/  DFMA R84, R54, R98.reuse, R84 ;  /* 0x000000623654722b */ /* 0x090fe40000000054 */
[----:B-----5:R-:W-:Y:S01]  /*6ce0*/  DFMA R118, R62, R98, R80 ;  /* 0x000000623e76722b */ /* 0x020fe20000000050 */
[----:B---3--:R-:W-:Y:S01]  /*6cf0*/  LEA R98, P2, R76, UR12, 0x3 ;  /* 0x0000000c4c627c11 */ /* 0x008fe2000f8418ff */
[-C--:B------:R-:W-:Y:S01]  /*6d00*/  DFMA R94, R40, R92.reuse, R94 ;  /* 0x0000005c285e722b */ /* 0x080fe2000000005e */
[----:B------:R-:W-:Y:S01]  /*6d10*/  LEA R80, P3, R100, UR12, 0x3 ;  /* 0x0000000c64507c11 */ /* 0x000fe2000f8618ff */
[-C--:B------:R-:W-:Y:S01]  /*6d20*/  DFMA R74, R48, R92.reuse, R74 ;  /* 0x0000005c304a722b */ /* 0x080fe2000000004a */
[----:B------:R-:W-:Y:S01]  /*6d30*/  LEA.HI.X R99, R76, UR13, R113, 0x3, P2 ;  /* 0x0000000d4c637c11 */ /* 0x000fe200090f1c71 */
[-C--:B------:R-:W-:Y:S01]  /*6d40*/  DFMA R84, R56, R92.reuse, R84 ;  /* 0x0000005c3854722b */ /* 0x080fe20000000054 */
[----:B------:R-:W-:Y:S01]  /*6d50*/  LEA.HI.X R81, R100, UR13, R115, 0x3, P3 ;  /* 0x0000000d64517c11 */ /* 0x000fe200098f1c73 */
[----:B------:R-:W-:Y:S01]  /*6d60*/  DFMA R118, R64, R92, R118 ;  /* 0x0000005c4076722b */ /* 0x000fe20000000076 */
[----:B------:R-:W-:Y:S01]  /*6d70*/  LEA R76, P3, R108, UR12, 0x3 ;  /* 0x0000000c6c4c7c11 */ /* 0x000fe2000f8618ff */
[-C--:B------:R-:W-:Y:S01]  /*6d80*/  DFMA R94, R42, R86.reuse, R94 ;  /* 0x000000562a5e722b */ /* 0x080fe2000000005e */
[----:B------:R-:W-:Y:S01]  /*6d90*/  LEA R92, P2, R102, UR12, 0x3 ;  /* 0x0000000c665c7c11 */ /* 0x000fe2000f8418ff */
[-C--:B------:R-:W-:Y:S01]  /*6da0*/  DFMA R74, R50, R86.reuse, R74 ;  /* 0x00000056324a722b */ /* 0x080fe2000000004a */
[----:B------:R-:W-:Y:S01]  /*6db0*/  LEA.HI.X R77, R108, UR13, R121, 0x3, P3 ;  /* 0x0000000d6c4d7c11 */ /* 0x000fe200098f1c79 */
[-C--:B------:R-:W-:Y:S01]  /*6dc0*/  DFMA R84, R58, R86.reuse, R84 ;  /* 0x000000563a54722b */ /* 0x080fe20000000054 */
[----:B------:R-:W-:Y:S01]  /*6dd0*/  LEA.HI.X R93, R102, UR13, R117, 0x3, P2 ;  /* 0x0000000d665d7c11 */ /* 0x000fe200090f1c75 */
[----:B------:R-:W-:-:S02]  /*6de0*/  DFMA R118, R66, R86, R118 ;  /* 0x000000564276722b */ /* 0x000fc40000000076 */
[-C--:B------:R-:W-:Y:S02]  /*6df0*/  DFMA R94, R44, R78.reuse, R94 ;  /* 0x0000004e2c5e722b */ /* 0x080fe4000000005e */
[-C--:B------:R-:W-:Y:S02]  /*6e00*/  DFMA R74, R52, R78.reuse, R74 ;  /* 0x0000004e344a722b */ /* 0x080fe4000000004a */
[-C--:B------:R-:W-:Y:S02]  /*6e10*/  DFMA R84, R60, R78.reuse, R84 ;  /* 0x0000004e3c54722b */ /* 0x080fe40000000054 */
[----:B------:R-:W-:Y:S01]  /*6e20*/  DFMA R118, R68, R78, R118 ;  /* 0x0000004e4476722b */ /* 0x000fe20000000076 */
[----:B------:R1:W-:Y:S04]  /*6e30*/  STG.E.64 desc[UR10][R98.64], R94 ;  /* 0x0000005e62007986 */ /* 0x0003e8000c101b0a */
[----:B------:R1:W-:Y:S04]  /*6e40*/  STG.E.64 desc[UR10][R80.64], R74 ;  /* 0x0000004a50007986 */ /* 0x0003e8000c101b0a */
[----:B------:R1:W-:Y:S04]  /*6e50*/  STG.E.64 desc[UR10][R92.64], R84 ;  /* 0x000000545c007986 */ /* 0x0003e8000c101b0a */
[----:B------:R1:W-:Y:S04]  /*6e60*/  STS.64 [R105+0x8000], R94 ;  /* 0x0080005e69007388 */ /* 0x0003e80000000a00 */
[----:B------:R1:W-:Y:S04]  /*6e70*/  STS.64 [R105+0x9000], R74 ;  /* 0x0090004a69007388 */ /* 0x0003e80000000a00 */
[----:B------:R1:W-:Y:S04]  /*6e80*/  STS.64 [R105+0xa000], R84 ;  /* 0x00a0005469007388 */ /* 0x0003e80000000a00 */
[----:B------:R1:W-:Y:S04]  /*6e90*/  STS.64 [R105+0xb000], R118 ;  /* 0x00b0007669007388 */ /* 0x0003e80000000a00 */
[----:B------:R1:W-:Y:S01]  /*6ea0*/  STG.E.64 desc[UR10][R76.64], R118 ;  /* 0x000000764c007986 */ /* 0x0003e2000c101b0a */
[----:B------:R-:W-:-:S04]  /*6eb0*/  DEPBAR.LE SB0, 0x0 ;  /* 0x000080000000791a */ /* 0x000fc80000000000 */
.L_x_210:
[----:B------:R-:W-:Y:S01]  /*6ec0*/  UIADD3 UR5, UPT, UPT, UR5, 0x1, URZ ;  /* 0x0000000105057890 */ /* 0x000fe2000fffe0ff */
[----:B------:R-:W-:Y:S01]  /*6ed0*/  IMAD.IADD R0, R73, 0x1, R70 ;  /* 0x0000000149007824 */ /* 0x000fe200078e0246 */
[----:B------:R-:W-:Y:S01]  /*6ee0*/  IADD3 R103, PT, PT, R71, -0x2, R72 ;  /* 0xfffffffe47677810 */ /* 0x000fe20007ffe048 */
[--C-:B-1----:R-:W-:Y:S01]  /*6ef0*/  IMAD.MOV.U32 R77, RZ, RZ, R37.reuse ;  /* 0x000000ffff4d7224 */ /* 0x102fe200078e0025 */
[----:B------:R-:W-:Y:S01]  /*6f00*/  MOV R102, R111 ;  /* 0x0000006f00667202 */ /* 0x000fe20000000f00 */
[----:B------:R-:W-:Y:S01]  /*6f10*/  IMAD.MOV.U32 R73, RZ, RZ, R37 ;  /* 0x000000ffff497224 */ /* 0x000fe200078e0025 */
[----:B------:R-:W-:-:S13]  /*6f20*/  ISETP.LE.AND P2, PT, R36, UR5, PT ;  /* 0x0000000524007c0c */ /* 0x000fda000bf43270 */
[----:B------:R-:W-:Y:S05]  /*6f30*/  @!P2 BRA `(.L_x_211) ;  /* 0xfffffff00098a947 */ /* 0x000fea000383ffff */
.L_x_208:
[----:B------:R-:W-:Y:S01]  /*6f40*/  IADD3 R73, PT, PT, R73, 0x2, RZ ;  /* 0x0000000249497810 */ /* 0x000fe20007ffe0ff */
[----:B------:R-:W-:Y:S06]  /*6f50*/  @P0 BRA `(.L_x_212) ;  /* 0xfffffff000540947 */ /* 0x000fec000383ffff */
.L_x_207:
[----:B------:R-:W2:Y:S01]  /*6f60*/  LDCU UR5, c[0x0][0x398] ;  /* 0x00007300ff0577ac */ /* 0x000ea20008000800 */
[----:B------:R-:W-:Y:S01]  /*6f70*/  VIADD R3, R3, 0x1 ;  /* 0x0000000103037836 */ /* 0x000fe20000000000 */
[----:B------:R-:W-:Y:S01]  /*6f80*/  IADD3 R73, PT, PT, R73, 0x1, RZ ;  /* 0x0000000149497810 */ /* 0x000fe20007ffe0ff */
[----:B-1----:R-:W-:Y:S01]  /*6f90*/  UIADD3 UR4, UPT, UPT, UR4, -0x1, URZ ;  /* 0xffffffff04047890 */ /* 0x002fe2000fffe0ff */
[----:B--2---:R-:W-:-:S05]  /*6fa0*/  IMAD.U32 R36, RZ, RZ, UR5 ;  /* 0x00000005ff247e24 */ /* 0x004fca000f8e00ff */
[----:B------:R-:W-:-:S13]  /*6fb0*/  ISETP.NE.AND P0, PT, R3, R36, PT ;  /* 0x000000240300720c */ /* 0x000fda0003f05270 */
[----:B------:R-:W-:Y:S05]  /*6fc0*/  @P0 BRA `(.L_x_213) ;  /* 0xfffffff000140947 */ /* 0x000fea000383ffff */
[----:B------:R2:W3:Y:S04]  /*6fd0*/  LDS.64 R74, [R105+0xc000] ;  /* 0x00c00000694a7984 */ /* 0x0004e80000000a00 */
[----:B------:R2:W4:Y:S04]  /*6fe0*/  LDS.64 R4, [R105+0x4000] ;  /* 0x0040000069047984 */ /* 0x0005280000000a00 */
[----:B------:R2:W1:Y:S04]  /*6ff0*/  LDS.64 R6, [R105+0x5000] ;  /* 0x0050000069067984 */ /* 0x0004680000000a00 */
[----:B------:R2:W1:Y:S04]  /*7000*/  LDS.64 R8, [R105+0x6000] ;  /* 0x0060000069087984 */ /* 0x0004680000000a00 */
[----:B------:R2:W1:Y:S04]  /*7010*/  LDS.64 R2, [R105+0x7000] ;  /* 0x0070000069027984 */ /* 0x0004680000000a00 */
[----:B------:R2:W1:Y:S04]  /*7020*/  LDS.64 R76, [R105+0xd000] ;  /* 0x00d00000694c7984 */ /* 0x0004680000000a00 */
[----:B------:R2:W1:Y:S04]  /*7030*/  LDS.64 R78, [R105+0xe000] ;  /* 0x00e00000694e7984 */ /* 0x0004680000000a00 */
[----:B------:R2:W1:Y:S02]  /*7040*/  LDS.64 R80, [R105+0xf000] ;  /* 0x00f0000069507984 */ /* 0x0004640000000a00 */
.L_x_166:
[----:B------:R-:W2:Y:S01]  /*7050*/  LDCU.64 UR4, c[0x0][0x390] ;  /* 0x00007200ff0477ac */ /* 0x000ea20008000a00 */
[----:B-1----:R-:W-:Y:S01]  /*7060*/  SHF.R.S32.HI R10, RZ, 0x1f, R37 ;  /* 0x0000001fff0a7819 */ /* 0x002fe20000011425 */
[-C--:B---34-:R-:W-:Y:S01]  /*7070*/  DFMA R74, R38, R4.reuse, R74 ;  /* 0x00000004264a722b */ /* 0x098fe2000000004a */
[----:B------:R-:W-:Y:S01]  /*7080*/  SHF.R.S32.HI R71, RZ, 0x1f, R0 ;  /* 0x0000001fff477819 */ /* 0x000fe20000011400 */
[----:B------:R-:W1:Y:S01]  /*7090*/  LDCU.64 UR8, c[0x0][0x3b0] ;  /* 0x00007600ff0877ac */ /* 0x000e620008000a00 */
[-C--:B------:R-:W-:Y:S02]  /*70a0*/  DFMA R76, R46, R4.reuse, R76 ;  /* 0x000000042e4c722b */ /* 0x080fe4000000004c */
[-C--:B------:R-:W-:Y:S02]  /*70b0*/  DFMA R78, R54, R4.reuse, R78 ;  /* 0x00000004364e722b */ /* 0x080fe4000000004e */
[----:B------:R-:W-:Y:S02]  /*70c0*/  DFMA R80, R62, R4, R80 ;  /* 0x000000043e50722b */ /* 0x000fe40000000050 */
[----:B------:R-:W-:-:S02]  /*70d0*/  DFMA R74, R40, R6, R74 ;  /* 0x00000006284a722b */ /* 0x000fc4000000004a */
[-C--:B------:R-:W-:Y:S02]  /*70e0*/  DFMA R76, R48, R6.reuse, R76 ;  /* 0x00000006304c722b */ /* 0x080fe4000000004c */
[-C--:B------:R-:W-:Y:S02]  /*70f0*/  DFMA R78, R56, R6.reuse, R78 ;  /* 0x00000006384e722b */ /* 0x080fe4000000004e */
[----:B------:R-:W-:Y:S01]  /*7100*/  DFMA R80, R64, R6, R80 ;  /* 0x000000064050722b */ /* 0x000fe20000000050 */
[----:B--2---:R-:W-:Y:S01]  /*7110*/  IMAD R10, R10, UR4, RZ ;  /* 0x000000040a0a7c24 */ /* 0x004fe2000f8e02ff */
[-C--:B------:R-:W-:Y:S01]  /*7120*/  DFMA R74, R42, R8.reuse, R74 ;  /* 0x000000082a4a722b */ /* 0x080fe2000000004a */
[C---:B------:R-:W-:Y:S01]  /*7130*/  IMAD.WIDE.U32 R12, R37.reuse, UR4, R106 ;  /* 0x00000004250c7c25 */ /* 0x040fe2000f8e006a */
[-C--:B------:R-:W-:Y:S02]  /*7140*/  DFMA R76, R50, R8.reuse, R76 ;  /* 0x00000008324c722b */ /* 0x080fe4000000004c */
[-C--:B------:R-:W-:Y:S01]  /*7150*/  DFMA R78, R58, R8.reuse, R78 ;  /* 0x000000083a4e722b */ /* 0x080fe2000000004e */
[----:B------:R-:W-:Y:S01]  /*7160*/  IMAD R11, R37, UR5, R10 ;  /* 0x00000005250b7c24 */ /* 0x000fe2000f8e020a */
[----:B-1----:R-:W-:Y:S01]  /*7170*/  LEA R10, P0, R12, UR8, 0x3 ;  /* 0x000000080c0a7c11 */ /* 0x002fe2000f8018ff */
[----:B------:R-:W-:Y:S01]  /*7180*/  IMAD R83, R71, UR4, RZ ;  /* 0x0000000447537c24 */ /* 0x000fe2000f8e02ff */
[----:B------:R-:W-:Y:S01]  /*7190*/  DFMA R80, R66, R8, R80 ;  /* 0x000000084250722b */ /* 0x000fe20000000050 */
[----:B------:R-:W-:Y:S01]  /*71a0*/  IMAD.IADD R11, R13, 0x1, R11 ;  /* 0x000000010d0b7824 */ /* 0x000fe200078e020b */
[----:B------:R-:W-:Y:S01]  /*71b0*/  SHF.R.S32.HI R13, RZ, 0x1f, R102 ;  /* 0x0000001fff0d7819 */ /* 0x000fe20000011466 */
[----:B------:R-:W-:Y:S01]  /*71c0*/  IMAD.WIDE.U32 R32, R102, UR4, R106 ;  /* 0x0000000466207c25 */ /* 0x000fe2000f8e006a */
[----:B------:R-:W-:-:S02]  /*71d0*/  DFMA R74, R44, R2, R74 ;  /* 0x000000022c4a722b */ /* 0x000fc4000000004a */
[----:B------:R-:W-:Y:S01]  /*71e0*/  LEA.HI.X R11, R12, UR9, R11, 0x3, P0 ;  /* 0x000000090c0b7c11 */ /* 0x000fe200080f1c0b */
[----:B------:R-:W-:Y:S01]  /*71f0*/  IMAD R73, R13, UR4, RZ ;  /* 0x000000040d497c24 */ /* 0x000fe2000f8e02ff */
[----:B------:R-:W-:Y:S01]  /*7200*/  SHF.R.S32.HI R12, RZ, 0x1f, R103 ;  /* 0x0000001fff0c7819 */ /* 0x000fe20000011467 */
[--C-:B------:R-:W-:Y:S01]  /*7210*/  IMAD.WIDE.U32 R34, R0, UR4, R106.reuse ;  /* 0x0000000400227c25 */ /* 0x100fe2000f8e006a */
[----:B------:R-:W-:Y:S01]  /*7220*/  LEA R72, P2, R32, UR8, 0x3 ;  /* 0x0000000820487c11 */ /* 0x000fe2000f8418ff */
[-C--:B------:R-:W-:Y:S01]  /*7230*/  DFMA R76, R52, R2.reuse, R76 ;  /* 0x00000002344c722b */ /* 0x080fe2000000004c */
[----:B------:R1:W-:Y:S01]  /*7240*/  STG.E.64 desc[UR10][R10.64], R74 ;  /* 0x0000004a0a007986 */ /* 0x0003e2000c101b0a */
[----:B------:R-:W-:Y:S01]  /*7250*/  IMAD R70, R12, UR4, RZ ;  /* 0x000000040c467c24 */ /* 0x000fe2000f8e02ff */
[----:B------:R-:W-:Y:S01]  /*7260*/  LEA R82, P3, R34, UR8, 0x3 ;  /* 0x0000000822527c11 */ /* 0x000fe2000f8618ff */
[C---:B------:R-:W-:Y:S01]  /*7270*/  IMAD.WIDE.U32 R12, R103.reuse, UR4, R106 ;  /* 0x00000004670c7c25 */ /* 0x040fe2000f8e006a */
[-C--:B------:R-:W-:Y:S01]  /*7280*/  DFMA R78, R60, R2.reuse, R78 ;  /* 0x000000023c4e722b */ /* 0x080fe2000000004e */
[----:B------:R1:W-:Y:S01]  /*7290*/  STS.64 [R105+0xc000], R74 ;  /* 0x00c0004a69007388 */ /* 0x0003e20000000a00 */
[----:B------:R-:W-:Y:S01]  /*72a0*/  DFMA R80, R68, R2, R80 ;  /* 0x000000024450722b */ /* 0x000fe20000000050 */
[----:B------:R-:W-:Y:S01]  /*72b0*/  IMAD R71, R103, UR5, R70 ;  /* 0x0000000567477c24 */ /* 0x000fe2000f8e0246 */
[----:B------:R-:W-:Y:S01]  /*72c0*/  LEA R70, P0, R12, UR8, 0x3 ;  /* 0x000000080c467c11 */ /* 0x000fe2000f8018ff */
[----:B------:R-:W-:Y:S01]  /*72d0*/  IMAD R73, R102, UR5, R73 ;  /* 0x0000000566497c24 */ /* 0x000fe2000f8e0249 */
[----:B------:R1:W-:Y:S01]  /*72e0*/  STS.64 [R105+0xd000], R76 ;  /* 0x00d0004c69007388 */ /* 0x0003e20000000a00 */
[----:B------:R-:W-:-:S02]  /*72f0*/  IMAD R83, R0, UR5, R83 ;  /* 0x0000000500537c24 */ /* 0x000fc4000f8e0253 */
[----:B------:R-:W-:Y:S01]  /*7300*/  IMAD.IADD R71, R13, 0x1, R71 ;  /* 0x000000010d477824 */ /* 0x000fe200078e0247 */
[----:B------:R-:W-:Y:S01]  /*7310*/  IADD3 R73, PT, PT, R33, R73, RZ ;  /* 0x0000004921497210 */ /* 0x000fe20007ffe0ff */
[----:B------:R-:W-:Y:S01]  /*7320*/  IMAD.IADD R83, R35, 0x1, R83 ;  /* 0x0000000123537824 */ /* 0x000fe200078e0253 */
[----:B------:R1:W-:Y:S02]  /*7330*/  STS.64 [R105+0xe000], R78 ;  /* 0x00e0004e69007388 */ /* 0x0003e40000000a00 */
[----:B------:R-:W-:Y:S02]  /*7340*/  LEA.HI.X R71, R12, UR9, R71, 0x3, P0 ;  /* 0x000000090c477c11 */ /* 0x000fe400080f1c47 */
[----:B------:R-:W-:Y:S01]  /*7350*/  LEA.HI.X R73, R32, UR9, R73, 0x3, P2 ;  /* 0x0000000920497c11 */ /* 0x000fe200090f1c49 */
[----:B------:R1:W-:Y:S01]  /*7360*/  STS.64 [R105+0xf000], R80 ;  /* 0x00f0005069007388 */ /* 0x0003e20000000a00 */
[----:B------:R-:W-:-:S03]  /*7370*/  LEA.HI.X R83, R34, UR9, R83, 0x3, P3 ;  /* 0x0000000922537c11 */ /* 0x000fc600098f1c53 */
[----:B------:R1:W-:Y:S04]  /*7380*/  STG.E.64 desc[UR10][R70.64], R76 ;  /* 0x0000004c46007986 */ /* 0x0003e8000c101b0a */
[----:B------:R1:W-:Y:S04]  /*7390*/  STG.E.64 desc[UR10][R72.64], R78 ;  /* 0x0000004e48007986 */ /* 0x0003e8000c101b0a */
[----:B------:R1:W-:Y:S01]  /*73a0*/  STG.E.64 desc[UR10][R82.64], R80 ;  /* 0x0000005052007986 */ /* 0x0003e2000c101b0a */
[----:B------:R-:W-:Y:S05]  /*73b0*/  @!P1 BRA `(.L_x_214) ;  /* 0x0000003400009947 */ /* 0x000fea0003800000 */
[----:B------:R-:W2:Y:S01]  /*73c0*/  I2F.F64 R2, R36 ;  /* 0x0000002400027312 */ /* 0x000ea20000201c00 */
[----:B------:R-:W-:Y:S01]  /*73d0*/  IMAD.MOV.U32 R4, RZ, RZ, 0x1 ;  /* 0x00000001ff047424 */ /* 0x000fe200078e00ff */
[----:B-----5:R-:W-:Y:S01]  /*73e0*/  FSETP.GEU.AND P2, PT, |R21|, 6.5827683646048100446e-37, PT ;  /* 0x036000001500780b */ /* 0x020fe20003f4e200 */
[----:B------:R-:W-:Y:S05]  /*73f0*/  BSSY.RECONVERGENT B1, `(.L_x_215) ;  /* 0x0000015000017945 */ /* 0x000fea0003800200 */
[----:B--2---:R-:W2:Y:S02]  /*7400*/  MUFU.RCP64H R5, R3 ;  /* 0x0000000300057308 */ /* 0x004ea40000001800 */
[----:B--2---:R-:W-:-:S08]  /*7410*/  DFMA R6, -R2, R4, 1 ;  /* 0x3ff000000206742b */ /* 0x004fd00000000104 */
[----:B------:R-:W-:-:S08]  /*7420*/  DFMA R6, R6, R6, R6 ;  /* 0x000000060606722b */ /* 0x000fd00000000006 */
[----:B------:R-:W-:-:S08]  /*7430*/  DFMA R6, R4, R6, R4 ;  /* 0x000000060406722b */ /* 0x000fd00000000004 */
[----:B------:R-:W-:-:S08]  /*7440*/  DFMA R4, -R2, R6, 1 ;  /* 0x3ff000000204742b */ /* 0x000fd00000000106 */
[----:B------:R-:W-:-:S08]  /*7450*/  DFMA R4, R6, R4, R6 ;  /* 0x000000040604722b */ /* 0x000fd00000000006 */
[----:B-1----:R-:W-:-:S08]  /*7460*/  DMUL R78, R20, R4 ;  /* 0x00000004144e7228 */ /* 0x002fd00000000000 */
        /* <DEDUP_REMOVED lines=13> */
.L_x_216:
[----:B------:R-:W-:Y:S05]  /*7540*/  BSYNC.RECONVERGENT B1 ;  /* 0x0000000000017941 */ /* 0x000fea0003800200 */
.L_x_215:
        /* <DEDUP_REMOVED lines=23> */
.L_x_218:
[----:B------:R-:W-:Y:S05]  /*76c0*/  BSYNC.RECONVERGENT B1 ;  /* 0x0000000000017941 */ /* 0x000fea0003800200 */
.L_x_217:
        /* <DEDUP_REMOVED lines=23> */
.L_x_220:
[----:B------:R-:W-:Y:S05]  /*7840*/  BSYNC.RECONVERGENT B1 ;  /* 0x0000000000017941 */ /* 0x000fea0003800200 */
.L_x_219:
        /* <DEDUP_REMOVED lines=23> */
.L_x_222:
[----:B------:R-:W-:Y:S05]  /*79c0*/  BSYNC.RECONVERGENT B1 ;  /* 0x0000000000017941 */ /* 0x000fea0003800200 */
.L_x_221:
        /* <DEDUP_REMOVED lines=23> */
.L_x_224:
[----:B------:R-:W-:Y:S05]  /*7b40*/  BSYNC.RECONVERGENT B1 ;  /* 0x0000000000017941 */ /* 0x000fea0003800200 */
.L_x_223:
        /* <DEDUP_REMOVED lines=23> */
.L_x_226:
[----:B------:R-:W-:Y:S05]  /*7cc0*/  BSYNC.RECONVERGENT B1 ;  /* 0x0000000000017941 */ /* 0x000fea0003800200 */
.L_x_225:
        /* <DEDUP_REMOVED lines=23> */
.L_x_228:
[----:B------:R-:W-:Y:S05]  /*7e40*/  BSYNC.RECONVERGENT B1 ;  /* 0x0000000000017941 */ /* 0x000fea0003800200 */
.L_x_227:
        /* <DEDUP_REMOVED lines=23> */
.L_x_230:
[----:B------:R-:W-:Y:S05]  /*7fc0*/  BSYNC.RECONVERGENT B1 ;  /* 0x0000000000017941 */ /* 0x000fea0003800200 */
.L_x_229:
        /* <DEDUP_REMOVED lines=21> */
.L_x_232:
[----:B------:R-:W-:Y:S05]  /*8120*/  BSYNC.RECONVERGENT B1 ;  /* 0x0000000000017941 */ /* 0x000fea0003800200 */
.L_x_231:
        /* <DEDUP_REMOVED lines=12> */
[----:B------:R-:W-:-:S04]  /*81f0*/  IADD3 R70, PT, PT, R3, 0x300402, RZ ;  /* 0x0030040203467810 */ /* 0x000fc80007ffe0ff */
[----:B------:R-:W-:Y:S02]  /*8200*/  FSETP.GEU.AND P0, PT, |R70|, 5.8789094863358348022e-39, PT ;  /* 0x004004024600780b */ /* 0x000fe40003f0e200 */
        /* <DEDUP_REMOVED lines=8> */
[----:B------:R-:W-:Y:S01]  /*8290*/  MOV R70, 0x82d0 ;  /* 0x000082d000467802 */ /* 0x000fe20000000f00 */
[----:B------:R-:W-:Y:S01]  /*82a0*/  IMAD.MOV.U32 R71, RZ, RZ, R3 ;  /* 0x000000ffff477224 */ /* 0x000fe200078e0003 */
[----:B------:R-:W-:-:S07]  /*82b0*/  IADD3 R72, PT, PT, R72, -0x100000, RZ ;  /* 0xfff0000048487810 */ /* 0x000fce0007ffe0ff */
[----:B------:R-:W-:Y:S05]  /*82c0*/  CALL.REL.NOINC `($__internal_1_$__cuda_sm20_dblrcp_rn_slowpath_v3) ;  /* 0x000000cc00107944 */ /* 0x000fea0003c00000 */
[----:B------:R-:W-:-:S07]  /*82d0*/  IMAD.MOV.U32 R73, RZ, RZ, R71 ;  /* 0x000000ffff497224 */ /* 0x000fce00078e0047 */
.L_x_234:
[----:B------:R-:W-:Y:S05]  /*82e0*/  BSYNC.RECONVERGENT B0 ;  /* 0x0000000000007941 */ /* 0x000fea0003800200 */
.L_x_233:
[----:B------:R-:W-:Y:S01]  /*82f0*/  DMUL R70, R96, R34 ;  /* 0x0000002260467228 */ /* 0x000fe20000000000 */
[----:B------:R-:W-:Y:S01]  /*8300*/  BSSY.RECONVERGENT B1, `(.L_x_235) ;  /* 0x0000051000017945 */ /* 0x000fe20003800200 */
[----:B------:R-:W-:Y:S02]  /*8310*/  DMUL R82, R4, R78 ;  /* 0x0000004e04527228 */ /* 0x000fe40000000000 */
[-C--:B------:R-:W-:Y:S02]  /*8320*/  DMUL R76, R6, R32.reuse ;  /* 0x00000020064c7228 */ /* 0x080fe40000000000 */
[-C--:B------:R-:W-:Y:S02]  /*8330*/  DMUL R74, R10, R32.reuse ;  /* 0x000000200a4a7228 */ /* 0x080fe40000000000 */
[----:B------:R-:W-:Y:S02]  /*8340*/  DFMA R4, R4, R32, -R70 ;  /* 0x000000200404722b */ /* 0x000fe40000000846 */
[----:B------:R-:W-:-:S02]  /*8350*/  DMUL R70, R8, R78 ;  /* 0x0000004e08467228 */ /* 0x000fc40000000000 */
[----:B------:R-:W-:Y:S02]  /*8360*/  DFMA R76, R96, R78, -R76 ;  /* 0x0000004e604c722b */ /* 0x000fe4000000084c */
[----:B------:R-:W-:Y:S02]  /*8370*/  DADD R84, -R86, R84 ;  /* 0x0000000056547229 */ /* 0x000fe40000000154 */
[----:B------:R-:W-:Y:S02]  /*8380*/  DMUL R4, R4, R72 ;  /* 0x0000004804047228 */ /* 0x000fe40000000000 */
[-C--:B------:R-:W-:Y:S02]  /*8390*/  DFMA R74, R8, R34.reuse, -R74 ;  /* 0x00000022084a722b */ /* 0x080fe4000000084a */
[-C--:B------:R-:W-:Y:S01]  /*83a0*/  DFMA R82, R6, R34.reuse, -R82 ;  /* 0x000000220652722b */ /* 0x080fe20000000852 */
[----:B------:R-:W1:Y:S01]  /*83b0*/  MUFU.RCP64H R9, 6 ;  /* 0x4018000000097908 */ /* 0x000e620000001800 */
[C---:B------:R-:W-:Y:S01]  /*83c0*/  DMUL R86, R12.reuse, R34 ;  /* 0x000000220c567228 */ /* 0x040fe20000000000 */
[----:B------:R-:W-:Y:S01]  /*83d0*/  IMAD.MOV.U32 R8, RZ, RZ, 0x1 ;  /* 0x00000001ff087424 */ /* 0x000fe200078e00ff */
[----:B------:R-:W-:-:S02]  /*83e0*/  DFMA R34, R12, R32, -R70 ;  /* 0x000000200c22722b */ /* 0x000fc40000000846 */
[-C--:B------:R-:W-:Y:S02]  /*83f0*/  DMUL R88, R88, R72.reuse ;  /* 0x0000004858587228 */ /* 0x080fe40000000000 */
[----:B------:R-:W-:Y:S02]  /*8400*/  DMUL R6, R76, R72 ;  /* 0x000000484c067228 */ /* 0x000fe40000000000 */
[----:B------:R-:W-:Y:S02]  /*8410*/  DADD R70, RZ, -R4 ;  /* 0x00000000ff467229 */ /* 0x000fe40000000804 */
[----:B------:R-:W-:Y:S02]  /*8420*/  DFMA R86, R10, R78, -R86 ;  /* 0x0000004e0a56722b */ /* 0x000fe40000000856 */
[----:B------:R-:W-:Y:S02]  /*8430*/  DMUL R32, R84, R72 ;  /* 0x0000004854207228 */ /* 0x000fe40000000000 */
[----:B------:R-:W-:-:S02]  /*8440*/  DADD R76, RZ, -R88 ;  /* 0x00000000ff4c7229 */ /* 0x000fc40000000858 */
[-C--:B------:R-:W-:Y:S02]  /*8450*/  DMUL R10, R82, R72.reuse ;  /* 0x00000048520a7228 */ /* 0x080fe40000000000 */
[-C--:B------:R-:W-:Y:S02]  /*8460*/  DMUL R12, R74, R72.reuse ;  /* 0x000000484a0c7228 */ /* 0x080fe40000000000 */
[----:B------:R-:W-:Y:S01]  /*8470*/  DADD R84, -R6, R70 ;  /* 0x0000000006547229 */ /* 0x000fe20000000146 */
[----:B------:R-:W-:Y:S01]  /*8480*/  IMAD.MOV.U32 R74, RZ, RZ, 0x0 ;  /* 0x00000000ff4a7424 */ /* 0x000fe200078e00ff */
[----:B------:R-:W-:Y:S01]  /*8490*/  MOV R75, 0x40180000 ;  /* 0x40180000004b7802 */ /* 0x000fe20000000f00 */
[-C--:B------:R-:W-:Y:S02]  /*84a0*/  DMUL R70, R80, R72.reuse ;  /* 0x0000004850467228 */ /* 0x080fe40000000000 */
[----:B------:R-:W-:Y:S02]  /*84b0*/  DADD R76, -R32, R76 ;  /* 0x00000000204c7229 */ /* 0x000fe4000000014c */
[----:B------:R-:W-:-:S02]  /*84c0*/  DMUL R34, R34, R72 ;  /* 0x0000004822227228 */ /* 0x000fc40000000000 */
[----:B-1----:R-:W-:Y:S02]  /*84d0*/  DFMA R80, R8, -R74, 1 ;  /* 0x3ff000000850742b */ /* 0x002fe4000000084a */
[----:B------:R-:W-:Y:S02]  /*84e0*/  DADD R78, RZ, -R12 ;  /* 0x00000000ff4e7229 */ /* 0x000fe4000000080c */
[----:B------:R-:W-:Y:S02]  /*84f0*/  DADD R84, -R10, R84 ;  /* 0x000000000a547229 */ /* 0x000fe40000000154 */
[----:B------:R-:W-:Y:S02]  /*8500*/  DMUL R72, R86, R72 ;  /* 0x0000004856487228 */ /* 0x000fe40000000000 */
[----:B------:R-:W-:Y:S02]  /*8510*/  DADD R86, -R70, R76 ;  /* 0x0000000046567229 */ /* 0x000fe4000000014c */
[----:B------:R-:W-:-:S02]  /*8520*/  DFMA R80, R80, R80, R80 ;  /* 0x000000505050722b */ /* 0x000fc40000000050 */
[----:B------:R-:W-:Y:S02]  /*8530*/  DADD R78, -R34, R78 ;  /* 0x00000000224e7229 */ /* 0x000fe4000000014e */
        /* <DEDUP_REMOVED lines=17> */
[----:B------:R-:W-:Y:S02]  /*8650*/  DFMA R32, RZ, R70, R76 ;  /* 0x00000046ff20722b */ /* 0x000fe4000000004c */
[----:B------:R-:W-:-:S04]  /*8660*/  DFMA R76, RZ, R4, RZ ;  /* 0x00000004ff4c722b */ /* 0x000fc800000000ff */
[----:B------:R-:W-:Y:S02]  /*8670*/  DFMA R92, R80, R78, R92 ;  /* 0x0000004e505c722b */ /* 0x000fe4000000005c */
[----:B------:R-:W-:Y:S02]  /*8680*/  DFMA R80, RZ, R70, R8 ;  /* 0x00000046ff50722b */ /* 0x000fe40000000008 */
[----:B------:R-:W-:Y:S02]  /*8690*/  DADD R8, RZ, R4 ;  /* 0x00000000ff087229 */ /* 0x000fe40000000004 */
[----:B------:R-:W-:Y:S02]  /*86a0*/  DADD R4, RZ, R12 ;  /* 0x00000000ff047229 */ /* 0x000fe4000000000c */
[----:B------:R-:W-:Y:S02]  /*86b0*/  DADD R12, R6, R76 ;  /* 0x00000000060c7229 */ /* 0x000fe4000000004c */
[----:B------:R-:W-:-:S02]  /*86c0*/  FFMA R36, RZ, 2.375, R93 ;  /* 0x40180000ff247823 */ /* 0x000fc4000000005d */
[-C--:B------:R-:W-:Y:S02]  /*86d0*/  DFMA R78, RZ, R6.reuse, R8 ;  /* 0x00000006ff4e722b */ /* 0x080fe40000000008 */
[----:B------:R-:W-:Y:S01]  /*86e0*/  DADD R8, R70, R90 ;  /* 0x0000000046087229 */ /* 0x000fe2000000005a */
[----:B------:R-:W-:Y:S01]  /*86f0*/  FSETP.GT.AND P0, PT, |R36|, 1.469367938527859385e-39, PT ;  /* 0x001000002400780b */ /* 0x000fe20003f04200 */
[----:B------:R-:W-:Y:S02]  /*8700*/  DFMA R6, RZ, R6, R76 ;  /* 0x00000006ff06722b */ /* 0x000fe4000000004c */
[-C--:B------:R-:W-:Y:S02]  /*8710*/  DFMA R4, RZ, R34.reuse, R4 ;  /* 0x00000022ff04722b */ /* 0x080fe40000000004 */
[--C-:B------:R-:W-:Y:S02]  /*8720*/  DADD R70, R34, R88.reuse ;  /* 0x0000000022467229 */ /* 0x100fe40000000058 */
[----:B------:R-:W-:-:S02]  /*8730*/  DFMA R88, RZ, R34, R88 ;  /* 0x00000022ff58722b */ /* 0x000fc40000000058 */
[-C--:B------:R-:W-:Y:S02]  /*8740*/  DFMA R78, RZ, R10.reuse, R78 ;  /* 0x0000000aff4e722b */ /* 0x080fe4000000004e */
[----:B------:R-:W-:Y:S02]  /*8750*/  DFMA R12, RZ, R10, R12 ;  /* 0x0000000aff0c722b */ /* 0x000fe4000000000c */
[----:B------:R-:W-:Y:S02]  /*8760*/  DADD R6, R10, R6 ;  /* 0x000000000a067229 */ /* 0x000fe40000000006 */
[-C--:B------:R-:W-:Y:S02]  /*8770*/  DFMA R34, RZ, R72.reuse, R4 ;  /* 0x00000048ff22722b */ /* 0x080fe40000000004 */
[----:B------:R-:W-:Y:S02]  /*8780*/  DFMA R10, RZ, R72, R70 ;  /* 0x00000048ff0a722b */ /* 0x000fe40000000046 */
[----:B------:R-:W-:Y:S01]  /*8790*/  DADD R4, R72, R88 ;  /* 0x0000000048047229 */ /* 0x000fe20000000058 */
[----:B------:R-:W-:Y:S10]  /*87a0*/  @P0 BRA P2, `(.L_x_236) ;  /* 0x0000000000180947 */ /* 0x000ff40001000000 */
[----:B------:R-:W-:Y:S01]  /*87b0*/  IMAD.MOV.U32 R72, RZ, RZ, RZ ;  /* 0x000000ffff487224 */ /* 0x000fe200078e00ff */
[----:B------:R-:W-:Y:S02]  /*87c0*/  MOV R73, 0x40180000 ;  /* 0x4018000000497802 */ /* 0x000fe40000000f00 */
[----:B------:R-:W-:-:S07]  /*87d0*/  MOV R108, 0x87f0 ;  /* 0x000087f0006c7802 */ /* 0x000fce0000000f00 */
[----:B------:R-:W-:Y:S05]  /*87e0*/  CALL.REL.NOINC `($__internal_2_$__cuda_sm20_div_rn_f64_full) ;  /* 0x000000c800707944 */ /* 0x000fea0003c00000 */
[----:B------:R-:W-:Y:S02]  /*87f0*/  IMAD.MOV.U32 R92, RZ, RZ, R96 ;  /* 0x000000ffff5c7224 */ /* 0x000fe400078e0060 */
[----:B------:R-:W-:-:S07]  /*8800*/  IMAD.MOV.U32 R93, RZ, RZ, R97 ;  /* 0x000000ffff5d7224 */ /* 0x000fce00078e0061 */
.L_x_236:
[----:B------:R-:W-:Y:S05]  /*8810*/  BSYNC.RECONVERGENT B1 ;  /* 0x0000000000017941 */ /* 0x000fea0003800200 */
.L_x_235:
        /* <DEDUP_REMOVED lines=27> */
.L_x_238:
[----:B------:R-:W-:Y:S05]  /*89d0*/  BSYNC.RECONVERGENT B1 ;  /* 0x0000000000017941 */ /* 0x000fea0003800200 */
.L_x_237:
        /* <DEDUP_REMOVED lines=27> */
.L_x_240:
[----:B------:R-:W-:Y:S05]  /*8b90*/  BSYNC.RECONVERGENT B1 ;  /* 0x0000000000017941 */ /* 0x000fea0003800200 */
.L_x_239:
        /* <DEDUP_REMOVED lines=27> */
.L_x_242:
[----:B------:R-:W-:Y:S05]  /*8d50*/  BSYNC.RECONVERGENT B1 ;  /* 0x0000000000017941 */ /* 0x000fea0003800200 */
.L_x_241:
        /* <DEDUP_REMOVED lines=27> */
.L_x_244:
[----:B------:R-:W-:Y:S05]  /*8f10*/  BSYNC.RECONVERGENT B1 ;  /* 0x0000000000017941 */ /* 0x000fea0003800200 */
.L_x_243:
        /* <DEDUP_REMOVED lines=27> */
.L_x_246:
[----:B------:R-:W-:Y:S05]  /*90d0*/  BSYNC.RECONVERGENT B1 ;  /* 0x0000000000017941 */ /* 0x000fea0003800200 */
.L_x_245:
        /* <DEDUP_REMOVED lines=27> */
.L_x_248:
[----:B------:R-:W-:Y:S05]  /*9290*/  BSYNC.RECONVERGENT B1 ;  /* 0x0000000000017941 */ /* 0x000fea0003800200 */
.L_x_247:
        /* <DEDUP_REMOVED lines=27> */
.L_x_250:
[----:B------:R-:W-:Y:S05]  /*9450*/  BSYNC.RECONVERGENT B1 ;  /* 0x0000000000017941 */ /* 0x000fea0003800200 */
.L_x_249:
        /* <DEDUP_REMOVED lines=27> */
.L_x_252:
[----:B------:R-:W-:Y:S05]  /*9610*/  BSYNC.RECONVERGENT B1 ;  /* 0x0000000000017941 */ /* 0x000fea0003800200 */
.L_x_251:
[----:B------:R-:W1:Y:S01]  /*9620*/  MUFU.RCP64H R13, 6 ;  /* 0x40180000000d7908 */ /* 0x000e620000001800 */
[----:B------:R-:W-:Y:S02]  /*9630*/  HFMA2 R33, -RZ, RZ, 2.046875, 0 ;  /* 0x40180000ff217431 */ /* 0x000fe400000001ff */
        /* <DEDUP_REMOVED lines=23> */
.L_x_254:
[----:B------:R-:W-:Y:S05]  /*97b0*/  BSYNC.RECONVERGENT B1 ;  /* 0x0000000000017941 */ /* 0x000fea0003800200 */
.L_x_253:
[----:B------:R-:W-:Y:S01]  /*97c0*/  IMAD.MOV.U32 R2, RZ, RZ, RZ ;  /* 0x000000ffff027224 */ /* 0x000fe200078e00ff */
[----:B------:R-:W1:Y:S01]  /*97d0*/  LDCU UR9, c[0x0][0x398] ;  /* 0x00007300ff0977ac */ /* 0x000e620008000800 */
[----:B------:R-:W-:-:S05]  /*97e0*/  UMOV UR4, URZ ;  /* 0x000000ff00047c82 */ /* 0x000fca0008000000 */
.L_x_261:
[----:B--2---:R-:W2:Y:S01]  /*97f0*/  LDCU UR5, c[0x0][0x398] ;  /* 0x00007300ff0577ac */ /* 0x004ea20008000800 */
[----:B------:R-:W-:Y:S01]  /*9800*/  VIADD R3, R104, -UR4 ;  /* 0x8000000468037c36 */ /* 0x000fe20008000000 */
[----:B--2---:R-:W-:-:S04]  /*9810*/  UIADD3 UR5, UPT, UPT, -UR4, UR5, URZ ;  /* 0x0000000504057290 */ /* 0x004fc8000fffe1ff */
[----:B------:R-:W-:Y:S02]  /*9820*/  UISETP.GE.AND UP0, UPT, UR5, 0x1, UPT ;  /* 0x000000010500788c */ /* 0x000fe4000bf06270 */
[----:B------:R-:W-:-:S07]  /*9830*/  IMAD R3, R3, UR5, RZ ;  /* 0x0000000503037c24 */ /* 0x000fce000f8e02ff */
[----:B---3--:R-:W-:Y:S05]  /*9840*/  BRA.U !UP0, `(.L_x_255) ;  /* 0x0000000d08a07547 */ /* 0x008fea000b800000 */
[----:B------:R-:W-:Y:S01]  /*9850*/  LEA.HI R36, R3, R3, RZ, 0x1 ;  /* 0x0000000303247211 */ /* 0x000fe200078f08ff */
[----:B------:R-:W-:-:S03]  /*9860*/  UMOV UR5, URZ ;  /* 0x000000ff00057c82 */ /* 0x000fc60008000000 */
[----:B------:R-:W-:-:S07]  /*9870*/  SHF.R.S32.HI R36, RZ, 0x1, R36 ;  /* 0x00000001ff247819 */ /* 0x000fce0000011424 */
.L_x_260:
[----:B--2---:R-:W2:Y:S01]  /*9880*/  LDCU UR8, c[0x0][0x398] ;  /* 0x00007300ff0877ac */ /* 0x004ea20008000800 */
[----:B------:R-:W-:Y:S02]  /*9890*/  UIADD3 UR12, UPT, UPT, UR5, UR4, URZ ;  /* 0x00000004050c7290 */ /* 0x000fe4000fffe0ff */
[----:B------:R-:W-:-:S04]  /*98a0*/  UIADD3 UR5, UPT, UPT, UR5, 0x1, URZ ;  /* 0x0000000105057890 */ /* 0x000fc8000fffe0ff */
[----:B-1----:R-:W-:Y:S02]  /*98b0*/  UISETP.NE.AND UP0, UPT, UR5, UR9, UPT ;  /* 0x000000090500728c */ /* 0x002fe4000bf05270 */
[----:B--2---:R-:W-:-:S04]  /*98c0*/  UIADD3 UR8, UPT, UPT, -UR12, UR8, URZ ;  /* 0x000000080c087290 */ /* 0x004fc8000fffe1ff */
[----:B------:R-:W-:-:S09]  /*98d0*/  UISETP.GE.AND UP1, UPT, UR8, 0x2, UPT ;  /* 0x000000020800788c */ /* 0x000fd2000bf26270 */
[----:B---3--:R-:W-:Y:S05]  /*98e0*/  BRA.U !UP1, `(.L_x_256) ;  /* 0x0000000d09707547 */ /* 0x008fea000b800000 */
[----:B------:R-:W-:Y:S01]  /*98f0*/  MOV R5, R37 ;  /* 0x0000002500057202 */ /* 0x000fe20000000f00 */
[----:B------:R-:W-:Y:S01]  /*9900*/  VIADD R98, R104, -UR12 ;  /* 0x8000000c68627c36 */ /* 0x000fe20008000000 */
[----:B------:R-:W1:Y:S01]  /*9910*/  LDCU UR13, c[0x0][0x390] ;  /* 0x00007200ff0d77ac */ /* 0x000e620008000800 */
[----:B------:R-:W2:Y:S01]  /*9920*/  LDCU UR14, c[0x0][0x394] ;  /* 0x00007280ff0e77ac */ /* 0x000ea20008000800 */
[----:B------:R-:W3:Y:S01]  /*9930*/  LDCU.64 UR16, c[0x0][0x3b0] ;  /* 0x00007600ff1077ac */ /* 0x000ee20008000a00 */
[----:B------:R-:W-:-:S05]  /*9940*/  UMOV UR12, 0x1 ;  /* 0x00000001000c7882 */ /* 0x000fca0000000000 */
.L_x_259:
[C---:B------:R-:W-:Y:S01]  /*9950*/  VIADD R37, R2.reuse, 0x1 ;  /* 0x0000000102257836 */ /* 0x040fe20000000000 */
[----:B------:R-:W-:-:S04]  /*9960*/  ISETP.NE.AND P0, PT, R2, RZ, PT ;  /* 0x000000ff0200720c */ /* 0x000fc80003f05270 */
[----:B------:R-:W-:-:S05]  /*9970*/  IADD3 R99, PT, PT, R36, R37, RZ ;  /* 0x0000002524637210 */ /* 0x000fca0007ffe0ff */
[C-C-:B------:R-:W-:Y:S02]  /*9980*/  IMAD R101, R98.reuse, 0x2, R99.reuse ;  /* 0x0000000262657824 */ /* 0x140fe400078e0263 */
[----:B------:R-:W-:-:S03]  /*9990*/  IMAD.IADD R99, R98, 0x1, R99 ;  /* 0x0000000162637824 */ /* 0x000fc600078e0263 */
[----:B------:R-:W-:Y:S01]  /*99a0*/  IADD3 R101, PT, PT, R101, -0x2, RZ ;  /* 0xfffffffe65657810 */ /* 0x000fe20007ffe0ff */
[----:B--2---:R-:W-:Y:S06]  /*99b0*/  @P0 BRA `(.L_x_257) ;  /* 0x0000000400580947 */ /* 0x004fec0003800000 */
[----:B------:R-:W4:Y:S01]  /*99c0*/  LDS.64 R2, [R105+0x4000] ;  /* 0x0040000069027984 */ /* 0x000f220000000a00 */
[----:B------:R-:W5:Y:S01]  /*99d0*/  LDC.64 R42, c[0x0][0x3a8] ;  /* 0x0000ea00ff2a7b82 */ /* 0x000f620000000a00 */
[--C-:B-1----:R-:W-:Y:S01]  /*99e0*/  IMAD R41, R37, UR13, R106.reuse ;  /* 0x0000000d25297c24 */ /* 0x102fe2000f8e026a */
[----:B------:R-:W-:Y:S01]  /*99f0*/  MOV R48, R84 ;  /* 0x0000005400307202 */ /* 0x000fe20000000f00 */
[----:B------:R-:W1:Y:S01]  /*9a00*/  LDS.64 R4, [R105+0xc000] ;  /* 0x00c0000069047984 */ /* 0x000e620000000a00 */
[----:B------:R-:W-:Y:S01]  /*9a10*/  IMAD R33, R99, UR13, R106 ;  /* 0x0000000d63217c24 */ /* 0x000fe2000f8e026a */
[-C--:B------:R-:W-:Y:S01]  /*9a20*/  MOV R51, R83.reuse ;  /* 0x0000005300337202 */ /* 0x080fe20000000f00 */
[----:B------:R-:W-:Y:S01]  /*9a30*/  IMAD.MOV.U32 R46, RZ, RZ, R90 ;  /* 0x000000ffff2e7224 */ /* 0x000fe200078e005a */
[----:B------:R-:W-:Y:S01]  /*9a40*/  MOV R54, R88 ;  /* 0x0000005800367202 */ /* 0x000fe20000000f00 */
[----:B------:R-:W2:Y:S01]  /*9a50*/  LDC.64 R44, c[0x0][0x3b0] ;  /* 0x0000ec00ff2c7b82 */ /* 0x000ea20000000a00 */
[----:B------:R-:W-:Y:S01]  /*9a60*/  IMAD.MOV.U32 R47, RZ, RZ, R91 ;  /* 0x000000ffff2f7224 */ /* 0x000fe200078e005b */
[----:B------:R-:W-:Y:S01]  /*9a70*/  MOV R57, R83 ;  /* 0x0000005300397202 */ /* 0x000fe20000000f00 */
[----:B------:R-:W-:Y:S01]  /*9a80*/  IMAD.MOV.U32 R49, RZ, RZ, R85 ;  /* 0x000000ffff317224 */ /* 0x000fe200078e0055 */
[-C--:B------:R-:W-:Y:S01]  /*9a90*/  MOV R60, R10.reuse ;  /* 0x0000000a003c7202 */ /* 0x080fe20000000f00 */
[----:B------:R-:W-:Y:S01]  /*9aa0*/  IMAD.MOV.U32 R50, RZ, RZ, R82 ;  /* 0x000000ffff327224 */ /* 0x000fe200078e0052 */
[----:B------:R-:W-:Y:S01]  /*9ab0*/  MOV R63, R87 ;  /* 0x00000057003f7202 */ /* 0x000fe20000000f00 */
[----:B------:R-:W-:Y:S01]  /*9ac0*/  IMAD.MOV.U32 R52, RZ, RZ, R78 ;  /* 0x000000ffff347224 */ /* 0x000fe200078e004e */
[----:B------:R-:W-:Y:S01]  /*9ad0*/  MOV R66, R10 ;  /* 0x0000000a00427202 */ /* 0x000fe20000000f00 */
[----:B------:R-:W-:Y:S01]  /*9ae0*/  IMAD.MOV.U32 R53, RZ, RZ, R79 ;  /* 0x000000ffff357224 */ /* 0x000fe200078e004f */
[----:B------:R-:W-:Y:S01]  /*9af0*/  MOV R69, R97 ;  /* 0x0000006100457202 */ /* 0x000fe20000000f00 */
[----:B------:R-:W-:-:S02]  /*9b00*/  IMAD.MOV.U32 R55, RZ, RZ, R89 ;  /* 0x000000ffff377224 */ /* 0x000fc400078e0059 */
[----:B------:R-:W-:Y:S02]  /*9b10*/  IMAD.MOV.U32 R56, RZ, RZ, R82 ;  /* 0x000000ffff387224 */ /* 0x000fe400078e0052 */
[----:B------:R-:W-:Y:S02]  /*9b20*/  IMAD.MOV.U32 R58, RZ, RZ, R34 ;  /* 0x000000ffff3a7224 */ /* 0x000fe400078e0022 */
[----:B-----5:R-:W-:-:S04]  /*9b30*/  IMAD.WIDE R38, R41, 0x8, R42 ;  /* 0x0000000829267825 */ /* 0x020fc800078e022a */
[----:B------:R-:W-:-:S04]  /*9b40*/  IMAD.WIDE R12, R33, 0x8, R42 ;  /* 0x00000008210c7825 */ /* 0x000fc800078e022a */
[----:B--2---:R-:W-:-:S04]  /*9b50*/  IMAD.WIDE R40, R41, 0x8, R44 ;  /* 0x0000000829287825 */ /* 0x004fc800078e022c */
[----:B------:R-:W-:Y:S01]  /*9b60*/  IMAD.WIDE R32, R33, 0x8, R44 ;  /* 0x0000000821207825 */ /* 0x000fe200078e022c */
[----:B----4-:R-:W-:Y:S03]  /*9b70*/  STS.64 [R105], R2 ;  /* 0x0000000269007388 */ /* 0x010fe60000000a00 */
[----:B------:R-:W-:Y:S01]  /*9b80*/  IMAD.MOV.U32 R59, RZ, RZ, R35 ;  /* 0x000000ffff3b7224 */ /* 0x000fe200078e0023 */
[----:B-1----:R-:W-:Y:S01]  /*9b90*/  STS.64 [R105+0x8000], R4 ;  /* 0x0080000469007388 */ /* 0x002fe20000000a00 */
[----:B------:R-:W-:Y:S02]  /*9ba0*/  IMAD.MOV.U32 R61, RZ, RZ, R11 ;  /* 0x000000ffff3d7224 */ /* 0x000fe400078e000b */
[----:B------:R-:W-:Y:S01]  /*9bb0*/  IMAD.MOV.U32 R62, RZ, RZ, R86 ;  /* 0x000000ffff3e7224 */ /* 0x000fe200078e0056 */
[----:B------:R-:W-:Y:S01]  /*9bc0*/  @!PT LDS RZ, [RZ] ;  /* 0x00000000fffff984 */ /* 0x000fe20000000800 */
[----:B------:R-:W-:Y:S01]  /*9bd0*/  @!PT LDS RZ, [RZ] ;  /* 0x00000000fffff984 */ /* 0x000fe20000000800 */
[----:B------:R-:W-:Y:S01]  /*9be0*/  @!PT LDS RZ, [RZ] ;  /* 0x00000000fffff984 */ /* 0x000fe20000000800 */
[----:B------:R-:W-:Y:S01]  /*9bf0*/  LDGSTS.E.64 [R105+0x4000], desc[UR10][R38.64] ;  /* 0x0400000026697fae */ /* 0x000fe2000b9a140a */
[----:B------:R-:W-:-:S02]  /*9c00*/  IMAD.MOV.U32 R64, RZ, RZ, R78 ;  /* 0x000000ffff407224 */ /* 0x000fc400078e004e */
[----:B------:R-:W-:Y:S01]  /*9c10*/  IMAD.MOV.U32 R65, RZ, RZ, R79 ;  /* 0x000000ffff417224 */ /* 0x000fe200078e004f */
[----:B------:R1:W-:Y:S01]  /*9c20*/  LDGSTS.E.64 [R105+0xc000], desc[UR10][R40.64] ;  /* 0x0c00000028697fae */ /* 0x0003e2000b9a140a */
[----:B------:R-:W-:Y:S02]  /*9c30*/  IMAD.MOV.U32 R67, RZ, RZ, R11 ;  /* 0x000000ffff437224 */ /* 0x000fe400078e000b */
[----:B------:R-:W-:Y:S01]  /*9c40*/  IMAD.MOV.U32 R68, RZ, RZ, R96 ;  /* 0x000000ffff447224 */ /* 0x000fe200078e0060 */
[----:B------:R-:W2:Y:S04]  /*9c50*/  LDS.64 R6, [R105+0x5000] ;  /* 0x0050000069067984 */ /* 0x000ea80000000a00 */
[----:B------:R-:W4:Y:S01]  /*9c60*/  LDS.64 R8, [R105+0xd000] ;  /* 0x00d0000069087984 */ /* 0x000f220000000a00 */
[----:B-1----:R-:W-:-:S04]  /*9c70*/  IMAD R41, R101, UR13, R106 ;  /* 0x0000000d65297c24 */ /* 0x002fc8000f8e026a */
[----:B------:R-:W-:-:S04]  /*9c80*/  IMAD.WIDE R38, R41, 0x8, R42 ;  /* 0x0000000829267825 */ /* 0x000fc800078e022a */
[----:B------:R-:W-:Y:S01]  /*9c90*/  IMAD.WIDE R40, R41, 0x8, R44 ;  /* 0x0000000829287825 */ /* 0x000fe200078e022c */
[----:B--2---:R-:W-:Y:S04]  /*9ca0*/  STS.64 [R105+0x1000], R6 ;  /* 0x0010000669007388 */ /* 0x004fe80000000a00 */
[----:B----4-:R-:W-:Y:S04]  /*9cb0*/  STS.64 [R105+0x9000], R8 ;  /* 0x0090000869007388 */ /* 0x010fe80000000a00 */
[----:B------:R-:W-:Y:S01]  /*9cc0*/  @!PT LDS RZ, [RZ] ;  /* 0x00000000fffff984 */ /* 0x000fe20000000800 */
[----:B------:R-:W-:Y:S01]  /*9cd0*/  @!PT LDS RZ, [RZ] ;  /* 0x00000000fffff984 */ /* 0x000fe20000000800 */
[----:B------:R-:W-:Y:S01]  /*9ce0*/  @!PT LDS RZ, [RZ] ;  /* 0x00000000fffff984 */ /* 0x000fe20000000800 */
[----:B------:R-:W-:Y:S04]  /*9cf0*/  LDGSTS.E.64 [R105+0x5000], desc[UR10][R12.64] ;  /* 0x050000000c697fae */ /* 0x000fe8000b9a140a */
[----:B------:R1:W-:Y:S04]  /*9d00*/  LDGSTS.E.64 [R105+0xd000], desc[UR10][R32.64] ;  /* 0x0d00000020697fae */ /* 0x0003e8000b9a140a */
[----:B------:R-:W2:Y:S04]  /*9d10*/  LDS.64 R2, [R105+0x6000] ;  /* 0x0060000069027984 */ /* 0x000ea80000000a00 */
[----:B------:R-:W4:Y:S01]  /*9d20*/  LDS.64 R4, [R105+0xe000] ;  /* 0x00e0000069047984 */ /* 0x000f220000000a00 */
[----:B-1----:R-:W-:-:S04]  /*9d30*/  IMAD.IADD R33, R98, 0x1, R37 ;  /* 0x0000000162217824 */ /* 0x002fc800078e0225 */
[----:B------:R-:W-:-:S04]  /*9d40*/  IMAD R33, R33, UR13, R106 ;  /* 0x0000000d21217c24 */ /* 0x000fc8000f8e026a */
[----:B------:R-:W-:Y:S01]  /*9d50*/  IMAD.WIDE R12, R33, 0x8, R42 ;  /* 0x00000008210c7825 */ /* 0x000fe200078e022a */
[----:B------:R-:W-:-:S03]  /*9d60*/  MOV R42, R88 ;  /* 0x00000058002a7202 */ /* 0x000fc60000000f00 */
[----:B------:R-:W-:Y:S01]  /*9d70*/  IMAD.WIDE R32, R33, 0x8, R44 ;  /* 0x0000000821207825 */ /* 0x000fe200078e022c */
[----:B------:R-:W-:-:S03]  /*9d80*/  MOV R45, R87 ;  /* 0x00000057002d7202 */ /* 0x000fc60000000f00 */
[----:B------:R-:W-:Y:S02]  /*9d90*/  IMAD.MOV.U32 R43, RZ, RZ, R89 ;  /* 0x000000ffff2b7224 */ /* 0x000fe400078e0059 */
[----:B------:R-:W-:Y:S01]  /*9da0*/  IMAD.MOV.U32 R44, RZ, RZ, R86 ;  /* 0x000000ffff2c7224 */ /* 0x000fe200078e0056 */
[----:B--2---:R-:W-:Y:S04]  /*9db0*/  STS.64 [R105+0x2000], R2 ;  /* 0x0020000269007388 */ /* 0x004fe80000000a00 */
[----:B----4-:R-:W-:Y:S04]  /*9dc0*/  STS.64 [R105+0xa000], R4 ;  /* 0x00a0000469007388 */ /* 0x010fe80000000a00 */
[----:B------:R-:W-:Y:S01]  /*9dd0*/  @!PT LDS RZ, [RZ] ;  /* 0x00000000fffff984 */ /* 0x000fe20000000800 */
[----:B------:R-:W-:Y:S01]  /*9de0*/  @!PT LDS RZ, [RZ] ;  /* 0x00000000fffff984 */ /* 0x000fe20000000800 */
[----:B------:R-:W-:Y:S01]  /*9df0*/  @!PT LDS RZ, [RZ] ;  /* 0x00000000fffff984 */ /* 0x000fe20000000800 */
[----:B------:R1:W-:Y:S04]  /*9e00*/  LDGSTS.E.64 [R105+0x6000], desc[UR10][R38.64] ;  /* 0x0600000026697fae */ /* 0x0003e8000b9a140a */
[----:B------:R2:W-:Y:S04]  /*9e10*/  LDGSTS.E.64 [R105+0xe000], desc[UR10][R40.64] ;  /* 0x0e00000028697fae */ /* 0x0005e8000b9a140a */
[----:B------:R-:W4:Y:S04]  /*9e20*/  LDS.64 R6, [R105+0x7000] ;  /* 0x0070000069067984 */ /* 0x000f280000000a00 */
[----:B------:R-:W5:Y:S01]  /*9e30*/  LDS.64 R8, [R105+0xf000] ;  /* 0x00f0000069087984 */ /* 0x000f620000000a00 */
[----:B-1----:R-:W-:Y:S01]  /*9e40*/  IMAD.MOV.U32 R38, RZ, RZ, R92 ;  /* 0x000000ffff267224 */ /* 0x002fe200078e005c */
[----:B------:R-:W-:Y:S01]  /*9e50*/  MOV R39, R93 ;  /* 0x0000005d00277202 */ /* 0x000fe20000000f00 */
[----:B--2---:R-:W-:-:S02]  /*9e60*/  IMAD.MOV.U32 R40, RZ, RZ, R90 ;  /* 0x000000ffff287224 */ /* 0x004fc400078e005a */
[----:B------:R-:W-:Y:S01]  /*9e70*/  IMAD.MOV.U32 R41, RZ, RZ, R91 ;  /* 0x000000ffff297224 */ /* 0x000fe200078e005b */
[----:B----4-:R2:W-:Y:S04]  /*9e80*/  STS.64 [R105+0x3000], R6 ;  /* 0x0030000669007388 */ /* 0x0105e80000000a00 */
[----:B-----5:R2:W-:Y:S04]  /*9e90*/  STS.64 [R105+0xb000], R8 ;  /* 0x00b0000869007388 */ /* 0x0205e80000000a00 */
[----:B------:R-:W-:Y:S01]  /*9ea0*/  @!PT LDS RZ, [RZ] ;  /* 0x00000000fffff984 */ /* 0x000fe20000000800 */
[----:B------:R-:W-:Y:S01]  /*9eb0*/  @!PT LDS RZ, [RZ] ;  /* 0x00000000fffff984 */ /* 0x000fe20000000800 */
[----:B------:R-:W-:Y:S01]  /*9ec0*/  @!PT LDS RZ, [RZ] ;  /* 0x00000000fffff984 */ /* 0x000fe20000000800 */
[----:B------:R2:W-:Y:S04]  /*9ed0*/  LDGSTS.E.64 [R105+0x7000], desc[UR10][R12.64] ;  /* 0x070000000c697fae */ /* 0x0005e8000b9a140a */
[----:B------:R2:W-:Y:S04]  /*9ee0*/  LDGSTS.E.64 [R105+0xf000], desc[UR10][R32.64] ;  /* 0x0f00000020697fae */ /* 0x0005e8000b9a140a */
[----:B------:R-:W0:Y:S01]  /*9ef0*/  LDGDEPBAR ;  /* 0x00000000000079af */ /* 0x000e220000000000 */
[----:B------:R-:W-:-:S04]  /*9f00*/  DEPBAR.LE SB0, 0x0 ;  /* 0x000080000000791a */ /* 0x000fc80000000000 */
[----:B------:R-:W-:Y:S05]  /*9f10*/  BRA `(.L_x_258) ;  /* 0x0000000400c47947 */ /* 0x000fea0003800000 */
.L_x_257:
[----:B------:R-:W4:Y:S01]  /*9f20*/  LDS.64 R8, [R105+0x4000] ;  /* 0x0040000069087984 */ /* 0x000f220000000a00 */
[----:B------:R-:W5:Y:S01]  /*9f30*/  LDC.64 R6, c[0x0][0x3a8] ;  /* 0x0000ea00ff067b82 */ /* 0x000f620000000a00 */
[--C-:B-1----:R-:W-:Y:S01]  /*9f40*/  IMAD R81, R37, UR13, R106.reuse ;  /* 0x0000000d25517c24 */ /* 0x102fe2000f8e026a */
[----:B------:R-:W-:Y:S01]  /*9f50*/  SHF.R.S32.HI R4, RZ, 0x1f, R5 ;  /* 0x0000001fff047819 */ /* 0x000fe20000011405 */
[----:B------:R-:W1:Y:S01]  /*9f60*/  LDS.64 R12, [R105+0xc000] ;  /* 0x00c00000690c7984 */ /* 0x000e620000000a00 */
[----:B------:R-:W-:-:S03]  /*9f70*/  IMAD R75, R99, UR13, R106 ;  /* 0x0000000d634b7c24 */ /* 0x000fc6000f8e026a */
[----:B------:R-:W-:Y:S01]  /*9f80*/  IMAD R4, R4, UR13, RZ ;  /* 0x0000000d04047c24 */ /* 0x000fe2000f8e02ff */
[----:B------:R-:W2:Y:S01]  /*9f90*/  LDC.64 R2, c[0x0][0x3b0] ;  /* 0x0000ec00ff027b82 */ /* 0x000ea20000000a00 */
        /* <DEDUP_REMOVED lines=17> */
[----:B----4-:R-:W-:Y:S04]  /*a0b0*/  STS.64 [R105+0x9000], R70 ;  /* 0x0090004669007388 */ /* 0x010fe80000000a00 */
[----:B------:R-:W-:Y:S01]  /*a0c0*/  @!PT LDS RZ, [RZ] ;  /* 0x00000000fffff984 */ /* 0x000fe20000000800 */
[----:B------:R-:W-:Y:S01]  /*a0d0*/  @!PT LDS RZ, [RZ] ;  /* 0x00000000fffff984 */ /* 0x000fe20000000800 */
[----:B------:R-:W-:Y:S01]  /*a0e0*/  @!PT LDS RZ, [RZ] ;  /* 0x00000000fffff984 */ /* 0x000fe20000000800 */
[----:B------:R2:W-:Y:S04]  /*a0f0*/  LDGSTS.E.64 [R105+0x5000], desc[UR10][R72.64] ;  /* 0x0500000048697fae */ /* 0x0005e8000b9a140a */
[----:B------:R-:W-:Y:S01]  /*a100*/  LDGSTS.E.64 [R105+0xd000], desc[UR10][R74.64] ;  /* 0x0d0000004a697fae */ /* 0x000fe2000b9a140a */
[----:B-1----:R-:W-:-:S03]  /*a110*/  IMAD.IADD R33, R37, 0x1, R98 ;  /* 0x0000000125217824 */ /* 0x002fc600078e0262 */
[----:B------:R-:W1:Y:S01]  /*a120*/  LDS.64 R8, [R105+0x6000] ;  /* 0x0060000069087984 */ /* 0x000e620000000a00 */
[----:B------:R-:W-:-:S03]  /*a130*/  IMAD R33, R33, UR13, R106 ;  /* 0x0000000d21217c24 */ /* 0x000fc6000f8e026a */
[----:B------:R-:W4:Y:S01]  /*a140*/  LDS.64 R12, [R105+0xe000] ;  /* 0x00e00000690c7984 */ /* 0x000f220000000a00 */
[----:B------:R-:W-:-:S04]  /*a150*/  IMAD.WIDE R108, R33, 0x8, R6 ;  /* 0x00000008216c7825 */ /* 0x000fc800078e0206 */
[----:B------:R-:W-:Y:S01]  /*a160*/  IMAD.WIDE R110, R33, 0x8, R2 ;  /* 0x00000008216e7825 */ /* 0x000fe200078e0202 */
[----:B-1----:R-:W-:Y:S04]  /*a170*/  STS.64 [R105+0x2000], R8 ;  /* 0x0020000869007388 */ /* 0x002fe80000000a00 */
[----:B----4-:R-:W-:Y:S04]  /*a180*/  STS.64 [R105+0xa000], R12 ;  /* 0x00a0000c69007388 */ /* 0x010fe80000000a00 */
[----:B------:R-:W-:Y:S01]  /*a190*/  @!PT LDS RZ, [RZ] ;  /* 0x00000000fffff984 */ /* 0x000fe20000000800 */
[----:B------:R-:W-:Y:S01]  /*a1a0*/  @!PT LDS RZ, [RZ] ;  /* 0x00000000fffff984 */ /* 0x000fe20000000800 */
[----:B------:R-:W-:Y:S01]  /*a1b0*/  @!PT LDS RZ, [RZ] ;  /* 0x00000000fffff984 */ /* 0x000fe20000000800 */
[----:B------:R1:W-:Y:S04]  /*a1c0*/  LDGSTS.E.64 [R105+0x6000], desc[UR10][R76.64] ;  /* 0x060000004c697fae */ /* 0x0003e8000b9a140a */
[----:B------:R-:W-:Y:S04]  /*a1d0*/  LDGSTS.E.64 [R105+0xe000], desc[UR10][R80.64] ;  /* 0x0e00000050697fae */ /* 0x000fe8000b9a140a */
[----:B--2---:R-:W2:Y:S04]  /*a1e0*/  LDS.64 R72, [R105+0x7000] ;  /* 0x0070000069487984 */ /* 0x004ea80000000a00 */
[----:B------:R-:W4:Y:S01]  /*a1f0*/  LDS.64 R94, [R105+0xf000] ;  /* 0x00f00000695e7984 */ /* 0x000f220000000a00 */
[----:B-1----:R-:W-:-:S05]  /*a200*/  SHF.R.S32.HI R76, RZ, 0x1f, R0 ;  /* 0x0000001fff4c7819 */ /* 0x002fca0000011400 */
[----:B------:R-:W-:-:S04]  /*a210*/  IMAD R113, R76, UR13, RZ ;  /* 0x0000000d4c717c24 */ /* 0x000fc8000f8e02ff */
[----:B------:R-:W-:Y:S01]  /*a220*/  IMAD R113, R0, UR14, R113 ;  /* 0x0000000e00717c24 */ /* 0x000fe2000f8e0271 */
[----:B--2---:R1:W-:Y:S04]  /*a230*/  STS.64 [R105+0x3000], R72 ;  /* 0x0030004869007388 */ /* 0x0043e80000000a00 */
[----:B----4-:R2:W-:Y:S04]  /*a240*/  STS.64 [R105+0xb000], R94 ;  /* 0x00b0005e69007388 */ /* 0x0105e80000000a00 */
[----:B------:R-:W-:Y:S01]  /*a250*/  @!PT LDS RZ, [RZ] ;  /* 0x00000000fffff984 */ /* 0x000fe20000000800 */
[----:B------:R-:W-:Y:S01]  /*a260*/  @!PT LDS RZ, [RZ] ;  /* 0x00000000fffff984 */ /* 0x000fe20000000800 */
[----:B------:R-:W-:Y:S01]  /*a270*/  @!PT LDS RZ, [RZ] ;  /* 0x00000000fffff984 */ /* 0x000fe20000000800 */
[----:B------:R-:W-:Y:S04]  /*a280*/  LDGSTS.E.64 [R105+0x7000], desc[UR10][R108.64] ;  /* 0x070000006c697fae */ /* 0x000fe8000b9a140a */
[----:B------:R4:W-:Y:S01]  /*a290*/  LDGSTS.E.64 [R105+0xf000], desc[UR10][R110.64] ;  /* 0x0f0000006e697fae */ /* 0x0009e2000b9a140a */
[----:B-1----:R-:W-:-:S02]  /*a2a0*/  SHF.R.S32.HI R72, RZ, 0x1f, R103 ;  /* 0x0000001fff487819 */ /* 0x002fc40000011467 */
[----:B------:R-:W-:Y:S01]  /*a2b0*/  SHF.R.S32.HI R73, RZ, 0x1f, R102 ;  /* 0x0000001fff497819 */ /* 0x000fe20000011466 */
[----:B------:R-:W-:Y:S01]  /*a2c0*/  LDS.64 R70, [R105+0x8000] ;  /* 0x0080000069467984 */ /* 0x000fe20000000a00 */
[----:B--2---:R-:W-:-:S03]  /*a2d0*/  IMAD.WIDE.U32 R94, R0, UR13, R106 ;  /* 0x0000000d005e7c25 */ /* 0x004fc6000f8e006a */
[----:B------:R-:W1:Y:S01]  /*a2e0*/  LDS.64 R32, [R105] ;  /* 0x0000000069207984 */ /* 0x000e620000000a00 */
[----:B------:R-:W-:Y:S02]  /*a2f0*/  IMAD R72, R72, UR13, RZ ;  /* 0x0000000d48487c24 */ /* 0x000fe4000f8e02ff */
[----:B------:R-:W-:Y:S01]  /*a300*/  IMAD R77, R73, UR13, RZ ;  /* 0x0000000d494d7c24 */ /* 0x000fe2000f8e02ff */
[----:B------:R-:W2:Y:S01]  /*a310*/  LDS.64 R74, [R105+0x9000] ;  /* 0x00900000694a7984 */ /* 0x000ea20000000a00 */
[C---:B----4-:R-:W-:Y:S02]  /*a320*/  IMAD R111, R5.reuse, UR14, R4 ;  /* 0x0000000e056f7c24 */ /* 0x050fe4000f8e0204 */
[----:B------:R-:W-:Y:S01]  /*a330*/  IMAD.WIDE.U32 R4, R5, UR13, R106 ;  /* 0x0000000d05047c25 */ /* 0x000fe2000f8e006a */
[----:B------:R-:W4:Y:S03]  /*a340*/  LDS.64 R80, [R105+0xa000] ;  /* 0x00a0000069507984 */ /* 0x000f260000000a00 */
[C---:B------:R-:W-:Y:S01]  /*a350*/  IMAD R109, R103.reuse, UR14, R72 ;  /* 0x0000000e676d7c24 */ /* 0x040fe2000f8e0248 */
[----:B------:R-:W5:Y:S01]  /*a360*/  LDS.64 R2, [R105+0xb000] ;  /* 0x00b0000069027984 */ /* 0x000f620000000a00 */
[----:B------:R-:W-:-:S03]  /*a370*/  IMAD.WIDE.U32 R72, R103, UR13, R106 ;  /* 0x0000000d67487c25 */ /* 0x000fc6000f8e006a */
[----:B------:R-:W5:Y:S01]  /*a380*/  LDS.64 R12, [R105+0x1000] ;  /* 0x00100000690c7984 */ /* 0x000f620000000a00 */
[----:B------:R-:W-:Y:S01]  /*a390*/  IMAD R103, R102, UR14, R77 ;  /* 0x0000000e66677c24 */ /* 0x000fe2000f8e024d */
[----:B---3--:R-:W-:Y:S01]  /*a3a0*/  LEA R108, P2, R72, UR16, 0x3 ;  /* 0x00000010486c7c11 */ /* 0x008fe2000f8418ff */
[----:B------:R-:W-:Y:S01]  /*a3b0*/  IMAD.IADD R111, R5, 0x1, R111 ;  /* 0x00000001056f7824 */ /* 0x000fe200078e026f */
[----:B------:R-:W3:Y:S01]  /*a3c0*/  LDS.64 R8, [R105+0x2000] ;  /* 0x0020000069087984 */ /* 0x000ee20000000a00 */
[----:B------:R-:W-:Y:S01]  /*a3d0*/  IMAD.WIDE.U32 R76, R102, UR13, R106 ;  /* 0x0000000d664c7c25 */ /* 0x000fe2000f8e006a */
[----:B------:R-:W-:Y:S02]  /*a3e0*/  IADD3 R109, PT, PT, R73, R109, RZ ;  /* 0x0000006d496d7210 */ /* 0x000fe40007ffe0ff */
[----:B------:R-:W3:Y:S01]  /*a3f0*/  LDS.64 R6, [R105+0x3000] ;  /* 0x0030000069067984 */ /* 0x000ee20000000a00 */
[----:B------:R-:W-:Y:S01]  /*a400*/  IMAD.IADD R103, R77, 0x1, R103 ;  /* 0x000000014d677824 */ /* 0x000fe200078e0267 */
[----:B------:R-:W-:Y:S01]  /*a410*/  LEA.HI.X R109, R72, UR17, R109, 0x3, P2 ;  /* 0x00000011486d7c11 */ /* 0x000fe200090f1c6d */
[----:B------:R-:W-:Y:S01]  /*a420*/  IMAD.IADD R113, R95, 0x1, R113 ;  /* 0x000000015f717824 */ /* 0x000fe200078e0271 */
[----:B------:R-:W0:Y:S01]  /*a430*/  LDGDEPBAR ;  /* 0x00000000000079af */ /* 0x000e220000000000 */
[----:B-1----:R-:W-:-:S02]  /*a440*/  DFMA R70, R38, R32, R70 ;  /* 0x000000202646722b */ /* 0x002fc40000000046 */
[-C--:B--2---:R-:W-:Y:S02]  /*a450*/  DFMA R74, R46, R32.reuse, R74 ;  /* 0x000000202e4a722b */ /* 0x084fe4000000004a */
[-C--:B----4-:R-:W-:Y:S02]  /*a460*/  DFMA R80, R54, R32.reuse, R80 ;  /* 0x000000203650722b */ /* 0x090fe40000000050 */
[----:B-----5:R-:W-:Y:S01]  /*a470*/  DFMA R2, R62, R32, R2 ;  /* 0x000000203e02722b */ /* 0x020fe20000000002 */
[C---:B------:R-:W-:Y:S01]  /*a480*/  LEA R32, P0, R4.reuse, UR16, 0x3 ;  /* 0x0000001004207c11 */ /* 0x040fe2000f8018ff */
[-C--:B------:R-:W-:Y:S02]  /*a490*/  DFMA R70, R40, R12.reuse, R70 ;  /* 0x0000000c2846722b */ /* 0x080fe40000000046 */
[-C--:B------:R-:W-:Y:S01]  /*a4a0*/  DFMA R74, R48, R12.reuse, R74 ;  /* 0x0000000c304a722b */ /* 0x080fe2000000004a */
[----:B------:R-:W-:Y:S01]  /*a4b0*/  LEA.HI.X R33, R4, UR17, R111, 0x3, P0 ;  /* 0x0000001104217c11 */ /* 0x000fe200080f1c6f */
[-C--:B------:R-:W-:Y:S01]  /*a4c0*/  DFMA R80, R56, R12.reuse, R80 ;  /* 0x0000000c3850722b */ /* 0x080fe20000000050 */
[----:B------:R-:W-:Y:S01]  /*a4d0*/  LEA R4, P0, R76, UR16, 0x3 ;  /* 0x000000104c047c11 */ /* 0x000fe2000f8018ff */
[----:B------:R-:W-:-:S02]  /*a4e0*/  DFMA R12, R64, R12, R2 ;  /* 0x0000000c400c722b */ /* 0x000fc40000000002 */
[-C--:B---3--:R-:W-:Y:S01]  /*a4f0*/  DFMA R70, R42, R8.reuse, R70 ;  /* 0x000000082a46722b */ /* 0x088fe20000000046 */
[----:B------:R-:W-:Y:S01]  /*a500*/  LEA R2, P2, R94, UR16, 0x3 ;  /* 0x000000105e027c11 */ /* 0x000fe2000f8418ff */
[-C--:B------:R-:W-:Y:S01]  /*a510*/  DFMA R74, R50, R8.reuse, R74 ;  /* 0x00000008324a722b */ /* 0x080fe2000000004a */
[----:B------:R-:W-:Y:S01]  /*a520*/  LEA.HI.X R5, R76, UR17, R103, 0x3, P0 ;  /* 0x000000114c057c11 */ /* 0x000fe200080f1c67 */
[-C--:B------:R-:W-:Y:S01]  /*a530*/  DFMA R80, R58, R8.reuse, R80 ;  /* 0x000000083a50722b */ /* 0x080fe20000000050 */
[----:B------:R-:W-:Y:S01]  /*a540*/  LEA.HI.X R3, R94, UR17, R113, 0x3, P2 ;  /* 0x000000115e037c11 */ /* 0x000fe200090f1c71 */
[----:B------:R-:W-:Y:S02]  /*a550*/  DFMA R12, R66, R8, R12 ;  /* 0x00000008420c722b */ /* 0x000fe4000000000c */
[-C--:B------:R-:W-:Y:S02]  /*a560*/  DFMA R70, R44, R6.reuse, R70 ;  /* 0x000000062c46722b */ /* 0x080fe40000000046 */
        /* <DEDUP_REMOVED lines=12> */
.L_x_258:
[----:B------:R-:W-:Y:S01]  /*a630*/  UIADD3 UR12, UPT, UPT, UR12, 0x1, URZ ;  /* 0x000000010c0c7890 */ /* 0x000fe2000fffe0ff */
[----:B------:R-:W-:Y:S01]  /*a640*/  MOV R102, R101 ;  /* 0x0000006500667202 */ /* 0x000fe20000000f00 */
[----:B------:R-:W-:Y:S01]  /*a650*/  IMAD.MOV.U32 R103, RZ, RZ, R99 ;  /* 0x000000ffff677224 */ /* 0x000fe200078e0063 */
[----:B-1----:R-:W-:Y:S01]  /*a660*/  MOV R5, R37 ;  /* 0x0000002500057202 */ /* 0x002fe20000000f00 */
[----:B------:R-:W-:Y:S01]  /*a670*/  UISETP.GE.AND UP1, UPT, UR12, UR8, UPT ;  /* 0x000000080c00728c */ /* 0x000fe2000bf26270 */
[----:B------:R-:W-:Y:S02]  /*a680*/  IMAD.IADD R0, R37, 0x1, R98 ;  /* 0x0000000125007824 */ /* 0x000fe400078e0262 */
[----:B------:R-:W-:-:S06]  /*a690*/  IMAD.MOV.U32 R2, RZ, RZ, R37 ;  /* 0x000000ffff027224 */ /* 0x000fcc00078e0025 */
[----:B------:R-:W-:Y:S05]  /*a6a0*/  BRA.U !UP1, `(.L_x_259) ;  /* 0xfffffff109a87547 */ /* 0x000fea000b83ffff */
.L_x_256:
[----:B------:R-:W-:Y:S01]  /*a6b0*/  VIADD R2, R2, 0x2 ;  /* 0x0000000202027836 */ /* 0x000fe20000000000 */
[----:B------:R-:W-:Y:S06]  /*a6c0*/  BRA.U UP0, `(.L_x_260) ;  /* 0xfffffff1006c7547 */ /* 0x000fec000b83ffff */
.L_x_255:
[----:B------:R-:W4:Y:S01]  /*a6d0*/  LDCU UR5, c[0x0][0x398] ;  /* 0x00007300ff0577ac */ /* 0x000f220008000800 */
[----:B------:R-:W-:Y:S01]  /*a6e0*/  VIADD R2, R2, 0x1 ;  /* 0x0000000102027836 */ /* 0x000fe20000000000 */
[----:B------:R-:W-:Y:S02]  /*a6f0*/  UIADD3 UR4, UPT, UPT, UR4, 0x1, URZ ;  /* 0x0000000104047890 */ /* 0x000fe4000fffe0ff */
[----:B-1----:R-:W-:Y:S01]  /*a700*/  UIADD3 UR9, UPT, UPT, UR9, -0x1, URZ ;  /* 0xffffffff09097890 */ /* 0x002fe2000fffe0ff */
[----:B----4-:R-:W-:-:S04]  /*a710*/  MOV R36, UR5 ;  /* 0x0000000500247c02 */ /* 0x010fc80008000f00 */
[----:B------:R-:W-:-:S13]  /*a720*/  ISETP.NE.AND P0, PT, R36, UR4, PT ;  /* 0x0000000424007c0c */ /* 0x000fda000bf05270 */
[----:B------:R-:W-:Y:S05]  /*a730*/  @P0 BRA `(.L_x_261) ;  /* 0xfffffff0002c0947 */ /* 0x000fea000383ffff */
[----:B------:R4:W1:Y:S04]  /*a740*/  LDS.64 R74, [R105+0xc000] ;  /* 0x00c00000694a7984 */ /* 0x0008680000000a00 */
[----:B------:R4:W1:Y:S04]  /*a750*/  LDS.64 R4, [R105+0x4000] ;  /* 0x0040000069047984 */ /* 0x0008680000000a00 */
[----:B--2---:R4:W2:Y:S04]  /*a760*/  LDS.64 R6, [R105+0x5000] ;  /* 0x0050000069067984 */ /* 0x0048a80000000a00 */
[----:B------:R4:W1:Y:S04]  /*a770*/  LDS.64 R8, [R105+0x6000] ;  /* 0x0060000069087984 */ /* 0x0008680000000a00 */
[----:B------:R4:W1:Y:S04]  /*a780*/  LDS.64 R2, [R105+0x7000] ;  /* 0x0070000069027984 */ /* 0x0008680000000a00 */
[----:B------:R4:W1:Y:S04]  /*a790*/  LDS.64 R76, [R105+0xd000] ;  /* 0x00d00000694c7984 */ /* 0x0008680000000a00 */
[----:B------:R4:W1:Y:S04]  /*a7a0*/  LDS.64 R78, [R105+0xe000] ;  /* 0x00e00000694e7984 */ /* 0x0008680000000a00 */
[----:B------:R4:W1:Y:S02]  /*a7b0*/  LDS.64 R80, [R105+0xf000] ;  /* 0x00f0000069507984 */ /* 0x0008640000000a00 */
.L_x_214:
[-C--:B-1----:R-:W-:Y:S01]  /*a7c0*/  DFMA R74, R38, R4.reuse, R74 ;  /* 0x00000004264a722b */ /* 0x082fe2000000004a */
[----:B------:R-:W1:Y:S01]  /*a7d0*/  LDCU.64 UR4, c[0x0][0x390] ;  /* 0x00007200ff0477ac */ /* 0x000e620008000a00 */
[-C--:B------:R-:W-:Y:S01]  /*a7e0*/  DFMA R76, R46, R4.reuse, R76 ;  /* 0x000000042e4c722b */ /* 0x080fe2000000004c */
[----:B------:R-:W-:Y:S01]  /*a7f0*/  SHF.R.S32.HI R13, RZ, 0x1f, R102 ;  /* 0x0000001fff0d7819 */ /* 0x000fe20000011466 */
[-C--:B------:R-:W-:Y:S01]  /*a800*/  DFMA R78, R54, R4.reuse, R78 ;  /* 0x00000004364e722b */ /* 0x080fe2000000004e */
[----:B------:R-:W3:Y:S01]  /*a810*/  LDCU.64 UR8, c[0x0][0x3b0] ;  /* 0x00007600ff0877ac */ /* 0x000ee20008000a00 */
[----:B------:R-:W-:Y:S01]  /*a820*/  DFMA R4, R62, R4, R80 ;  /* 0x000000043e04722b */ /* 0x000fe20000000050 */
[----:B------:R-:W-:Y:S01]  /*a830*/  SHF.R.S32.HI R35, RZ, 0x1f, R0 ;  /* 0x0000001fff237819 */ /* 0x000fe20000011400 */
[-C--:B--2---:R-:W-:Y:S02]  /*a840*/  DFMA R74, R40, R6.reuse, R74 ;  /* 0x00000006284a722b */ /* 0x084fe4000000004a */
[----:B------:R-:W-:-:S02]  /*a850*/  DFMA R76, R48, R6, R76 ;  /* 0x00000006304c722b */ /* 0x000fc4000000004c */
[-C--:B------:R-:W-:Y:S02]  /*a860*/  DFMA R78, R56, R6.reuse, R78 ;  /* 0x00000006384e722b */ /* 0x080fe4000000004e */
[----:B------:R-:W-:Y:S02]  /*a870*/  DFMA R10, R64, R6, R4 ;  /* 0x00000006400a722b */ /* 0x000fe40000000004 */
[-C--:B------:R-:W-:Y:S02]  /*a880*/  DFMA R4, R42, R8.reuse, R74 ;  /* 0x000000082a04722b */ /* 0x080fe4000000004a */
[-C--:B------:R-:W-:Y:S01]  /*a890*/  DFMA R6, R50, R8.reuse, R76 ;  /* 0x000000083206722b */ /* 0x080fe2000000004c */
[----:B-1----:R-:W-:Y:S01]  /*a8a0*/  IMAD R73, R13, UR4, RZ ;  /* 0x000000040d497c24 */ /* 0x002fe2000f8e02ff */
[-C--:B------:R-:W-:Y:S01]  /*a8b0*/  DFMA R78, R58, R8.reuse, R78 ;  /* 0x000000083a4e722b */ /* 0x080fe2000000004e */
[----:B------:R-:W-:Y:S01]  /*a8c0*/  IMAD R77, R35, UR4, RZ ;  /* 0x00000004234d7c24 */ /* 0x000fe2000f8e02ff */
[----:B------:R-:W-:Y:S01]  /*a8d0*/  DFMA R10, R66, R8, R10 ;  /* 0x00000008420a722b */ /* 0x000fe2000000000a */
[----:B------:R-:W-:Y:S01]  /*a8e0*/  IMAD.WIDE.U32 R32, R103, UR4, R106 ;  /* 0x0000000467207c25 */ /* 0x000fe2000f8e006a */
[----:B------:R-:W-:-:S02]  /*a8f0*/  DFMA R4, R44, R2, R4 ;  /* 0x000000022c04722b */ /* 0x000fc40000000004 */
[-C--:B------:R-:W-:Y:S01]  /*a900*/  DFMA R6, R52, R2.reuse, R6 ;  /* 0x000000023406722b */ /* 0x080fe20000000006 */
[C---:B------:R-:W-:Y:S01]  /*a910*/  IMAD.WIDE.U32 R70, R102.reuse, UR4, R106 ;  /* 0x0000000466467c25 */ /* 0x040fe2000f8e006a */
[-C--:B------:R-:W-:Y:S02]  /*a920*/  DFMA R8, R60, R2.reuse, R78 ;  /* 0x000000023c08722b */ /* 0x080fe4000000004e */
[----:B------:R-:W-:Y:S01]  /*a930*/  DFMA R2, R68, R2, R10 ;  /* 0x000000024402722b */ /* 0x000fe2000000000a */
[----:B------:R-:W-:Y:S01]  /*a940*/  IMAD R73, R102, UR5, R73 ;  /* 0x0000000566497c24 */ /* 0x000fe2000f8e0249 */
[----:B------:R-:W-:Y:S01]  /*a950*/  SHF.R.S32.HI R10, RZ, 0x1f, R37 ;  /* 0x0000001fff0a7819 */ /* 0x000fe20000011425 */
[----:B------:R-:W-:Y:S01]  /*a960*/  IMAD.WIDE.U32 R74, R0, UR4, R106 ;  /* 0x00000004004a7c25 */ /* 0x000fe2000f8e006a */
[----:B------:R-:W-:Y:S01]  /*a970*/  SHF.R.S32.HI R11, RZ, 0x1f, R103 ;  /* 0x0000001fff0b7819 */ /* 0x000fe20000011467 */
[----:B------:R1:W-:Y:S01]  /*a980*/  STS.64 [R105+0xc000], R4 ;  /* 0x00c0000469007388 */ /* 0x0003e20000000a00 */
[----:B---3--:R-:W-:Y:S01]  /*a990*/  LEA R72, P3, R70, UR8, 0x3 ;  /* 0x0000000846487c11 */ /* 0x008fe2000f8618ff */
[----:B------:R-:W-:Y:S01]  /*a9a0*/  IMAD R12, R10, UR4, RZ ;  /* 0x000000040a0c7c24 */ /* 0x000fe2000f8e02ff */
[----:B------:R-:W-:Y:S01]  /*a9b0*/  LEA R76, P4, R74, UR8, 0x3 ;  /* 0x000000084a4c7c11 */ /* 0x000fe2000f8818ff */
[----:B------:R-:W-:Y:S01]  /*a9c0*/  IMAD R34, R11, UR4, RZ ;  /* 0x000000040b227c24 */ /* 0x000fe2000f8e02ff */
[----:B------:R1:W-:Y:S01]  /*a9d0*/  STS.64 [R105+0xd000], R6 ;  /* 0x00d0000669007388 */ /* 0x0003e20000000a00 */
[----:B------:R-:W-:-:S03]  /*a9e0*/  IMAD.WIDE.U32 R10, R37, UR4, R106 ;  /* 0x00000004250a7c25 */ /* 0x000fc6000f8e006a */
[----:B------:R1:W-:Y:S01]  /*a9f0*/  STS.64 [R105+0xe000], R8 ;  /* 0x00e0000869007388 */ /* 0x0003e20000000a00 */
[----:B------:R-:W-:Y:S01]  /*aa00*/  IMAD R13, R37, UR5, R12 ;  /* 0x00000005250d7c24 */ /* 0x000fe2000f8e020c */
[----:B------:R-:W-:Y:S01]  /*aa10*/  LEA R12, P0, R10, UR8, 0x3 ;  /* 0x000000080a0c7c11 */ /* 0x000fe2000f8018ff */
[----:B------:R-:W-:Y:S01]  /*aa20*/  IMAD R35, R103, UR5, R34 ;  /* 0x0000000567237c24 */ /* 0x000fe2000f8e0222 */
[----:B------:R-:W-:Y:S01]  /*aa30*/  LEA R34, P2, R32, UR8, 0x3 ;  /* 0x0000000820227c11 */ /* 0x000fe2000f8418ff */
[----:B------:R-:W-:Y:S01]  /*aa40*/  IMAD R77, R0, UR5, R77 ;  /* 0x00000005004d7c24 */ /* 0x000fe2000f8e024d */
[----:B------:R1:W-:Y:S01]  /*aa50*/  STS.64 [R105+0xf000], R2 ;  /* 0x00f0000269007388 */ /* 0x0003e20000000a00 */
[----:B------:R-:W-:Y:S01]  /*aa60*/  IMAD.IADD R13, R11, 0x1, R13 ;  /* 0x000000010b0d7824 */ /* 0x000fe200078e020d */
[----:B------:R-:W-:Y:S01]  /*aa70*/  IADD3 R35, PT, PT, R33, R35, RZ ;  /* 0x0000002321237210 */ /* 0x000fe20007ffe0ff */
[----:B------:R-:W-:Y:S02]  /*aa80*/  IMAD.IADD R73, R71, 0x1, R73 ;  /* 0x0000000147497824 */ /* 0x000fe400078e0249 */
[----:B------:R-:W-:Y:S01]  /*aa90*/  IMAD.IADD R77, R75, 0x1, R77 ;  /* 0x000000014b4d7824 */ /* 0x000fe200078e024d */
[----:B------:R-:W-:-:S02]  /*aaa0*/  LEA.HI.X R13, R10, UR9, R13, 0x3, P0 ;  /* 0x000000090a0d7c11 */ /* 0x000fc400080f1c0d */
[----:B------:R-:W-:Y:S02]  /*aab0*/  LEA.HI.X R35, R32, UR9, R35, 0x3, P2 ;  /* 0x0000000920237c11 */ /* 0x000fe400090f1c23 */
[----:B------:R-:W-:Y:S01]  /*aac0*/  LEA.HI.X R73, R70, UR9, R73, 0x3, P3 ;  /* 0x0000000946497c11 */ /* 0x000fe200098f1c49 */
[----:B------:R1:W-:Y:S01]  /*aad0*/  STG.E.64 desc[UR10][R12.64], R4 ;  /* 0x000000040c007986 */ /* 0x0003e2000c101b0a */
[----:B------:R-:W-:-:S03]  /*aae0*/  LEA.HI.X R77, R74, UR9, R77, 0x3, P4 ;  /* 0x000000094a4d7c11 */ /* 0x000fc6000a0f1c4d */
[----:B------:R1:W-:Y:S04]  /*aaf0*/  STG.E.64 desc[UR10][R34.64], R6 ;  /* 0x0000000622007986 */ /* 0x0003e8000c101b0a */
[----:B------:R1:W-:Y:S04]  /*ab00*/  STG.E.64 desc[UR10][R72.64], R8 ;  /* 0x0000000848007986 */ /* 0x0003e8000c101b0a */
[----:B------:R1:W-:Y:S01]  /*ab10*/  STG.E.64 desc[UR10][R76.64], R2 ;  /* 0x000000024c007986 */ /* 0x0003e2000c101b0a */
[----:B------:R-:W-:Y:S05]  /*ab20*/  @!P1 BRA `(.L_x_262) ;  /* 0x0000003000e89947 */ /* 0x000fea0003800000 */
[----:B------:R-:W2:Y:S01]  /*ab30*/  I2F.F64 R80, R36 ;  /* 0x0000002400507312 */ /* 0x000ea20000201c00 */
[----:B-1----:R-:W-:Y:S01]  /*ab40*/  MOV R2, 0x1 ;  /* 0x0000000100027802 */ /* 0x002fe20000000f00 */
[----:B------:R-:W-:Y:S06]  /*ab50*/  BSSY.RECONVERGENT B1, `(.L_x_263) ;  /* 0x0000017000017945 */ /* 0x000fec0003800200 */
[----:B--2---:R-:W1:Y:S02]  /*ab60*/  MUFU.RCP64H R3, R81 ;  /* 0x0000005100037308 */ /* 0x004e640000001800 */
[----:B-1----:R-:W-:-:S08]  /*ab70*/  DFMA R4, -R80, R2, 1 ;  /* 0x3ff000005004742b */ /* 0x002fd00000000102 */
[----:B------:R-:W-:-:S08]  /*ab80*/  DFMA R4, R4, R4, R4 ;  /* 0x000000040404722b */ /* 0x000fd00000000004 */
[----:B------:R-:W-:Y:S02]  /*ab90*/  DFMA R4, R2, R4, R2 ;  /* 0x000000040204722b */ /* 0x000fe40000000002 */
[----:B-----5:R-:W-:-:S06]  /*aba0*/  DADD R2, -R14, R20 ;  /* 0x000000000e027229 */ /* 0x020fcc0000000114 */
[----:B------:R-:W-:-:S04]  /*abb0*/  DFMA R6, -R80, R4, 1 ;  /* 0x3ff000005006742b */ /* 0x000fc80000000104 */
[----:B------:R-:W-:-:S04]  /*abc0*/  FSETP.GEU.AND P2, PT, |R3|, 6.5827683646048100446e-37, PT ;  /* 0x036000000300780b */ /* 0x000fc80003f4e200 */
        /* <DEDUP_REMOVED lines=12> */
[----:B----4-:R-:W-:Y:S05]  /*ac90*/  CALL.REL.NOINC `($__internal_2_$__cuda_sm20_div_rn_f64_full) ;  /* 0x000000a400447944 */ /* 0x010fea0003c00000 */
[----:B------:R-:W-:Y:S01]  /*aca0*/  IMAD.MOV.U32 R78, RZ, RZ, R96 ;  /* 0x000000ffff4e7224 */ /* 0x000fe200078e0060 */
[----:B------:R-:W-:-:S07]  /*acb0*/  MOV R79, R97 ;  /* 0x00000061004f7202 */ /* 0x000fce0000000f00 */
.L_x_264:
[----:B------:R-:W-:Y:S05]  /*acc0*/  BSYNC.RECONVERGENT B1 ;  /* 0x0000000000017941 */ /* 0x000fea0003800200 */
.L_x_263:
        /* <DEDUP_REMOVED lines=19> */
[----:B----4-:R-:W-:Y:S05]  /*ae00*/  CALL.REL.NOINC `($__internal_2_$__cuda_sm20_div_rn_f64_full) ;  /* 0x000000a000e87944 */ /* 0x010fea0003c00000 */
[----:B------:R-:W-:Y:S02]  /*ae10*/  IMAD.MOV.U32 R34, RZ, RZ, R96 ;  /* 0x000000ffff227224 */ /* 0x000fe400078e0060 */
[----:B------:R-:W-:-:S07]  /*ae20*/  IMAD.MOV.U32 R35, RZ, RZ, R97 ;  /* 0x000000ffff237224 */ /* 0x000fce00078e0061 */
.L_x_266:
[----:B------:R-:W-:Y:S05]  /*ae30*/  BSYNC.RECONVERGENT B1 ;  /* 0x0000000000017941 */ /* 0x000fea0003800200 */
.L_x_265:
[----:B------:R-:W1:Y:S01]  /*ae40*/  MUFU.RCP64H R5, R81 ;  /* 0x0000005100057308 */ /* 0x000e620000001800 */
[----:B------:R-:W-:Y:S01]  /*ae50*/  MOV R4, 0x1 ;  /* 0x0000000100047802 */ /* 0x000fe20000000f00 */
[----:B------:R-:W-:Y:S01]  /*ae60*/  DADD R74, R26, R2 ;  /* 0x000000001a4a7229 */ /* 0x000fe20000000002 */
        /* <DEDUP_REMOVED lines=16> */
[----:B----4-:R-:W-:Y:S05]  /*af70*/  CALL.REL.NOINC `($__internal_2_$__cuda_sm20_div_rn_f64_full) ;  /* 0x000000a0008c7944 */ /* 0x010fea0003c00000 */
[----:B------:R-:W-:Y:S01]  /*af80*/  MOV R32, R96 ;  /* 0x0000006000207202 */ /* 0x000fe20000000f00 */
[----:B------:R-:W-:-:S07]  /*af90*/  IMAD.MOV.U32 R33, RZ, RZ, R97 ;  /* 0x000000ffff217224 */ /* 0x000fce00078e0061 */
.L_x_268:
[----:B------:R-:W-:Y:S05]  /*afa0*/  BSYNC.RECONVERGENT B1 ;  /* 0x0000000000017941 */ /* 0x000fea0003800200 */
.L_x_267:
[----:B------:R-:W1:Y:S01]  /*afb0*/  MUFU.RCP64H R3, R81 ;  /* 0x0000005100037308 */ /* 0x000e620000001800 */
[----:B------:R-:W-:Y:S01]  /*afc0*/  IMAD.MOV.U32 R2, RZ, RZ, 0x1 ;  /* 0x00000001ff027424 */ /* 0x000fe200078e00ff */
[----:B------:R-:W-:Y:S05]  /*afd0*/  BSSY.RECONVERGENT B1, `(.L_x_269) ;  /* 0x0000016000017945 */ /* 0x000fea0003800200 */
[----:B-1----:R-:W-:-:S08]  /*afe0*/  DFMA R4, -R80, R2, 1 ;  /* 0x3ff000005004742b */ /* 0x002fd00000000102 */
[----:B------:R-:W-:-:S08]  /*aff0*/  DFMA R4, R4, R4, R4 ;  /* 0x000000040404722b */ /* 0x000fd00000000004 */
[----:B------:R-:W-:Y:S02]  /*b000*/  DFMA R4, R2, R4, R2 ;  /* 0x000000040204722b */ /* 0x000fe40000000002 */
[----:B------:R-:W-:-:S06]  /*b010*/  DADD R2, -R16, R22 ;  /* 0x0000000010027229 */ /* 0x000fcc0000000116 */
        /* <DEDUP_REMOVED lines=14> */
[----:B----4-:R-:W-:Y:S05]  /*b100*/  CALL.REL.NOINC `($__internal_2_$__cuda_sm20_div_rn_f64_full) ;  /* 0x000000a000287944 */ /* 0x010fea0003c00000 */
[----:B------:R-:W-:Y:S02]  /*b110*/  IMAD.MOV.U32 R12, RZ, RZ, R96 ;  /* 0x000000ffff0c7224 */ /* 0x000fe400078e0060 */
[----:B------:R-:W-:-:S07]  /*b120*/  IMAD.MOV.U32 R13, RZ, RZ, R97 ;  /* 0x000000ffff0d7224 */ /* 0x000fce00078e0061 */
.L_x_270:
[----:B------:R-:W-:Y:S05]  /*b130*/  BSYNC.RECONVERGENT B1 ;  /* 0x0000000000017941 */ /* 0x000fea0003800200 */
.L_x_269:
        /* <DEDUP_REMOVED lines=22> */
.L_x_272:
[----:B------:R-:W-:Y:S05]  /*b2a0*/  BSYNC.RECONVERGENT B1 ;  /* 0x0000000000017941 */ /* 0x000fea0003800200 */
.L_x_271:
[----:B------:R-:W1:Y:S01]  /*b2b0*/  MUFU.RCP64H R5, R81 ;  /* 0x0000005100057308 */ /* 0x000e620000001800 */
[----:B------:R-:W-:Y:S01]  /*b2c0*/  IMAD.MOV.U32 R4, RZ, RZ, 0x1 ;  /* 0x00000001ff047424 */ /* 0x000fe200078e00ff */
        /* <DEDUP_REMOVED lines=17> */
[----:B----4-:R-:W-:Y:S05]  /*b3e0*/  CALL.REL.NOINC `($__internal_2_$__cuda_sm20_div_rn_f64_full) ;  /* 0x0000009c00707944 */ /* 0x010fea0003c00000 */
[----:B------:R-:W-:Y:S01]  /*b3f0*/  IMAD.MOV.U32 R8, RZ, RZ, R96 ;  /* 0x000000ffff087224 */ /* 0x000fe200078e0060 */
[----:B------:R-:W-:-:S07]  /*b400*/  MOV R9, R97 ;  /* 0x0000006100097202 */ /* 0x000fce0000000f00 */
.L_x_274:
[----:B------:R-:W-:Y:S05]  /*b410*/  BSYNC.RECONVERGENT B1 ;  /* 0x0000000000017941 */ /* 0x000fea0003800200 */
.L_x_273:
        /* <DEDUP_REMOVED lines=22> */
[----:B------:R-:W-:Y:S01]  /*b580*/  MOV R6, R96 ;  /* 0x0000006000067202 */ /* 0x000fe20000000f00 */
[----:B------:R-:W-:-:S07]  /*b590*/  IMAD.MOV.U32 R7, RZ, RZ, R97 ;  /* 0x000000ffff077224 */ /* 0x000fce00078e0061 */
.L_x_276:
[----:B------:R-:W-:Y:S05]  /*b5a0*/  BSYNC.RECONVERGENT B1 ;  /* 0x0000000000017941 */ /* 0x000fea0003800200 */
.L_x_275:
        /* <DEDUP_REMOVED lines=22> */
.L_x_278:
[----:B------:R-:W-:Y:S05]  /*b710*/  BSYNC.RECONVERGENT B1 ;  /* 0x0000000000017941 */ /* 0x000fea0003800200 */
.L_x_277:
        /* <DEDUP_REMOVED lines=20> */
.L_x_280:
[----:B------:R-:W-:Y:S05]  /*b860*/  BSYNC.RECONVERGENT B1 ;  /* 0x0000000000017941 */ /* 0x000fea0003800200 */
.L_x_279:
        /* <DEDUP_REMOVED lines=25> */
[----:B----4-:R-:W-:Y:S05]  /*ba00*/  CALL.REL.NOINC `($__internal_1_$__cuda_sm20_dblrcp_rn_slowpath_v3) ;  /* 0x0000009400407944 */ /* 0x010fea0003c00000 */
[----:B------:R-:W-:-:S07]  /*ba10*/  IMAD.MOV.U32 R73, RZ, RZ, R71 ;  /* 0x000000ffff497224 */ /* 0x000fce00078e0047 */
.L_x_282:
[----:B------:R-:W-:Y:S05]  /*ba20*/  BSYNC.RECONVERGENT B0 ;  /* 0x0000000000007941 */ /* 0x000fea0003800200 */
.L_x_281:
        /* <DEDUP_REMOVED lines=25> */
[----:B------:R-:W-:Y:S01]  /*bbc0*/  MOV R74, 0x0 ;  /* 0x00000000004a7802 */ /* 0x000fe20000000f00 */
[----:B------:R-:W-:Y:S01]  /*bbd0*/  IMAD.MOV.U32 R75, RZ, RZ, 0x40180000 ;  /* 0x40180000ff4b7424 */ /* 0x000fe200078e00ff */
        /* <DEDUP_REMOVED lines=49> */
[----:B------:R-:W-:Y:S01]  /*bef0*/  MOV R72, RZ ;  /* 0x000000ff00487202 */ /* 0x000fe20000000f00 */
[----:B------:R-:W-:Y:S01]  /*bf00*/  IMAD.MOV.U32 R73, RZ, RZ, 0x40180000 ;  /* 0x40180000ff497424 */ /* 0x000fe200078e00ff */
[----:B------:R-:W-:-:S07]  /*bf10*/  MOV R108, 0xbf30 ;  /* 0x0000bf30006c7802 */ /* 0x000fce0000000f00 */
[----:B----4-:R-:W-:Y:S05]  /*bf20*/  CALL.REL.NOINC `($__internal_2_$__cuda_sm20_div_rn_f64_full) ;  /* 0x0000009000a07944 */ /* 0x010fea0003c00000 */
[----:B------:R-:W-:Y:S01]  /*bf30*/  IMAD.MOV.U32 R92, RZ, RZ, R96 ;  /* 0x000000ffff5c7224 */ /* 0x000fe200078e0060 */
[----:B------:R-:W-:-:S07]  /*bf40*/  MOV R93, R97 ;  /* 0x00000061005d7202 */ /* 0x000fce0000000f00 */
.L_x_284:
[----:B------:R-:W-:Y:S05]  /*bf50*/  BSYNC.RECONVERGENT B1 ;  /* 0x0000000000017941 */ /* 0x000fea0003800200 */
.L_x_283:
        /* <DEDUP_REMOVED lines=24> */
[----:B----4-:R-:W-:Y:S05]  /*c0e0*/  CALL.REL.NOINC `($__internal_2_$__cuda_sm20_div_rn_f64_full) ;  /* 0x0000009000307944 */ /* 0x010fea0003c00000 */
[----:B------:R-:W-:Y:S01]  /*c0f0*/  MOV R90, R96 ;  /* 0x00000060005a7202 */ /* 0x000fe20000000f00 */
[----:B------:R-:W-:-:S07]  /*c100*/  IMAD.MOV.U32 R91, RZ, RZ, R97 ;  /* 0x000000ffff5b7224 */ /* 0x000fce00078e0061 */
.L_x_286:
[----:B------:R-:W-:Y:S05]  /*c110*/  BSYNC.RECONVERGENT B1 ;  /* 0x0000000000017941 */ /* 0x000fea0003800200 */
.L_x_285:
        /* <DEDUP_REMOVED lines=24> */
[----:B----4-:R-:W-:Y:S05]  /*c2a0*/  CALL.REL.NOINC `($__internal_2_$__cuda_sm20_div_rn_f64_full) ;  /* 0x0000008c00c07944 */ /* 0x010fea0003c00000 */
[----:B------:R-:W-:Y:S02]  /*c2b0*/  IMAD.MOV.U32 R88, RZ, RZ, R96 ;  /* 0x000000ffff587224 */ /* 0x000fe400078e0060 */
[----:B------:R-:W-:-:S07]  /*c2c0*/  IMAD.MOV.U32 R89, RZ, RZ, R97 ;  /* 0x000000ffff597224 */ /* 0x000fce00078e0061 */
.L_x_288:
[----:B------:R-:W-:Y:S05]  /*c2d0*/  BSYNC.RECONVERGENT B1 ;  /* 0x0000000000017941 */ /* 0x000fea0003800200 */
.L_x_287:
        /* <DEDUP_REMOVED lines=24> */
[----:B----4-:R-:W-:Y:S05]  /*c460*/  CALL.REL.NOINC `($__internal_2_$__cuda_sm20_div_rn_f64_full) ;  /* 0x0000008c00507944 */ /* 0x010fea0003c00000 */
[----:B------:R-:W-:Y:S01]  /*c470*/  IMAD.MOV.U32 R86, RZ, RZ, R96 ;  /* 0x000000ffff567224 */ /* 0x000fe200078e0060 */
[----:B------:R-:W-:-:S07]  /*c480*/  MOV R87, R97 ;  /* 0x0000006100577202 */ /* 0x000fce0000000f00 */
.L_x_290:
[----:B------:R-:W-:Y:S05]  /*c490*/  BSYNC.RECONVERGENT B1 ;  /* 0x0000000000017941 */ /* 0x000fea0003800200 */
.L_x_289:
        /* <DEDUP_REMOVED lines=27> */
.L_x_292:
[----:B------:R-:W-:Y:S05]  /*c650*/  BSYNC.RECONVERGENT B1 ;  /* 0x0000000000017941 */ /* 0x000fea0003800200 */
.L_x_291:
        /* <DEDUP_REMOVED lines=27> */
.L_x_294:
[----:B------:R-:W-:Y:S05]  /*c810*/  BSYNC.RECONVERGENT B1 ;  /* 0x0000000000017941 */ /* 0x000fea0003800200 */
.L_x_293:
        /* <DEDUP_REMOVED lines=27> */
.L_x_296:
[----:B------:R-:W-:Y:S05]  /*c9d0*/  BSYNC.RECONVERGENT B1 ;  /* 0x0000000000017941 */ /* 0x000fea0003800200 */
.L_x_295:
        /* <DEDUP_REMOVED lines=27> */
.L_x_298:
[----:B------:R-:W-:Y:S05]  /*cb90*/  BSYNC.RECONVERGENT B1 ;  /* 0x0000000000017941 */ /* 0x000fea0003800200 */
.L_x_297:
        /* <DEDUP_REMOVED lines=27> */
.L_x_300:
[----:B------:R-:W-:Y:S05]  /*cd50*/  BSYNC.RECONVERGENT B1 ;  /* 0x0000000000017941 */ /* 0x000fea0003800200 */
.L_x_299:
        /* <DEDUP_REMOVED lines=25> */
.L_x_302:
[----:B------:R-:W-:Y:S05]  /*cef0*/  BSYNC.RECONVERGENT B1 ;  /* 0x0000000000017941 */ /* 0x000fea0003800200 */
.L_x_301:
[----:B------:R-:W-:Y:S02]  /*cf00*/  HFMA2 R99, -RZ, RZ, 0, 0 ;  /* 0x00000000ff637431 */ /* 0x000fe400000001ff */
[----:B------:R-:W-:Y:S01]  /*cf10*/  IMAD.MOV.U32 R2, RZ, RZ, RZ ;  /* 0x000000ffff027224 */ /* 0x000fe200078e00ff */
[----:B------:R-:W1:Y:S01]  /*cf20*/  LDCU UR4, c[0x0][0x398] ;  /* 0x00007300ff0477ac */ /* 0x000e620008000800 */
[----:B------:R-:W-:-:S05]  /*cf30*/  NOP ;  /* 0x0000000000007918 */ /* 0x000fca0000000000 */
.L_x_309:
[----:B------:R-:W2:Y:S01]  /*cf40*/  LDC R4, c[0x0][0x398] ;  /* 0x0000e600ff047b82 */ /* 0x000ea20000000800 */
[--C-:B------:R-:W-:Y:S02]  /*cf50*/  IMAD.IADD R3, R104, 0x1, -R99.reuse ;  /* 0x0000000168037824 */ /* 0x100fe400078e0a63 */
[----:B--2---:R-:W-:-:S04]  /*cf60*/  IMAD.IADD R4, R4, 0x1, -R99 ;  /* 0x0000000104047824 */ /* 0x004fc800078e0a63 */
[----:B------:R-:W-:Y:S01]  /*cf70*/  IMAD R3, R3, R4, RZ ;  /* 0x0000000403037224 */ /* 0x000fe200078e02ff */
[----:B------:R-:W-:-:S13]  /*cf80*/  ISETP.GE.AND P0, PT, R4, 0x1, PT ;  /* 0x000000010400780c */ /* 0x000fda0003f06270 */
[----:B------:R-:W-:Y:S05]  /*cf90*/  @!P0 BRA `(.L_x_303) ;  /* 0x0000000c00b08947 */ /* 0x000fea0003800000 */
[----:B------:R-:W-:Y:S02]  /*cfa0*/  LEA.HI R98, R3, R3, RZ, 0x1 ;  /* 0x0000000303627211 */ /* 0x000fe400078f08ff */
[----:B------:R-:W-:Y:S02]  /*cfb0*/  MOV R36, RZ ;  /* 0x000000ff00247202 */ /* 0x000fe40000000f00 */
[----:B------:R-:W-:-:S07]  /*cfc0*/  SHF.R.S32.HI R98, RZ, 0x1, R98 ;  /* 0x00000001ff627819 */ /* 0x000fce0000011462 */
.L_x_308:
[----:B------:R-:W2:Y:S02]  /*cfd0*/  LDC R100, c[0x0][0x398] ;  /* 0x0000e600ff647b82 */ /* 0x000ea40000000800 */
[----:B--2---:R-:W-:-:S04]  /*cfe0*/  IADD3 R100, PT, PT, -R36, R100, -R99 ;  /* 0x0000006424647210 */ /* 0x004fc80007ffe963 */
[----:B------:R-:W-:-:S13]  /*cff0*/  ISETP.GE.AND P0, PT, R100, 0x2, PT ;  /* 0x000000026400780c */ /* 0x000fda0003f06270 */
[----:B------:R-:W-:Y:S05]  /*d000*/  @!P0 BRA `(.L_x_304) ;  /* 0x0000000c00848947 */ /* 0x000fea0003800000 */
[----:B------:R-:W-:Y:S01]  /*d010*/  IMAD.IADD R3, R36, 0x1, R99 ;  /* 0x0000000124037824 */ /* 0x000fe200078e0263 */
[----:B------:R-:W-:Y:S01]  /*d020*/  MOV R33, R37 ;  /* 0x0000002500217202 */ /* 0x000fe20000000f00 */
[----:B------:R-:W2:Y:S02]  /*d030*/  LDCU UR8, c[0x0][0x390] ;  /* 0x00007200ff0877ac */ /* 0x000ea40008000800 */
[----:B------:R-:W-:Y:S01]  /*d040*/  IMAD.SHL.U32 R3, R3, 0x2, RZ ;  /* 0x0000000203037824 */ /* 0x000fe200078e00ff */
[----:B------:R-:W3:Y:S03]  /*d050*/  LDCU UR9, c[0x0][0x394] ;  /* 0x00007280ff0977ac */ /* 0x000ee60008000800 */
[----:B------:R-:W-:Y:S01]  /*d060*/  IMAD R101, R104, 0x2, -R3 ;  /* 0x0000000268657824 */ /* 0x000fe200078e0a03 */
[----:B------:R-:W1:Y:S01]  /*d070*/  LDCU.64 UR12, c[0x0][0x3b0] ;  /* 0x00007600ff0c77ac */ /* 0x000e620008000a00 */
[----:B------:R-:W-:-:S05]  /*d080*/  UMOV UR5, 0x1 ;  /* 0x0000000100057882 */ /* 0x000fca0000000000 */
.L_x_307:
[C---:B------:R-:W-:Y:S01]  /*d090*/  ISETP.NE.AND P0, PT, R2.reuse, RZ, PT ;  /* 0x000000ff0200720c */ /* 0x040fe20003f05270 */
[----:B------:R-:W-:-:S05]  /*d0a0*/  VIADD R37, R2, 0x1 ;  /* 0x0000000102257836 */ /* 0x000fca0000000000 */
[----:B------:R-:W-:-:S05]  /*d0b0*/  IADD3 R108, PT, PT, R98, R37, RZ ;  /* 0x00000025626c7210 */ /* 0x000fca0007ffe0ff */
[----:B------:R-:W-:Y:S02]  /*d0c0*/  IMAD.IADD R109, R100, 0x1, R108 ;  /* 0x00000001646d7824 */ /* 0x000fe400078e026c */
[----:B------:R-:W-:Y:S05]  /*d0d0*/  @P0 BRA `(.L_x_305) ;  /* 0x00000004005c0947 */ /* 0x000fea0003800000 */
[----:B------:R-:W5:Y:S01]  /*d0e0*/  LDS.64 R2, [R105+0x4000] ;  /* 0x0040000069027984 */ /* 0x000f620000000a00 */
[----:B------:R-:W1:Y:S01]  /*d0f0*/  LDC.64 R42, c[0x0][0x3a8] ;  /* 0x0000ea00ff2a7b82 */ /* 0x000e620000000a00 */
[----:B--2---:R-:W-:Y:S01]  /*d100*/  IMAD R41, R37, UR8, R106 ;  /* 0x0000000825297c24 */ /* 0x004fe2000f8e026a */
[----:B------:R-:W-:Y:S01]  /*d110*/  IADD3 R33, PT, PT, R101, -0x2, R108 ;  /* 0xfffffffe65217810 */ /* 0x000fe20007ffe06c */
[----:B------:R-:W2:Y:S01]  /*d120*/  LDS.64 R4, [R105+0xc000] ;  /* 0x00c0000069047984 */ /* 0x000ea20000000a00 */
[----:B------:R-:W-:Y:S01]  /*d130*/  IMAD.MOV.U32 R46, RZ, RZ, R90 ;  /* 0x000000ffff2e7224 */ /* 0x000fe200078e005a */
[----:B------:R-:W-:Y:S01]  /*d140*/  MOV R47, R91 ;  /* 0x0000005b002f7202 */ /* 0x000fe20000000f00 */
[----:B------:R-:W-:Y:S01]  /*d150*/  IMAD.MOV.U32 R48, RZ, RZ, R84 ;  /* 0x000000ffff307224 */ /* 0x000fe200078e0054 */
[----:B------:R-:W-:Y:S01]  /*d160*/  MOV R50, R82 ;  /* 0x0000005200327202 */ /* 0x000fe20000000f00 */
[----:B------:R-:W3:Y:S01]  /*d170*/  LDC.64 R44, c[0x0][0x3b0] ;  /* 0x0000ec00ff2c7b82 */ /* 0x000ee20000000a00 */
[----:B------:R-:W-:Y:S01]  /*d180*/  IMAD R33, R33, UR8, R106 ;  /* 0x0000000821217c24 */ /* 0x000fe2000f8e026a */
[----:B------:R-:W-:Y:S01]  /*d190*/  MOV R53, R79 ;  /* 0x0000004f00357202 */ /* 0x000fe20000000f00 */
[----:B------:R-:W-:Y:S01]  /*d1a0*/  IMAD.MOV.U32 R49, RZ, RZ, R85 ;  /* 0x000000ffff317224 */ /* 0x000fe200078e0055 */
        /* <DEDUP_REMOVED lines=13> */
[----:B-1----:R-:W-:Y:S01]  /*d280*/  IMAD.WIDE R38, R41, 0x8, R42 ;  /* 0x0000000829267825 */ /* 0x002fe200078e022a */
[----:B------:R-:W-:-:S03]  /*d290*/  MOV R69, R97 ;  /* 0x0000006100457202 */ /* 0x000fc60000000f00 */
[----:B------:R-:W-:-:S04]  /*d2a0*/  IMAD.WIDE R12, R33, 0x8, R42 ;  /* 0x00000008210c7825 */ /* 0x000fc800078e022a */
[----:B---3--:R-:W-:-:S04]  /*d2b0*/  IMAD.WIDE R40, R41, 0x8, R44 ;  /* 0x0000000829287825 */ /* 0x008fc800078e022c */
[----:B------:R-:W-:Y:S01]  /*d2c0*/  IMAD.WIDE R32, R33, 0x8, R44 ;  /* 0x0000000821207825 */ /* 0x000fe200078e022c */
[----:B-----5:R-:W-:Y:S03]  /*d2d0*/  STS.64 [R105], R2 ;  /* 0x0000000269007388 */ /* 0x020fe60000000a00 */
[----:B------:R-:W-:Y:S01]  /*d2e0*/  IMAD.MOV.U32 R62, RZ, RZ, R86 ;  /* 0x000000ffff3e7224 */ /* 0x000fe200078e0056 */
[----:B--2---:R-:W-:Y:S01]  /*d2f0*/  STS.64 [R105+0x8000], R4 ;  /* 0x0080000469007388 */ /* 0x004fe20000000a00 */
[----:B------:R-:W-:Y:S02]  /*d300*/  IMAD.MOV.U32 R64, RZ, RZ, R78 ;  /* 0x000000ffff407224 */ /* 0x000fe400078e004e */
[----:B------:R-:W-:Y:S01]  /*d310*/  IMAD.MOV.U32 R66, RZ, RZ, R10 ;  /* 0x000000ffff427224 */ /* 0x000fe200078e000a */
[----:B------:R-:W-:Y:S01]  /*d320*/  @!PT LDS RZ, [RZ] ;  /* 0x00000000fffff984 */ /* 0x000fe20000000800 */
[----:B------:R-:W-:Y:S01]  /*d330*/  @!PT LDS RZ, [RZ] ;  /* 0x00000000fffff984 */ /* 0x000fe20000000800 */
[----:B------:R-:W-:Y:S01]  /*d340*/  @!PT LDS RZ, [RZ] ;  /* 0x00000000fffff984 */ /* 0x000fe20000000800 */
[----:B------:R-:W-:Y:S01]  /*d350*/  LDGSTS.E.64 [R105+0x4000], desc[UR10][R38.64] ;  /* 0x0400000026697fae */ /* 0x000fe2000b9a140a */
[----:B------:R-:W-:-:S03]  /*d360*/  IMAD.MOV.U32 R68, RZ, RZ, R96 ;  /* 0x000000ffff447224 */ /* 0x000fc600078e0060 */
[----:B------:R1:W-:Y:S04]  /*d370*/  LDGSTS.E.64 [R105+0xc000], desc[UR10][R40.64] ;  /* 0x0c00000028697fae */ /* 0x0003e8000b9a140a */
[----:B------:R-:W2:Y:S04]  /*d380*/  LDS.64 R6, [R105+0x5000] ;  /* 0x0050000069067984 */ /* 0x000ea80000000a00 */
[----:B------:R-:W3:Y:S01]  /*d390*/  LDS.64 R8, [R105+0xd000] ;  /* 0x00d0000069087984 */ /* 0x000ee20000000a00 */
[----:B-1----:R-:W-:-:S04]  /*d3a0*/  IMAD R41, R109, UR8, R106 ;  /* 0x000000086d297c24 */ /* 0x002fc8000f8e026a */
[----:B------:R-:W-:-:S04]  /*d3b0*/  IMAD.WIDE R38, R41, 0x8, R42 ;  /* 0x0000000829267825 */ /* 0x000fc800078e022a */
[----:B------:R-:W-:Y:S01]  /*d3c0*/  IMAD.WIDE R40, R41, 0x8, R44 ;  /* 0x0000000829287825 */ /* 0x000fe200078e022c */
[----:B--2---:R-:W-:Y:S04]  /*d3d0*/  STS.64 [R105+0x1000], R6 ;  /* 0x0010000669007388 */ /* 0x004fe80000000a00 */
[----:B---3--:R-:W-:Y:S04]  /*d3e0*/  STS.64 [R105+0x9000], R8 ;  /* 0x0090000869007388 */ /* 0x008fe80000000a00 */
[----:B------:R-:W-:Y:S01]  /*d3f0*/  @!PT LDS RZ, [RZ] ;  /* 0x00000000fffff984 */ /* 0x000fe20000000800 */
[----:B------:R-:W-:Y:S01]  /*d400*/  @!PT LDS RZ, [RZ] ;  /* 0x00000000fffff984 */ /* 0x000fe20000000800 */
[----:B------:R-:W-:Y:S01]  /*d410*/  @!PT LDS RZ, [RZ] ;  /* 0x00000000fffff984 */ /* 0x000fe20000000800 */
[----:B------:R-:W-:Y:S04]  /*d420*/  LDGSTS.E.64 [R105+0x5000], desc[UR10][R12.64] ;  /* 0x050000000c697fae */ /* 0x000fe8000b9a140a */
[----:B------:R1:W-:Y:S04]  /*d430*/  LDGSTS.E.64 [R105+0xd000], desc[UR10][R32.64] ;  /* 0x0d00000020697fae */ /* 0x0003e8000b9a140a */
[----:B------:R-:W2:Y:S04]  /*d440*/  LDS.64 R2, [R105+0x6000] ;  /* 0x0060000069027984 */ /* 0x000ea80000000a00 */
[----:B------:R-:W3:Y:S01]  /*d450*/  LDS.64 R4, [R105+0xe000] ;  /* 0x00e0000069047984 */ /* 0x000ee20000000a00 */
[----:B-1----:R-:W-:-:S04]  /*d460*/  IMAD.IADD R33, R100, 0x1, R37 ;  /* 0x0000000164217824 */ /* 0x002fc800078e0225 */
[----:B------:R-:W-:-:S04]  /*d470*/  IMAD R33, R33, UR8, R106 ;  /* 0x0000000821217c24 */ /* 0x000fc8000f8e026a */
[----:B------:R-:W-:-:S04]  /*d480*/  IMAD.WIDE R12, R33, 0x8, R42 ;  /* 0x00000008210c7825 */ /* 0x000fc800078e022a */
[----:B------:R-:W-:Y:S01]  /*d490*/  IMAD.WIDE R32, R33, 0x8, R44 ;  /* 0x0000000821207825 */ /* 0x000fe200078e022c */
[----:B------:R-:W-:-:S03]  /*d4a0*/  MOV R44, R86 ;  /* 0x00000056002c7202 */ /* 0x000fc60000000f00 */
[----:B------:R-:W-:Y:S02]  /*d4b0*/  IMAD.MOV.U32 R42, RZ, RZ, R88 ;  /* 0x000000ffff2a7224 */ /* 0x000fe400078e0058 */
[----:B------:R-:W-:Y:S02]  /*d4c0*/  IMAD.MOV.U32 R43, RZ, RZ, R89 ;  /* 0x000000ffff2b7224 */ /* 0x000fe400078e0059 */
[----:B------:R-:W-:Y:S01]  /*d4d0*/  IMAD.MOV.U32 R45, RZ, RZ, R87 ;  /* 0x000000ffff2d7224 */ /* 0x000fe200078e0057 */
[----:B--2---:R-:W-:Y:S04]  /*d4e0*/  STS.64 [R105+0x2000], R2 ;  /* 0x0020000269007388 */ /* 0x004fe80000000a00 */
[----:B---3--:R-:W-:Y:S04]  /*d4f0*/  STS.64 [R105+0xa000], R4 ;  /* 0x00a0000469007388 */ /* 0x008fe80000000a00 */
[----:B------:R-:W-:Y:S01]  /*d500*/  @!PT LDS RZ, [RZ] ;  /* 0x00000000fffff984 */ /* 0x000fe20000000800 */
[----:B------:R-:W-:Y:S01]  /*d510*/  @!PT LDS RZ, [RZ] ;  /* 0x00000000fffff984 */ /* 0x000fe20000000800 */
[----:B------:R-:W-:Y:S01]  /*d520*/  @!PT LDS RZ, [RZ] ;  /* 0x00000000fffff984 */ /* 0x000fe20000000800 */
[----:B------:R1:W-:Y:S04]  /*d530*/  LDGSTS.E.64 [R105+0x6000], desc[UR10][R38.64] ;  /* 0x0600000026697fae */ /* 0x0003e8000b9a140a */
[----:B------:R2:W-:Y:S04]  /*d540*/  LDGSTS.E.64 [R105+0xe000], desc[UR10][R40.64] ;  /* 0x0e00000028697fae */ /* 0x0005e8000b9a140a */
[----:B------:R-:W3:Y:S04]  /*d550*/  LDS.64 R6, [R105+0x7000] ;  /* 0x0070000069067984 */ /* 0x000ee80000000a00 */
[----:B------:R-:W5:Y:S01]  /*d560*/  LDS.64 R8, [R105+0xf000] ;  /* 0x00f0000069087984 */ /* 0x000f620000000a00 */
[----:B-1----:R-:W-:Y:S01]  /*d570*/  MOV R38, R92 ;  /* 0x0000005c00267202 */ /* 0x002fe20000000f00 */
[----:B------:R-:W-:-:S02]  /*d580*/  IMAD.MOV.U32 R39, RZ, RZ, R93 ;  /* 0x000000ffff277224 */ /* 0x000fc400078e005d */
[----:B--2---:R-:W-:Y:S01]  /*d590*/  IMAD.MOV.U32 R40, RZ, RZ, R90 ;  /* 0x000000ffff287224 */ /* 0x004fe200078e005a */
[----:B------:R-:W-:Y:S01]  /*d5a0*/  MOV R41, R91 ;  /* 0x0000005b00297202 */ /* 0x000fe20000000f00 */
[----:B---3--:R1:W-:Y:S04]  /*d5b0*/  STS.64 [R105+0x3000], R6 ;  /* 0x0030000669007388 */ /* 0x0083e80000000a00 */
        /* <DEDUP_REMOVED lines=9> */
.L_x_305:
[----:B------:R-:W5:Y:S01]  /*d650*/  LDS.64 R6, [R105+0x4000] ;  /* 0x0040000069067984 */ /* 0x000f620000000a00 */
[----:B------:R-:W1:Y:S01]  /*d660*/  LDC.64 R2, c[0x0][0x3a8] ;  /* 0x0000ea00ff027b82 */ /* 0x000e620000000a00 */
[----:B--2---:R-:W-:Y:S01]  /*d670*/  IMAD R75, R37, UR8, R106 ;  /* 0x00000008254b7c24 */ /* 0x004fe2000f8e026a */
[----:B------:R-:W-:Y:S01]  /*d680*/  SHF.R.S32.HI R117, RZ, 0x1f, R0 ;  /* 0x0000001fff757819 */ /* 0x000fe20000011400 */
[----:B------:R-:W2:Y:S01]  /*d690*/  LDS.64 R8, [R105+0xc000] ;  /* 0x00c0000069087984 */ /* 0x000ea20000000a00 */
[----:B------:R-:W-:Y:S02]  /*d6a0*/  IMAD.IADD R32, R36, 0x1, R99 ;  /* 0x0000000124207824 */ /* 0x000fe400078e0263 */
[----:B------:R-:W-:Y:S02]  /*d6b0*/  IMAD R81, R109, UR8, R106 ;  /* 0x000000086d517c24 */ /* 0x000fe4000f8e026a */
[----:B------:R-:W4:Y:S01]  /*d6c0*/  LDC.64 R4, c[0x0][0x3b0] ;  /* 0x0000ec00ff047b82 */ /* 0x000f220000000a00 */
[----:B------:R-:W-:Y:S01]  /*d6d0*/  SHF.L.U32 R77, R32, 0x1, RZ ;  /* 0x00000001204d7819 */ /* 0x000fe200000006ff */
[----:B------:R-:W-:Y:S01]  /*d6e0*/  IMAD R117, R117, UR8, RZ ;  /* 0x0000000875757c24 */ /* 0x000fe2000f8e02ff */
[----:B------:R-:W-:-:S03]  /*d6f0*/  SHF.R.S32.HI R32, RZ, 0x1f, R33 ;  /* 0x0000001fff207819 */ /* 0x000fc60000011421 */
[----:B------:R-:W-:Y:S02]  /*d700*/  IMAD R77, R104, 0x2, -R77 ;  /* 0x00000002684d7824 */ /* 0x000fe400078e0a4d */
[----:B------:R-:W-:Y:S02]  /*d710*/  IMAD R32, R32, UR8, RZ ;  /* 0x0000000820207c24 */ /* 0x000fe4000f8e02ff */
[----:B---3--:R-:W-:Y:S01]  /*d720*/  IMAD R117, R0, UR9, R117 ;  /* 0x0000000900757c24 */ /* 0x008fe2000f8e0275 */
[----:B------:R-:W-:Y:S01]  /*d730*/  IADD3 R77, PT, PT, R77, -0x2, R108 ;  /* 0xfffffffe4d4d7810 */ /* 0x000fe20007ffe06c */
[----:B-1----:R-:W-:-:S04]  /*d740*/  IMAD.WIDE R72, R75, 0x8, R2 ;  /* 0x000000084b487825 */ /* 0x002fc800078e0202 */
[----:B------:R-:W-:Y:S02]  /*d750*/  IMAD R77, R77, UR8, R106 ;  /* 0x000000084d4d7c24 */ /* 0x000fe4000f8e026a */
[----:B----4-:R-:W-:Y:S01]  /*d760*/  IMAD.WIDE R74, R75, 0x8, R4 ;  /* 0x000000084b4a7825 */ /* 0x010fe200078e0204 */
[----:B-----5:R1:W-:Y:S04]  /*d770*/  STS.64 [R105], R6 ;  /* 0x0000000669007388 */ /* 0x0203e80000000a00 */
[----:B--2---:R2:W-:Y:S04]  /*d780*/  STS.64 [R105+0x8000], R8 ;  /* 0x0080000869007388 */ /* 0x0045e80000000a00 */
[----:B------:R-:W-:Y:S01]  /*d790*/  @!PT LDS RZ, [RZ] ;  /* 0x00000000fffff984 */ /* 0x000fe20000000800 */
[----:B------:R-:W-:Y:S01]  /*d7a0*/  @!PT LDS RZ, [RZ] ;  /* 0x00000000fffff984 */ /* 0x000fe20000000800 */
[----:B------:R-:W-:Y:S01]  /*d7b0*/  @!PT LDS RZ, [RZ] ;  /* 0x00000000fffff984 */ /* 0x000fe20000000800 */
[----:B------:R3:W-:Y:S04]  /*d7c0*/  LDGSTS.E.64 [R105+0x4000], desc[UR10][R72.64] ;  /* 0x0400000048697fae */ /* 0x0007e8000b9a140a */
[----:B------:R4:W-:Y:S01]  /*d7d0*/  LDGSTS.E.64 [R105+0xc000], desc[UR10][R74.64] ;  /* 0x0c0000004a697fae */ /* 0x0009e2000b9a140a */
[----:B-1----:R-:W-:-:S03]  /*d7e0*/  IMAD.WIDE R6, R77, 0x8, R2 ;  /* 0x000000084d067825 */ /* 0x002fc600078e0202 */
[----:B------:R-:W1:Y:S01]  /*d7f0*/  LDS.64 R12, [R105+0x5000] ;  /* 0x00500000690c7984 */ /* 0x000e620000000a00 */
[----:B--2---:R-:W-:-:S03]  /*d800*/  IMAD.WIDE R8, R77, 0x8, R4 ;  /* 0x000000084d087825 */ /* 0x004fc600078e0204 */
[----:B------:R-:W2:Y:S01]  /*d810*/  LDS.64 R70, [R105+0xd000] ;  /* 0x00d0000069467984 */ /* 0x000ea20000000a00 */
[----:B------:R-:W-:-:S04]  /*d820*/  IMAD.WIDE R76, R81, 0x8, R2 ;  /* 0x00000008514c7825 */ /* 0x000fc800078e0202 */
[----:B------:R-:W-:Y:S01]  /*d830*/  IMAD.WIDE R80, R81, 0x8, R4 ;  /* 0x0000000851507825 */ /* 0x000fe200078e0204 */
[----:B-1----:R-:W-:Y:S04]  /*d840*/  STS.64 [R105+0x1000], R12 ;  /* 0x0010000c69007388 */ /* 0x002fe80000000a00 */
[----:B--2---:R-:W-:Y:S04]  /*d850*/  STS.64 [R105+0x9000], R70 ;  /* 0x0090004669007388 */ /* 0x004fe80000000a00 */
[----:B------:R-:W-:Y:S01]  /*d860*/  @!PT LDS RZ, [RZ] ;  /* 0x00000000fffff984 */ /* 0x000fe20000000800 */
[----:B------:R-:W-:Y:S01]  /*d870*/  @!PT LDS RZ, [RZ] ;  /* 0x00000000fffff984 */ /* 0x000fe20000000800 */
[----:B------:R-:W-:Y:S01]  /*d880*/  @!PT LDS RZ, [RZ] ;  /* 0x00000000fffff984 */ /* 0x000fe20000000800 */
[----:B------:R1:W-:Y:S04]  /*d890*/  LDGSTS.E.64 [R105+0x5000], desc[UR10][R6.64] ;  /* 0x0500000006697fae */ /* 0x0003e8000b9a140a */
[----:B------:R-:W-:Y:S04]  /*d8a0*/  LDGSTS.E.64 [R105+0xd000], desc[UR10][R8.64] ;  /* 0x0d00000008697fae */ /* 0x000fe8000b9a140a */
[----:B---3--:R-:W2:Y:S04]  /*d8b0*/  LDS.64 R72, [R105+0x6000] ;  /* 0x0060000069487984 */ /* 0x008ea80000000a00 */
[----:B----4-:R-:W3:Y:S01]  /*d8c0*/  LDS.64 R74, [R105+0xe000] ;  /* 0x00e00000694a7984 */ /* 0x010ee20000000a00 */
[----:B-1----:R-:W-:-:S05]  /*d8d0*/  IADD3 R7, PT, PT, R37, R100, RZ ;  /* 0x0000006425077210 */ /* 0x002fca0007ffe0ff */
[----:B------:R-:W-:-:S04]  /*d8e0*/  IMAD R7, R7, UR8, R106 ;  /* 0x0000000807077c24 */ /* 0x000fc8000f8e026a */
[----:B------:R-:W-:-:S04]  /*d8f0*/  IMAD.WIDE R110, R7, 0x8, R2 ;  /* 0x00000008076e7825 */ /* 0x000fc800078e0202 */
[----:B------:R-:W-:Y:S01]  /*d900*/  IMAD.WIDE R112, R7, 0x8, R4 ;  /* 0x0000000807707825 */ /* 0x000fe200078e0204 */
[----:B--2---:R1:W-:Y:S04]  /*d910*/  STS.64 [R105+0x2000], R72 ;  /* 0x0020004869007388 */ /* 0x0043e80000000a00 */
[----:B---3--:R-:W-:Y:S04]  /*d920*/  STS.64 [R105+0xa000], R74 ;  /* 0x00a0004a69007388 */ /* 0x008fe80000000a00 */
[----:B------:R-:W-:Y:S01]  /*d930*/  @!PT LDS RZ, [RZ] ;  /* 0x00000000fffff984 */ /* 0x000fe20000000800 */
[----:B------:R-:W-:Y:S01]  /*d940*/  @!PT LDS RZ, [RZ] ;  /* 0x00000000fffff984 */ /* 0x000fe20000000800 */
[----:B------:R-:W-:Y:S01]  /*d950*/  @!PT LDS RZ, [RZ] ;  /* 0x00000000fffff984 */ /* 0x000fe20000000800 */
[----:B------:R-:W-:Y:S04]  /*d960*/  LDGSTS.E.64 [R105+0x6000], desc[UR10][R76.64] ;  /* 0x060000004c697fae */ /* 0x000fe8000b9a140a */
[----:B------:R2:W-:Y:S01]  /*d970*/  LDGSTS.E.64 [R105+0xe000], desc[UR10][R80.64] ;  /* 0x0e00000050697fae */ /* 0x0005e2000b9a140a */
[----:B-1----:R-:W-:-:S02]  /*d980*/  SHF.R.S32.HI R72, RZ, 0x1f, R103 ;  /* 0x0000001fff487819 */ /* 0x002fc40000011467 */
[----:B------:R-:W-:Y:S01]  /*d990*/  SHF.R.S32.HI R73, RZ, 0x1f, R102 ;  /* 0x0000001fff497819 */ /* 0x000fe20000011466 */
[----:B------:R-:W1:Y:S02]  /*d9a0*/  LDS.64 R12, [R105+0x7000] ;  /* 0x00700000690c7984 */ /* 0x000e640000000a00 */
[----:B------:R-:W-:Y:S02]  /*d9b0*/  IMAD R72, R72, UR8, RZ ;  /* 0x0000000848487c24 */ /* 0x000fe4000f8e02ff */
[----:B------:R-:W3:Y:S01]  /*d9c0*/  LDS.64 R94, [R105+0xf000] ;  /* 0x00f00000695e7984 */ /* 0x000ee20000000a00 */
[----:B------:R-:W-:Y:S02]  /*d9d0*/  IMAD R115, R73, UR8, RZ ;  /* 0x0000000849737c24 */ /* 0x000fe4000f8e02ff */
[----:B--2---:R-:W-:-:S04]  /*d9e0*/  IMAD.WIDE.U32 R80, R102, UR8, R106 ;  /* 0x0000000866507c25 */ /* 0x004fc8000f8e006a */
[----:B------:R-:W-:-:S04]  /*d9f0*/  IMAD R115, R102, UR9, R115 ;  /* 0x0000000966737c24 */ /* 0x000fc8000f8e0273 */
[----:B------:R-:W-:Y:S01]  /*da00*/  IMAD.IADD R115, R81, 0x1, R115 ;  /* 0x0000000151737824 */ /* 0x000fe200078e0273 */
[----:B-1----:R-:W-:Y:S04]  /*da10*/  STS.64 [R105+0x3000], R12 ;  /* 0x0030000c69007388 */ /* 0x002fe80000000a00 */
[----:B---3--:R1:W-:Y:S04]  /*da20*/  STS.64 [R105+0xb000], R94 ;  /* 0x00b0005e69007388 */ /* 0x0083e80000000a00 */
[----:B------:R-:W-:Y:S01]  /*da30*/  @!PT LDS RZ, [RZ] ;  /* 0x00000000fffff984 */ /* 0x000fe20000000800 */
[----:B------:R-:W-:Y:S01]  /*da40*/  @!PT LDS RZ, [RZ] ;  /* 0x00000000fffff984 */ /* 0x000fe20000000800 */
[----:B------:R-:W-:Y:S01]  /*da50*/  @!PT LDS RZ, [RZ] ;  /* 0x00000000fffff984 */ /* 0x000fe20000000800 */
[----:B------:R2:W-:Y:S04]  /*da60*/  LDGSTS.E.64 [R105+0x7000], desc[UR10][R110.64] ;  /* 0x070000006e697fae */ /* 0x0005e8000b9a140a */
[----:B------:R3:W-:Y:S04]  /*da70*/  LDGSTS.E.64 [R105+0xf000], desc[UR10][R112.64] ;  /* 0x0f00000070697fae */ /* 0x0007e8000b9a140a */
[----:B------:R-:W-:Y:S01]  /*da80*/  LDS.64 R70, [R105+0x8000] ;  /* 0x0080000069467984 */ /* 0x000fe20000000a00 */
[----:B-1----:R-:W-:-:S03]  /*da90*/  IMAD.WIDE.U32 R94, R0, UR8, R106 ;  /* 0x00000008005e7c25 */ /* 0x002fc6000f8e006a */
[----:B------:R-:W1:Y:S01]  /*daa0*/  LDS.64 R2, [R105] ;  /* 0x0000000069027984 */ /* 0x000e620000000a00 */
[----:B--2---:R-:W-:Y:S01]  /*dab0*/  IMAD R111, R33, UR9, R32 ;  /* 0x00000009216f7c24 */ /* 0x004fe2000f8e0220 */
[----:B------:R-:W-:Y:S01]  /*dac0*/  IADD3 R117, PT, PT, R95, R117, RZ ;  /* 0x000000755f757210 */ /* 0x000fe20007ffe0ff */
[----:B------:R-:W-:Y:S01]  /*dad0*/  IMAD.WIDE.U32 R32, R33, UR8, R106 ;  /* 0x0000000821207c25 */ /* 0x000fe2000f8e006a */
[----:B------:R-:W2:Y:S03]  /*dae0*/  LDS.64 R74, [R105+0x9000] ;  /* 0x00900000694a7984 */ /* 0x000ea60000000a00 */
[----:B------:R-:W-:Y:S01]  /*daf0*/  IMAD.IADD R111, R33, 0x1, R111 ;  /* 0x00000001216f7824 */ /* 0x000fe200078e026f */
[----:B------:R-:W4:Y:S01]  /*db00*/  LDS.64 R76, [R105+0xa000] ;  /* 0x00a00000694c7984 */ /* 0x000f220000000a00 */
[C---:B---3--:R-:W-:Y:S02]  /*db10*/  IMAD R113, R103.reuse, UR9, R72 ;  /* 0x0000000967717c24 */ /* 0x048fe4000f8e0248 */
[----:B------:R-:W-:Y:S01]  /*db20*/  IMAD.WIDE.U32 R72, R103, UR8, R106 ;  /* 0x0000000867487c25 */ /* 0x000fe2000f8e006a */
[----:B------:R-:W3:Y:S04]  /*db30*/  LDS.64 R6, [R105+0xb000] ;  /* 0x00b0000069067984 */ /* 0x000ee80000000a00 */
[----:B------:R-:W5:Y:S01]  /*db40*/  LDS.64 R4, [R105+0x1000] ;  /* 0x0010000069047984 */ /* 0x000f620000000a00 */
[----:B------:R-:W-:-:S02]  /*db50*/  LEA R102, P2, R72, UR12, 0x3 ;  /* 0x0000000c48667c11 */ /* 0x000fc4000f8418ff */
[----:B------:R-:W-:Y:S01]  /*db60*/  IADD3 R113, PT, PT, R73, R113, RZ ;  /* 0x0000007149717210 */ /* 0x000fe20007ffe0ff */
[----:B------:R-:W5:Y:S03]  /*db70*/  LDS.64 R8, [R105+0x2000] ;  /* 0x0020000069087984 */ /* 0x000f660000000a00 */
[----:B------:R-:W-:Y:S01]  /*db80*/  LEA.HI.X R103, R72, UR13, R113, 0x3, P2 ;  /* 0x0000000d48677c11 */ /* 0x000fe200090f1c71 */
[----:B------:R-:W5:Y:S04]  /*db90*/  LDS.64 R12, [R105+0x3000] ;  /* 0x00300000690c7984 */ /* 0x000f680000000a00 */
[----:B------:R-:W0:Y:S01]  /*dba0*/  LDGDEPBAR ;  /* 0x00000000000079af */ /* 0x000e220000000000 */
[----:B-1----:R-:W-:-:S02]  /*dbb0*/  DFMA R70, R38, R2, R70 ;  /* 0x000000022646722b */ /* 0x002fc40000000046 */
[-C--:B--2---:R-:W-:Y:S02]  /*dbc0*/  DFMA R74, R46, R2.reuse, R74 ;  /* 0x000000022e4a722b */ /* 0x084fe4000000004a */
[-C--:B----4-:R-:W-:Y:S02]  /*dbd0*/  DFMA R76, R54, R2.reuse, R76 ;  /* 0x00000002364c722b */ /* 0x090fe4000000004c */
[----:B---3--:R-:W-:Y:S01]  /*dbe0*/  DFMA R6, R62, R2, R6 ;  /* 0x000000023e06722b */ /* 0x008fe20000000006 */
[C---:B------:R-:W-:Y:S01]  /*dbf0*/  LEA R2, P0, R32.reuse, UR12, 0x3 ;  /* 0x0000000c20027c11 */ /* 0x040fe2000f8018ff */
[-C--:B-----5:R-:W-:Y:S02]  /*dc00*/  DFMA R70, R40, R4.reuse, R70 ;  /* 0x000000042846722b */ /* 0x0a0fe40000000046 */
[-C--:B------:R-:W-:Y:S01]  /*dc10*/  DFMA R74, R48, R4.reuse, R74 ;  /* 0x00000004304a722b */ /* 0x080fe2000000004a */
[----:B------:R-:W-:Y:S01]  /*dc20*/  LEA.HI.X R3, R32, UR13, R111, 0x3, P0 ;  /* 0x0000000d20037c11 */ /* 0x000fe200080f1c6f */
[----:B------:R-:W-:-:S02]  /*dc30*/  DFMA R76, R56, R4, R76 ;  /* 0x00000004384c722b */ /* 0x000fc4000000004c */
[----:B------:R-:W-:Y:S02]  /*dc40*/  DFMA R32, R64, R4, R6 ;  /* 0x000000044020722b */ /* 0x000fe40000000006 */
[-C--:B------:R-:W-:Y:S01]  /*dc50*/  DFMA R70, R42, R8.reuse, R70 ;  /* 0x000000082a46722b */ /* 0x080fe20000000046 */
[----:B------:R-:W-:Y:S01]  /*dc60*/  LEA R6, P0, R80, UR12, 0x3 ;  /* 0x0000000c50067c11 */ /* 0x000fe2000f8018ff */
[-C--:B------:R-:W-:Y:S01]  /*dc70*/  DFMA R74, R50, R8.reuse, R74 ;  /* 0x00000008324a722b */ /* 0x080fe2000000004a */
[----:B------:R-:W-:Y:S01]  /*dc80*/  LEA R4, P2, R94, UR12, 0x3 ;  /* 0x0000000c5e047c11 */ /* 0x000fe2000f8418ff */
[-C--:B------:R-:W-:Y:S01]  /*dc90*/  DFMA R76, R58, R8.reuse, R76 ;  /* 0x000000083a4c722b */ /* 0x080fe2000000004c */
[----:B------:R-:W-:Y:S01]  /*dca0*/  LEA.HI.X R7, R80, UR13, R115, 0x3, P0 ;  /* 0x0000000d50077c11 */ /* 0x000fe200080f1c73 */
[----:B------:R-:W-:Y:S01]  /*dcb0*/  DFMA R32, R66, R8, R32 ;  /* 0x000000084220722b */ /* 0x000fe20000000020 */
[----:B------:R-:W-:Y:S01]  /*dcc0*/  LEA.HI.X R5, R94, UR13, R117, 0x3, P2 ;  /* 0x0000000d5e057c11 */ /* 0x000fe200090f1c75 */
[----:B------:R-:W-:-:S02]  /*dcd0*/  DFMA R70, R44, R12, R70 ;  /* 0x0000000c2c46722b */ /* 0x000fc40000000046 */
        /* <DEDUP_REMOVED lines=12> */
.L_x_306:
[----:B------:R-:W-:Y:S01]  /*dda0*/  UIADD3 UR5, UPT, UPT, UR5, 0x1, URZ ;  /* 0x0000000105057890 */ /* 0x000fe2000fffe0ff */
[----:B--2---:R-:W-:Y:S01]  /*ddb0*/  IADD3 R103, PT, PT, R101, -0x2, R108 ;  /* 0xfffffffe65677810 */ /* 0x004fe20007ffe06c */
[----:B------:R-:W-:Y:S01]  /*ddc0*/  IMAD.MOV.U32 R102, RZ, RZ, R109 ;  /* 0x000000ffff667224 */ /* 0x000fe200078e006d */
[----:B------:R-:W-:Y:S01]  /*ddd0*/  IADD3 R0, PT, PT, R37, R100, RZ ;  /* 0x0000006425007210 */ /* 0x000fe20007ffe0ff */
[----:B-1----:R-:W-:Y:S01]  /*dde0*/  IMAD.MOV.U32 R33, RZ, RZ, R37 ;  /* 0x000000ffff217224 */ /* 0x002fe200078e0025 */
[----:B------:R-:W-:Y:S02]  /*ddf0*/  MOV R2, R37 ;  /* 0x0000002500027202 */ /* 0x000fe40000000f00 */
[----:B------:R-:W-:-:S13]  /*de00*/  ISETP.LE.AND P0, PT, R100, UR5, PT ;  /* 0x0000000564007c0c */ /* 0x000fda000bf03270 */
[----:B------:R-:W-:Y:S05]  /*de10*/  @!P0 BRA `(.L_x_307) ;  /* 0xfffffff0009c8947 */ /* 0x000fea000383ffff */
.L_x_304:
[----:B------:R-:W-:Y:S01]  /*de20*/  VIADD R36, R36, 0x1 ;  /* 0x0000000124247836 */ /* 0x000fe20000000000 */
[----:B------:R-:W-:-:S04]  /*de30*/  IADD3 R2, PT, PT, R2, 0x2, RZ ;  /* 0x0000000202027810 */ /* 0x000fc80007ffe0ff */
[----:B-1----:R-:W-:-:S13]  /*de40*/  ISETP.NE.AND P0, PT, R36, UR4, PT ;  /* 0x0000000424007c0c */ /* 0x002fda000bf05270 */
[----:B------:R-:W-:Y:S05]  /*de50*/  @P0 BRA `(.L_x_308) ;  /* 0xfffffff0005c0947 */ /* 0x000fea000383ffff */
.L_x_303:
[----:B------:R-:W2:Y:S01]  /*de60*/  LDCU UR5, c[0x0][0x398] ;  /* 0x00007300ff0577ac */ /* 0x000ea20008000800 */
[----:B------:R-:W-:Y:S02]  /*de70*/  VIADD R99, R99, 0x1 ;  /* 0x0000000163637836 */ /* 0x000fe40000000000 */
[----:B------:R-:W-:Y:S01]  /*de80*/  VIADD R2, R2, 0x1 ;  /* 0x0000000102027836 */ /* 0x000fe20000000000 */
[----:B-1----:R-:W-:Y:S01]  /*de90*/  UIADD3 UR4, UPT, UPT, UR4, -0x1, URZ ;  /* 0xffffffff04047890 */ /* 0x002fe2000fffe0ff */
[----:B--2---:R-:W-:-:S04]  /*dea0*/  MOV R36, UR5 ;  /* 0x0000000500247c02 */ /* 0x004fc80008000f00 */
[----:B------:R-:W-:-:S13]  /*deb0*/  ISETP.NE.AND P0, PT, R99, R36, PT ;  /* 0x000000246300720c */ /* 0x000fda0003f05270 */
[----:B------:R-:W-:Y:S05]  /*dec0*/  @P0 BRA `(.L_x_309) ;  /* 0xfffffff0001c0947 */ /* 0x000fea000383ffff */
.L_x_262:
[----:B------:R-:W-:-:S13]  /*ded0*/  ISETP.GE.AND P0, PT, R36, 0x2, PT ;  /* 0x000000022400780c */ /* 0x000fda0003f06270 */
[----:B------:R-:W-:Y:S05]  /*dee0*/  @!P0 BRA `(.L_x_310) ;  /* 0x0000003000fc8947 */ /* 0x000fea0003800000 */
[----:B-1----:R-:W1:Y:S01]  /*def0*/  I2F.F64 R2, R36 ;  /* 0x0000002400027312 */ /* 0x002e620000201c00 */
[----:B------:R-:W-:Y:S01]  /*df00*/  MOV R4, 0x1 ;  /* 0x0000000100047802 */ /* 0x000fe20000000f00 */
[----:B-----5:R-:W-:Y:S01]  /*df10*/  DADD R74, -R20, R26 ;  /* 0x00000000144a7229 */ /* 0x020fe2000000011a */
[----:B------:R-:W-:Y:S09]  /*df20*/  BSSY.RECONVERGENT B1, `(.L_x_311) ;  /* 0x0000014000017945 */ /* 0x000ff20003800200 */
[----:B------:R-:W-:Y:S01]  /*df30*/  FSETP.GEU.AND P2, PT, |R75|, 6.5827683646048100446e-37, PT ;  /* 0x036000004b00780b */ /* 0x000fe20003f4e200 */
[----:B-1----:R-:W1:Y:S02]  /*df40*/  MUFU.RCP64H R5, R3 ;  /* 0x0000000300057308 */ /* 0x002e640000001800 */
        /* <DEDUP_REMOVED lines=15> */
[----:B------:R-:W-:Y:S01]  /*e040*/  IMAD.MOV.U32 R78, RZ, RZ, R96 ;  /* 0x000000ffff4e7224 */ /* 0x000fe200078e0060 */
[----:B------:R-:W-:-:S07]  /*e050*/  MOV R79, R97 ;  /* 0x00000061004f7202 */ /* 0x000fce0000000f00 */
.L_x_312:
[----:B------:R-:W-:Y:S05]  /*e060*/  BSYNC.RECONVERGENT B1 ;  /* 0x0000000000017941 */ /* 0x000fea0003800200 */
.L_x_311:
        /* <DEDUP_REMOVED lines=21> */
[----:B------:R-:W-:Y:S01]  /*e1c0*/  MOV R34, R96 ;  /* 0x0000006000227202 */ /* 0x000fe20000000f00 */
[----:B------:R-:W-:-:S07]  /*e1d0*/  IMAD.MOV.U32 R35, RZ, RZ, R97 ;  /* 0x000000ffff237224 */ /* 0x000fce00078e0061 */
.L_x_314:
[----:B------:R-:W-:Y:S05]  /*e1e0*/  BSYNC.RECONVERGENT B1 ;  /* 0x0000000000017941 */ /* 0x000fea0003800200 */
.L_x_313:
[----:B------:R-:W1:Y:S01]  /*e1f0*/  MUFU.RCP64H R5, R3 ;  /* 0x0000000300057308 */ /* 0x000e620000001800 */
[----:B------:R-:W-:Y:S01]  /*e200*/  HFMA2 R4, -RZ, RZ, 0, 5.9604644775390625e-08 ;  /* 0x00000001ff047431 */ /* 0x000fe200000001ff */
        /* <DEDUP_REMOVED lines=20> */
.L_x_316:
[----:B------:R-:W-:Y:S05]  /*e350*/  BSYNC.RECONVERGENT B1 ;  /* 0x0000000000017941 */ /* 0x000fea0003800200 */
.L_x_315:
        /* <DEDUP_REMOVED lines=20> */
[----:B------:R-:W-:Y:S01]  /*e4a0*/  MOV R12, R96 ;  /* 0x00000060000c7202 */ /* 0x000fe20000000f00 */
[----:B------:R-:W-:-:S07]  /*e4b0*/  IMAD.MOV.U32 R13, RZ, RZ, R97 ;  /* 0x000000ffff0d7224 */ /* 0x000fce00078e0061 */
.L_x_318:
[----:B------:R-:W-:Y:S05]  /*e4c0*/  BSYNC.RECONVERGENT B1 ;  /* 0x0000000000017941 */ /* 0x000fea0003800200 */
.L_x_317:
[----:B------:R-:W1:Y:S01]  /*e4d0*/  MUFU.RCP64H R5, R3 ;  /* 0x0000000300057308 */ /* 0x000e620000001800 */
[----:B------:R-:W-:Y:S01]  /*e4e0*/  HFMA2 R4, -RZ, RZ, 0, 5.9604644775390625e-08 ;  /* 0x00000001ff047431 */ /* 0x000fe200000001ff */
        /* <DEDUP_REMOVED lines=16> */
[----:B------:R-:W-:Y:S02]  /*e5f0*/  MOV R73, R3 ;  /* 0x0000000300497202 */ /* 0x000fe40000000f00 */
[----:B------:R-:W-:-:S07]  /*e600*/  MOV R108, 0xe620 ;  /* 0x0000e620006c7802 */ /* 0x000fce0000000f00 */
[----:B----4-:R-:W-:Y:S05]  /*e610*/  CALL.REL.NOINC `($__internal_2_$__cuda_sm20_div_rn_f64_full) ;  /* 0x0000006800e47944 */ /* 0x010fea0003c00000 */
[----:B------:R-:W-:Y:S01]  /*e620*/  IMAD.MOV.U32 R10, RZ, RZ, R96 ;  /* 0x000000ffff0a7224 */ /* 0x000fe200078e0060 */
[----:B------:R-:W-:-:S07]  /*e630*/  MOV R11, R97 ;  /* 0x00000061000b7202 */ /* 0x000fce0000000f00 */
.L_x_320:
[----:B------:R-:W-:Y:S05]  /*e640*/  BSYNC.RECONVERGENT B1 ;  /* 0x0000000000017941 */ /* 0x000fea0003800200 */
.L_x_319:
        /* <DEDUP_REMOVED lines=22> */
.L_x_322:
[----:B------:R-:W-:Y:S05]  /*e7b0*/  BSYNC.RECONVERGENT B1 ;  /* 0x0000000000017941 */ /* 0x000fea0003800200 */
.L_x_321:
        /* <DEDUP_REMOVED lines=22> */
.L_x_324:
[----:B------:R-:W-:Y:S05]  /*e920*/  BSYNC.RECONVERGENT B1 ;  /* 0x0000000000017941 */ /* 0x000fea0003800200 */
.L_x_323:
        /* <DEDUP_REMOVED lines=23> */
.L_x_326:
[----:B------:R-:W-:Y:S05]  /*eaa0*/  BSYNC.RECONVERGENT B1 ;  /* 0x0000000000017941 */ /* 0x000fea0003800200 */
.L_x_325:
        /* <DEDUP_REMOVED lines=20> */
.L_x_328:
[----:B------:R-:W-:Y:S05]  /*ebf0*/  BSYNC.RECONVERGENT B1 ;  /* 0x0000000000017941 */ /* 0x000fea0003800200 */
.L_x_327:
        /* <DEDUP_REMOVED lines=23> */
[----:B------:R-:W-:Y:S02]  /*ed70*/  IADD3 R72, PT, PT, R72, -0x100000, RZ ;  /* 0xfff0000048487810 */ /* 0x000fe40007ffe0ff */
[----:B------:R-:W-:-:S07]  /*ed80*/  MOV R70, 0xeda0 ;  /* 0x0000eda000467802 */ /* 0x000fce0000000f00 */
[----:B----4-:R-:W-:Y:S05]  /*ed90*/  CALL.REL.NOINC `($__internal_1_$__cuda_sm20_dblrcp_rn_slowpath_v3) ;  /* 0x00000060005c7944 */ /* 0x010fea0003c00000 */
[----:B------:R-:W-:-:S07]  /*eda0*/  IMAD.MOV.U32 R73, RZ, RZ, R71 ;  /* 0x000000ffff497224 */ /* 0x000fce00078e0047 */
.L_x_330:
[----:B------:R-:W-:Y:S05]  /*edb0*/  BSYNC.RECONVERGENT B0 ;  /* 0x0000000000007941 */ /* 0x000fea0003800200 */
.L_x_329:
        /* <DEDUP_REMOVED lines=14> */
[----:B------:R-:W-:Y:S01]  /*eea0*/  MOV R8, 0x1 ;  /* 0x0000000100087802 */ /* 0x000fe20000000f00 */
        /* <DEDUP_REMOVED lines=64> */
[----:B----4-:R-:W-:Y:S05]  /*f2b0*/  CALL.REL.NOINC `($__internal_2_$__cuda_sm20_div_rn_f64_full) ;  /* 0x0000005c00bc7944 */ /* 0x010fea0003c00000 */
[----:B------:R-:W-:Y:S01]  /*f2c0*/  IMAD.MOV.U32 R92, RZ, RZ, R96 ;  /* 0x000000ffff5c7224 */ /* 0x000fe200078e0060 */
[----:B------:R-:W-:-:S07]  /*f2d0*/  MOV R93, R97 ;  /* 0x00000061005d7202 */ /* 0x000fce0000000f00 */
.L_x_332:
[----:B------:R-:W-:Y:S05]  /*f2e0*/  BSYNC.RECONVERGENT B1 ;  /* 0x0000000000017941 */ /* 0x000fea0003800200 */
.L_x_331:
        /* <DEDUP_REMOVED lines=25> */
[----:B------:R-:W-:Y:S01]  /*f480*/  MOV R90, R96 ;  /* 0x00000060005a7202 */ /* 0x000fe20000000f00 */
[----:B------:R-:W-:-:S07]  /*f490*/  IMAD.MOV.U32 R91, RZ, RZ, R97 ;  /* 0x000000ffff5b7224 */ /* 0x000fce00078e0061 */
.L_x_334:
[----:B------:R-:W-:Y:S05]  /*f4a0*/  BSYNC.RECONVERGENT B1 ;  /* 0x0000000000017941 */ /* 0x000fea0003800200 */
.L_x_333:
[----:B------:R-:W1:Y:S01]  /*f4b0*/  MUFU.RCP64H R73, 6 ;  /* 0x4018000000497908 */ /* 0x000e620000001800 */
[----:B------:R-:W-:Y:S02]  /*f4c0*/  HFMA2 R74, -RZ, RZ, 0, 0 ;  /* 0x00000000ff4a7431 */ /* 0x000fe400000001ff */
[----:B------:R-:W-:Y:S01]  /*f4d0*/  IMAD.MOV.U32 R75, RZ, RZ, 0x40180000 ;  /* 0x40180000ff4b7424 */ /* 0x000fe200078e00ff */
[----:B------:R-:W-:Y:S01]  /*f4e0*/  MOV R72, 0x1 ;  /* 0x0000000100487802 */ /* 0x000fe20000000f00 */
[----:B------:R-:W-:Y:S01]  /*f4f0*/  DFMA R70, R86, R32, RZ ;  /* 0x000000205646722b */ /* 0x000fe200000000ff */
[----:B------:R-:W-:Y:S07]  /*f500*/  BSSY.RECONVERGENT B1, `(.L_x_335) ;  /* 0x0000016000017945 */ /* 0x000fee0003800200 */
        /* <DEDUP_REMOVED lines=19> */
[----:B------:R-:W-:Y:S01]  /*f640*/  IMAD.MOV.U32 R88, RZ, RZ, R96 ;  /* 0x000000ffff587224 */ /* 0x000fe200078e0060 */
[----:B------:R-:W-:-:S07]  /*f650*/  MOV R89, R97 ;  /* 0x0000006100597202 */ /* 0x000fce0000000f00 */
.L_x_336:
[----:B------:R-:W-:Y:S05]  /*f660*/  BSYNC.RECONVERGENT B1 ;  /* 0x0000000000017941 */ /* 0x000fea0003800200 */
.L_x_335:
        /* <DEDUP_REMOVED lines=27> */
.L_x_338:
[----:B------:R-:W-:Y:S05]  /*f820*/  BSYNC.RECONVERGENT B1 ;  /* 0x0000000000017941 */ /* 0x000fea0003800200 */
.L_x_337:
[----:B------:R-:W1:Y:S01]  /*f830*/  MUFU.RCP64H R73, 6 ;  /* 0x4018000000497908 */ /* 0x000e620000001800 */
[----:B------:R-:W-:Y:S02]  /*f840*/  HFMA2 R74, -RZ, RZ, 0, 0 ;  /* 0x00000000ff4a7431 */ /* 0x000fe400000001ff */
[----:B------:R-:W-:Y:S01]  /*f850*/  IMAD.MOV.U32 R75, RZ, RZ, 0x40180000 ;  /* 0x40180000ff4b7424 */ /* 0x000fe200078e00ff */
[----:B------:R-:W-:Y:S01]  /*f860*/  MOV R72, 0x1 ;  /* 0x0000000100487802 */ /* 0x000fe20000000f00 */
[----:B------:R-:W-:Y:S01]  /*f870*/  DMUL R70, R78, R78 ;  /* 0x0000004e4e467228 */ /* 0x000fe20000000000 */
        /* <DEDUP_REMOVED lines=22> */
.L_x_340:
[----:B------:R-:W-:Y:S05]  /*f9e0*/  BSYNC.RECONVERGENT B1 ;  /* 0x0000000000017941 */ /* 0x000fea0003800200 */
.L_x_339:
        /* <DEDUP_REMOVED lines=27> */
.L_x_342:
[----:B------:R-:W-:Y:S05]  /*fba0*/  BSYNC.RECONVERGENT B1 ;  /* 0x0000000000017941 */ /* 0x000fea0003800200 */
.L_x_341:
        /* <DEDUP_REMOVED lines=27> */
.L_x_344:
[----:B------:R-:W-:Y:S05]  /*fd60*/  BSYNC.RECONVERGENT B1 ;  /* 0x0000000000017941 */ /* 0x000fea0003800200 */
.L_x_343:
        /* <DEDUP_REMOVED lines=27> */
.L_x_346:
[----:B------:R-:W-:Y:S05]  /*ff20*/  BSYNC.RECONVERGENT B1 ;  /* 0x0000000000017941 */ /* 0x000fea0003800200 */
.L_x_345:
        /* <DEDUP_REMOVED lines=27> */
.L_x_348:
[----:B------:R-:W-:Y:S05]  /*100e0*/  BSYNC.RECONVERGENT B1 ;  /* 0x0000000000017941 */ /* 0x000fea0003800200 */
.L_x_347:
        /* <DEDUP_REMOVED lines=25> */
.L_x_350:
[----:B------:R-:W-:Y:S05]  /*10280*/  BSYNC.RECONVERGENT B1 ;  /* 0x0000000000017941 */ /* 0x000fea0003800200 */
.L_x_349:
[----:B------:R-:W-:Y:S02]  /*10290*/  HFMA2 R3, -RZ, RZ, 0, 5.9604644775390625e-08 ;  /* 0x00000001ff037431 */ /* 0x000fe400000001ff */
[----:B------:R-:W-:Y:S01]  /*102a0*/  IMAD.MOV.U32 R5, RZ, RZ, RZ ;  /* 0x000000ffff057224 */ /* 0x000fe200078e00ff */
[----:B------:R-:W-:Y:S01]  /*102b0*/  MOV R7, 0xffffffff ;  /* 0xffffffff00077802 */ /* 0x000fe20000000f00 */
[----:B------:R-:W1:Y:S01]  /*102c0*/  LDCU UR4, c[0x0][0x398] ;  /* 0x00007300ff0477ac */ /* 0x000e620008000800 */
[----:B------:R-:W-:-:S05]  /*102d0*/  NOP ;  /* 0x0000000000007918 */ /* 0x000fca0000000000 */
.L_x_357:
[----:B------:R-:W2:Y:S01]  /*102e0*/  LDC R6, c[0x0][0x398] ;  /* 0x0000e600ff067b82 */ /* 0x000ea20000000800 */
[----:B------:R-:W-:Y:S01]  /*102f0*/  IADD3 R4, PT, PT, -R3, R104, RZ ;  /* 0x0000006803047210 */ /* 0x000fe20007ffe1ff */
[----:B------:R-:W-:Y:S01]  /*10300*/  IMAD.IADD R2, R7, 0x1, R104 ;  /* 0x0000000107027824 */ /* 0x000fe200078e0268 */
[----:B-1----:R-:W-:-:S04]  /*10310*/  UIADD3 UR5, UPT, UPT, UR4, -0x1, URZ ;  /* 0xffffffff04057890 */ /* 0x002fc8000fffe0ff */
[----:B------:R-:W-:Y:S01]  /*10320*/  IADD3 R12, PT, PT, R2, R5, RZ ;  /* 0x00000005020c7210 */ /* 0x000fe20007ffe0ff */
[----:B--2---:R-:W-:-:S04]  /*10330*/  IMAD.IADD R9, R6, 0x1, -R3 ;  /* 0x0000000106097824 */ /* 0x004fc800078e0a03 */
[----:B------:R-:W-:Y:S01]  /*10340*/  IMAD R4, R4, R9, RZ ;  /* 0x0000000904047224 */ /* 0x000fe200078e02ff */
[----:B------:R-:W-:-:S13]  /*10350*/  ISETP.GE.AND P0, PT, R9, 0x1, PT ;  /* 0x000000010900780c */ /* 0x000fda0003f06270 */
[----:B------:R-:W-:Y:S05]  /*10360*/  @!P0 BRA `(.L_x_351) ;  /* 0x0000000c00b88947 */ /* 0x000fea0003800000 */
[----:B------:R-:W-:Y:S01]  /*10370*/  LEA.HI R5, R4, R4, RZ, 0x1 ;  /* 0x0000000404057211 */ /* 0x000fe200078f08ff */
[----:B------:R-:W-:Y:S02]  /*10380*/  IMAD.IADD R4, R7, 0x1, R6 ;  /* 0x0000000107047824 */ /* 0x000fe400078e0206 */
[----:B------:R-:W-:Y:S01]  /*10390*/  HFMA2 R6, -RZ, RZ, 0, 0 ;  /* 0x00000000ff067431 */ /* 0x000fe200000001ff */
[----:B------:R-:W-:Y:S01]  /*103a0*/  UIADD3 UR8, UPT, UPT, UR4, 0x2, URZ ;  /* 0x0000000204087890 */ /* 0x000fe2000fffe0ff */
[----:B------:R-:W-:-:S11]  /*103b0*/  SHF.R.S32.HI R5, RZ, 0x1, R5 ;  /* 0x00000001ff057819 */ /* 0x000fd60000011405 */
.L_x_356:
[----:B------:R-:W-:Y:S01]  /*103c0*/  IMAD.IADD R7, R4, 0x1, -R6 ;  /* 0x0000000104077824 */ /* 0x000fe200078e0a06 */
[----:B------:R-:W-:-:S04]  /*103d0*/  IADD3 R12, PT, PT, R12, 0x2, RZ ;  /* 0x000000020c0c7810 */ /* 0x000fc80007ffe0ff */
[----:B------:R-:W-:-:S13]  /*103e0*/  ISETP.GE.AND P0, PT, R7, 0x2, PT ;  /* 0x000000020700780c */ /* 0x000fda0003f06270 */
[----:B------:R-:W-:Y:S05]  /*103f0*/  @!P0 BRA `(.L_x_352) ;  /* 0x0000000c00888947 */ /* 0x000fea0003800000 */
[----:B------:R-:W-:Y:S01]  /*10400*/  IMAD R8, R3, 0x2, R6 ;  /* 0x0000000203087824 */ /* 0x000fe200078e0206 */
[----:B------:R-:W-:Y:S01]  /*10410*/  MOV R13, R37 ;  /* 0x00000025000d7202 */ /* 0x000fe20000000f00 */
[----:B------:R-:W1:Y:S03]  /*10420*/  LDCU UR9, c[0x0][0x390] ;  /* 0x00007200ff0977ac */ /* 0x000e660008000800 */
[-C--:B------:R-:W-:Y:S01]  /*10430*/  LOP3.LUT R9, RZ, R8.reuse, RZ, 0x33, !PT ;  /* 0x00000008ff097212 */ /* 0x080fe200078e33ff */
[----:B------:R-:W2:Y:S01]  /*10440*/  LDCU UR12, c[0x0][0x394] ;  /* 0x00007280ff0c77ac */ /* 0x000ea20008000800 */
[----:B------:R-:W-:Y:S01]  /*10450*/  LOP3.LUT R36, RZ, R8, RZ, 0x33, !PT ;  /* 0x00000008ff247212 */ /* 0x000fe200078e33ff */
[----:B------:R-:W3:Y:S01]  /*10460*/  LDCU.64 UR14, c[0x0][0x3b0] ;  /* 0x00007600ff0e77ac */ /* 0x000ee20008000a00 */
[----:B------:R-:W-:-:S05]  /*10470*/  UMOV UR4, 0x1 ;  /* 0x0000000100047882 */ /* 0x000fca0000000000 */
.L_x_355:
[----:B------:R-:W-:Y:S01]  /*10480*/  ISETP.NE.AND P0, PT, R12, UR8, PT ;  /* 0x000000080c007c0c */ /* 0x000fe2000bf05270 */
[----:B------:R-:W-:Y:S01]  /*10490*/  IMAD.IADD R111, R5, 0x1, R12 ;  /* 0x00000001056f7824 */ /* 0x000fe200078e020c */
[----:B------:R-:W-:-:S03]  /*104a0*/  MOV R37, R12 ;  /* 0x0000000c00257202 */ /* 0x000fc60000000f00 */
[----:B------:R-:W-:Y:S01]  /*104b0*/  IMAD R109, R104, 0x2, R111 ;  /* 0x00000002686d7824 */ /* 0x000fe200078e026f */
[----:B------:R-:W-:-:S07]  /*104c0*/  IADD3 R111, PT, PT, R2, R111, RZ ;  /* 0x0000006f026f7210 */ /* 0x000fce0007ffe0ff */
[----:B------:R-:W-:Y:S05]  /*104d0*/  @P0 BRA `(.L_x_353) ;  /* 0x0000000400600947 */ /* 0x000fea0003800000 */
[----:B------:R-:W5:Y:S01]  /*104e0*/  LDS.64 R12, [R105+0x4000] ;  /* 0x00400000690c7984 */ /* 0x000f620000000a00 */
[----:B------:R-:W1:Y:S01]  /*104f0*/  LDC R59, c[0x0][0x390] ;  /* 0x0000e400ff3b7b82 */ /* 0x000e620000000800 */
[----:B------:R-:W-:Y:S01]  /*10500*/  IMAD.IADD R49, R109, 0x1, -R8 ;  /* 0x000000016d317824 */ /* 0x000fe200078e0a08 */
[----:B------:R-:W-:Y:S01]  /*10510*/  MOV R61, R11 ;  /* 0x0000000b003d7202 */ /* 0x000fe20000000f00 */
[----:B------:R-:W2:Y:S01]  /*10520*/  LDS.64 R32, [R105+0xc000] ;  /* 0x00c0000069207984 */ /* 0x000ea20000000a00 */
[----:B------:R-:W-:Y:S01]  /*10530*/  IMAD.MOV.U32 R58, RZ, RZ, R34 ;  /* 0x000000ffff3a7224 */ /* 0x000fe200078e0022 */
[----:B------:R-:W-:Y:S01]  /*10540*/  MOV R63, R87 ;  /* 0x00000057003f7202 */ /* 0x000fe20000000f00 */
[----:B------:R-:W-:Y:S01]  /*10550*/  IMAD.MOV.U32 R60, RZ, RZ, R10 ;  /* 0x000000ffff3c7224 */ /* 0x000fe200078e000a */
[----:B------:R-:W-:Y:S01]  /*10560*/  MOV R65, R79 ;  /* 0x0000004f00417202 */ /* 0x000fe20000000f00 */
[----:B------:R-:W3:Y:S01]  /*10570*/  LDC.64 R54, c[0x0][0x3a8] ;  /* 0x0000ea00ff367b82 */ /* 0x000ee20000000a00 */
[----:B------:R-:W-:Y:S01]  /*10580*/  IMAD.MOV.U32 R62, RZ, RZ, R86 ;  /* 0x000000ffff3e7224 */ /* 0x000fe200078e0056 */
[----:B------:R-:W-:Y:S01]  /*10590*/  MOV R67, R11 ;  /* 0x0000000b00437202 */ /* 0x000fe20000000f00 */
[----:B------:R-:W-:Y:S01]  /*105a0*/  IMAD.MOV.U32 R64, RZ, RZ, R78 ;  /* 0x000000ffff407224 */ /* 0x000fe200078e004e */
[----:B------:R-:W-:Y:S01]  /*105b0*/  MOV R69, R97 ;  /* 0x0000006100457202 */ /* 0x000fe20000000f00 */
[----:B------:R-:W-:-:S02]  /*105c0*/  IMAD.MOV.U32 R66, RZ, RZ, R10 ;  /* 0x000000ffff427224 */ /* 0x000fc400078e000a */
[----:B------:R-:W-:Y:S01]  /*105d0*/  IMAD.MOV.U32 R68, RZ, RZ, R96 ;  /* 0x000000ffff447224 */ /* 0x000fe200078e0060 */
[----:B------:R-:W4:Y:S01]  /*105e0*/  LDC.64 R56, c[0x0][0x3b0] ;  /* 0x0000ec00ff387b82 */ /* 0x000f220000000a00 */
[--C-:B-1----:R-:W-:Y:S02]  /*105f0*/  IMAD R41, R59, UR8, R106.reuse ;  /* 0x000000083b297c24 */ /* 0x102fe4000f8e026a */
[----:B------:R-:W-:Y:S02]  /*10600*/  IMAD R49, R49, R59, R106 ;  /* 0x0000003b31317224 */ /* 0x000fe400078e026a */
[----:B---3--:R-:W-:-:S04]  /*10610*/  IMAD.WIDE R38, R41, 0x8, R54 ;  /* 0x0000000829267825 */ /* 0x008fc800078e0236 */
[----:B------:R-:W-:Y:S01]  /*10620*/  IMAD.WIDE R46, R49, 0x8, R54 ;  /* 0x00000008312e7825 */ /* 0x000fe200078e0236 */
[----:B-----5:R-:W-:Y:S03]  /*10630*/  STS.64 [R105], R12 ;  /* 0x0000000c69007388 */ /* 0x020fe60000000a00 */
[--C-:B----4-:R-:W-:Y:S01]  /*10640*/  IMAD.WIDE R40, R41, 0x8, R56.reuse ;  /* 0x0000000829287825 */ /* 0x110fe200078e0238 */
[----:B--2---:R-:W-:Y:S03]  /*10650*/  STS.64 [R105+0x8000], R32 ;  /* 0x0080002069007388 */ /* 0x004fe60000000a00 */
[----:B------:R-:W-:Y:S01]  /*10660*/  IMAD.WIDE R48, R49, 0x8, R56 ;  /* 0x0000000831307825 */ /* 0x000fe200078e0238 */
[----:B------:R-:W-:Y:S01]  /*10670*/  @!PT LDS RZ, [RZ] ;  /* 0x00000000fffff984 */ /* 0x000fe20000000800 */
[----:B------:R-:W-:Y:S01]  /*10680*/  @!PT LDS RZ, [RZ] ;  /* 0x00000000fffff984 */ /* 0x000fe20000000800 */
[----:B------:R-:W-:Y:S01]  /*10690*/  @!PT LDS RZ, [RZ] ;  /* 0x00000000fffff984 */ /* 0x000fe20000000800 */
[----:B------:R-:W-:Y:S04]  /*106a0*/  LDGSTS.E.64 [R105+0x4000], desc[UR10][R38.64] ;  /* 0x0400000026697fae */ /* 0x000fe8000b9a140a */
[----:B------:R1:W-:Y:S04]  /*106b0*/  LDGSTS.E.64 [R105+0xc000], desc[UR10][R40.64] ;  /* 0x0c00000028697fae */ /* 0x0003e8000b9a140a */
[----:B------:R-:W2:Y:S04]  /*106c0*/  LDS.64 R42, [R105+0x5000] ;  /* 0x00500000692a7984 */ /* 0x000ea80000000a00 */
[----:B------:R-:W3:Y:S01]  /*106d0*/  LDS.64 R44, [R105+0xd000] ;  /* 0x00d00000692c7984 */ /* 0x000ee20000000a00 */
[----:B-1----:R-:W-:-:S04]  /*106e0*/  IMAD R41, R111, R59, R106 ;  /* 0x0000003b6f297224 */ /* 0x002fc800078e026a */
[----:B------:R-:W-:-:S04]  /*106f0*/  IMAD.WIDE R38, R41, 0x8, R54 ;  /* 0x0000000829267825 */ /* 0x000fc800078e0236 */
[----:B------:R-:W-:Y:S01]  /*10700*/  IMAD.WIDE R40, R41, 0x8, R56 ;  /* 0x0000000829287825 */ /* 0x000fe200078e0238 */
[----:B--2---:R1:W-:Y:S04]  /*10710*/  STS.64 [R105+0x1000], R42 ;  /* 0x0010002a69007388 */ /* 0x0043e80000000a00 */
[----:B---3--:R2:W-:Y:S04]  /*10720*/  STS.64 [R105+0x9000], R44 ;  /* 0x0090002c69007388 */ /* 0x0085e80000000a00 */
[----:B------:R-:W-:Y:S01]  /*10730*/  @!PT LDS RZ, [RZ] ;  /* 0x00000000fffff984 */ /* 0x000fe20000000800 */
[----:B------:R-:W-:Y:S01]  /*10740*/  @!PT LDS RZ, [RZ] ;  /* 0x00000000fffff984 */ /* 0x000fe20000000800 */
[----:B------:R-:W-:Y:S01]  /*10750*/  @!PT LDS RZ, [RZ] ;  /* 0x00000000fffff984 */ /* 0x000fe20000000800 */
[----:B------:R3:W-:Y:S04]  /*10760*/  LDGSTS.E.64 [R105+0x5000], desc[UR10][R46.64] ;  /* 0x050000002e697fae */ /* 0x0007e8000b9a140a */
[----:B------:R4:W-:Y:S01]  /*10770*/  LDGSTS.E.64 [R105+0xd000], desc[UR10][R48.64] ;  /* 0x0d00000030697fae */ /* 0x0009e2000b9a140a */
[----:B-1----:R-:W-:Y:S01]  /*10780*/  IADD3 R43, PT, PT, R109, R9, RZ ;  /* 0x000000096d2b7210 */ /* 0x002fe20007ffe0ff */
[----:B------:R-:W-:-:S02]  /*10790*/  IMAD.MOV.U32 R42, RZ, RZ, R88 ;  /* 0x000000ffff2a7224 */ /* 0x000fc400078e0058 */
[----:B------:R-:W1:Y:S01]  /*107a0*/  LDS.64 R12, [R105+0x6000] ;  /* 0x00600000690c7984 */ /* 0x000e620000000a00 */
[----:B--2---:R-:W-:Y:S01]  /*107b0*/  IMAD.MOV.U32 R44, RZ, RZ, R86 ;  /* 0x000000ffff2c7224 */ /* 0x004fe200078e0056 */
[----:B------:R-:W-:Y:S01]  /*107c0*/  MOV R45, R87 ;  /* 0x00000057002d7202 */ /* 0x000fe20000000f00 */
[----:B------:R-:W-:Y:S01]  /*107d0*/  IMAD R43, R43, R59, R106 ;  /* 0x0000003b2b2b7224 */ /* 0x000fe200078e026a */
[----:B------:R-:W2:Y:S01]  /*107e0*/  LDS.64 R32, [R105+0xe000] ;  /* 0x00e0000069207984 */ /* 0x000ea20000000a00 */
[----:B---3--:R-:W-:Y:S01]  /*107f0*/  IMAD.MOV.U32 R46, RZ, RZ, R90 ;  /* 0x000000ffff2e7224 */ /* 0x008fe200078e005a */
[----:B------:R-:W-:Y:S01]  /*10800*/  MOV R47, R91 ;  /* 0x0000005b002f7202 */ /* 0x000fe20000000f00 */
[C---:B------:R-:W-:Y:S01]  /*10810*/  IMAD.WIDE R54, R43.reuse, 0x8, R54 ;  /* 0x000000082b367825 */ /* 0x040fe200078e0236 */
[----:B----4-:R-:W-:Y:S02]  /*10820*/  MOV R49, R85 ;  /* 0x0000005500317202 */ /* 0x010fe40000000f00 */
[----:B------:R-:W-:Y:S01]  /*10830*/  MOV R59, R35 ;  /* 0x00000023003b7202 */ /* 0x000fe20000000f00 */
[----:B------:R-:W-:Y:S01]  /*10840*/  IMAD.WIDE R56, R43, 0x8, R56 ;  /* 0x000000082b387825 */ /* 0x000fe200078e0238 */
[----:B------:R-:W-:-:S03]  /*10850*/  MOV R43, R89 ;  /* 0x00000059002b7202 */ /* 0x000fc60000000f00 */
[----:B------:R-:W-:Y:S01]  /*10860*/  IMAD.MOV.U32 R48, RZ, RZ, R84 ;  /* 0x000000ffff307224 */ /* 0x000fe200078e0054 */
[----:B-1----:R-:W-:Y:S04]  /*10870*/  STS.64 [R105+0x2000], R12 ;  /* 0x0020000c69007388 */ /* 0x002fe80000000a00 */
[----:B--2---:R-:W-:Y:S04]  /*10880*/  STS.64 [R105+0xa000], R32 ;  /* 0x00a0002069007388 */ /* 0x004fe80000000a00 */
[----:B------:R-:W-:Y:S01]  /*10890*/  @!PT LDS RZ, [RZ] ;  /* 0x00000000fffff984 */ /* 0x000fe20000000800 */
[----:B------:R-:W-:Y:S01]  /*108a0*/  @!PT LDS RZ, [RZ] ;  /* 0x00000000fffff984 */ /* 0x000fe20000000800 */
[----:B------:R-:W-:Y:S01]  /*108b0*/  @!PT LDS RZ, [RZ] ;  /* 0x00000000fffff984 */ /* 0x000fe20000000800 */
[----:B------:R1:W-:Y:S04]  /*108c0*/  LDGSTS.E.64 [R105+0x6000], desc[UR10][R38.64] ;  /* 0x0600000026697fae */ /* 0x0003e8000b9a140a */
[----:B------:R2:W-:Y:S04]  /*108d0*/  LDGSTS.E.64 [R105+0xe000], desc[UR10][R40.64] ;  /* 0x0e00000028697fae */ /* 0x0005e8000b9a140a */
[----:B------:R-:W3:Y:S04]  /*108e0*/  LDS.64 R50, [R105+0x7000] ;  /* 0x0070000069327984 */ /* 0x000ee80000000a00 */
[----:B------:R-:W4:Y:S01]  /*108f0*/  LDS.64 R52, [R105+0xf000] ;  /* 0x00f0000069347984 */ /* 0x000f220000000a00 */
[----:B-1----:R-:W-:Y:S01]  /*10900*/  IMAD.MOV.U32 R38, RZ, RZ, R92 ;  /* 0x000000ffff267224 */ /* 0x002fe200078e005c */
[----:B------:R-:W-:Y:S01]  /*10910*/  MOV R39, R93 ;  /* 0x0000005d00277202 */ /* 0x000fe20000000f00 */
[----:B--2---:R-:W-:Y:S01]  /*10920*/  IMAD.MOV.U32 R40, RZ, RZ, R90 ;  /* 0x000000ffff287224 */ /* 0x004fe200078e005a */
[----:B------:R-:W-:Y:S01]  /*10930*/  MOV R41, R91 ;  /* 0x0000005b00297202 */ /* 0x000fe20000000f00 */
[----:B---3--:R1:W-:Y:S04]  /*10940*/  STS.64 [R105+0x3000], R50 ;  /* 0x0030003269007388 */ /* 0x0083e80000000a00 */
[----:B----4-:R2:W-:Y:S04]  /*10950*/  STS.64 [R105+0xb000], R52 ;  /* 0x00b0003469007388 */ /* 0x0105e80000000a00 */
        /* <DEDUP_REMOVED lines=8> */
[----:B--2---:R-:W-:Y:S01]  /*109e0*/  IMAD.MOV.U32 R52, RZ, RZ, R78 ;  /* 0x000000ffff347224 */ /* 0x004fe200078e004e */
[----:B------:R-:W-:Y:S01]  /*109f0*/  MOV R53, R79 ;  /* 0x0000004f00357202 */ /* 0x000fe20000000f00 */
[----:B---3--:R-:W-:Y:S01]  /*10a00*/  IMAD.MOV.U32 R54, RZ, RZ, R88 ;  /* 0x000000ffff367224 */ /* 0x008fe200078e0058 */
[----:B------:R-:W-:Y:S01]  /*10a10*/  MOV R55, R89 ;  /* 0x0000005900377202 */ /* 0x000fe20000000f00 */
[----:B----4-:R-:W-:Y:S01]  /*10a20*/  IMAD.MOV.U32 R56, RZ, RZ, R82 ;  /* 0x000000ffff387224 */ /* 0x010fe200078e0052 */
[----:B------:R-:W-:Y:S01]  /*10a30*/  MOV R57, R83 ;  /* 0x0000005300397202 */ /* 0x000fe20000000f00 */
[----:B------:R-:W-:-:S04]  /*10a40*/  DEPBAR.LE SB0, 0x0 ;  /* 0x000080000000791a */ /* 0x000fc80000000000 */
[----:B------:R-:W-:Y:S05]  /*10a50*/  BRA `(.L_x_354) ;  /* 0x0000000400d07947 */ /* 0x000fea0003800000 */
.L_x_353:
[----:B------:R-:W5:Y:S01]  /*10a60*/  LDS.64 R80, [R105+0x4000] ;  /* 0x0040000069507984 */ /* 0x000f620000000a00 */
[----:B------:R-:W2:Y:S01]  /*10a70*/  LDC.64 R32, c[0x0][0x3a8] ;  /* 0x0000ea00ff207b82 */ /* 0x000ea20000000a00 */
[----:B-1----:R-:W-:Y:S01]  /*10a80*/  IMAD R101, R37, UR9, R106 ;  /* 0x0000000925657c24 */ /* 0x002fe2000f8e026a */
[----:B------:R-:W-:Y:S01]  /*10a90*/  SHF.R.S32.HI R108, RZ, 0x1f, R0 ;  /* 0x0000001fff6c7819 */ /* 0x000fe20000011400 */
[----:B------:R-:W1:Y:S01]  /*10aa0*/  LDS.64 R94, [R105+0xc000] ;  /* 0x00c00000695e7984 */ /* 0x000e620000000a00 */
[----:B------:R-:W-:Y:S02]  /*10ab0*/  IMAD R12, R3, 0x2, R6 ;  /* 0x00000002030c7824 */ /* 0x000fe400078e0206 */
[----:B------:R-:W-:Y:S02]  /*10ac0*/  IMAD R115, R111, UR9, R106 ;  /* 0x000000096f737c24 */ /* 0x000fe4000f8e026a */
[----:B------:R-:W3:Y:S01]  /*10ad0*/  LDC.64 R70, c[0x0][0x3b0] ;  /* 0x0000ec00ff467b82 */ /* 0x000ee20000000a00 */
[----:B------:R-:W-:-:S02]  /*10ae0*/  IADD3 R77, PT, PT, R109, -R12, RZ ;  /* 0x8000000c6d4d7210 */ /* 0x000fc40007ffe0ff */
[----:B------:R-:W-:-:S03]  /*10af0*/  LOP3.LUT R12, RZ, R12, RZ, 0x33, !PT ;  /* 0x0000000cff0c7212 */ /* 0x000fc600078e33ff */
[----:B------:R-:W-:Y:S02]  /*10b00*/  IMAD R113, R77, UR9, R106 ;  /* 0x000000094d717c24 */ /* 0x000fe4000f8e026a */
[----:B--2---:R-:W-:-:S04]  /*10b10*/  IMAD.WIDE R98, R101, 0x8, R32 ;  /* 0x0000000865627825 */ /* 0x004fc800078e0220 */
[----:B------:R-:W-:-:S04]  /*10b20*/  IMAD.WIDE R76, R113, 0x8, R32 ;  /* 0x00000008714c7825 */ /* 0x000fc800078e0220 */
[----:B---3--:R-:W-:-:S04]  /*10b30*/  IMAD.WIDE R100, R101, 0x8, R70 ;  /* 0x0000000865647825 */ /* 0x008fc800078e0246 */
[----:B------:R-:W-:Y:S01]  /*10b40*/  IMAD.WIDE R112, R113, 0x8, R70 ;  /* 0x0000000871707825 */ /* 0x000fe200078e0246 */
[----:B-----5:R-:W-:Y:S04]  /*10b50*/  STS.64 [R105], R80 ;  /* 0x0000005069007388 */ /* 0x020fe80000000a00 */
[----:B-1----:R-:W-:Y:S04]  /*10b60*/  STS.64 [R105+0x8000], R94 ;  /* 0x0080005e69007388 */ /* 0x002fe80000000a00 */
[----:B------:R-:W-:Y:S01]  /*10b70*/  @!PT LDS RZ, [RZ] ;  /* 0x00000000fffff984 */ /* 0x000fe20000000800 */
[----:B------:R-:W-:Y:S01]  /*10b80*/  @!PT LDS RZ, [RZ] ;  /* 0x00000000fffff984 */ /* 0x000fe20000000800 */
[----:B------:R-:W-:Y:S01]  /*10b90*/  @!PT LDS RZ, [RZ] ;  /* 0x00000000fffff984 */ /* 0x000fe20000000800 */
[----:B------:R-:W-:Y:S04]  /*10ba0*/  LDGSTS.E.64 [R105+0x4000], desc[UR10][R98.64] ;  /* 0x0400000062697fae */ /* 0x000fe8000b9a140a */
[----:B------:R1:W-:Y:S04]  /*10bb0*/  LDGSTS.E.64 [R105+0xc000], desc[UR10][R100.64] ;  /* 0x0c00000064697fae */ /* 0x0003e8000b9a140a */
[----:B------:R-:W2:Y:S04]  /*10bc0*/  LDS.64 R72, [R105+0x5000] ;  /* 0x0050000069487984 */ /* 0x000ea80000000a00 */
[----:B------:R-:W3:Y:S01]  /*10bd0*/  LDS.64 R74, [R105+0xd000] ;  /* 0x00d00000694a7984 */ /* 0x000ee20000000a00 */
[----:B-1----:R-:W-:-:S04]  /*10be0*/  IMAD.WIDE R100, R115, 0x8, R32 ;  /* 0x0000000873647825 */ /* 0x002fc800078e0220 */
        /* <DEDUP_REMOVED lines=8> */
[----:B-1----:R-:W-:Y:S01]  /*10c70*/  IMAD.IADD R73, R109, 0x1, R12 ;  /* 0x000000016d497824 */ /* 0x002fe200078e020c */
[----:B------:R-:W-:-:S02]  /*10c80*/  SHF.R.S32.HI R12, RZ, 0x1f, R13 ;  /* 0x0000001fff0c7819 */ /* 0x000fc4000001140d */
[----:B------:R-:W1:Y:S01]  /*10c90*/  LDS.64 R80, [R105+0x6000] ;  /* 0x0060000069507984 */ /* 0x000e620000000a00 */
[----:B------:R-:W-:Y:S02]  /*10ca0*/  IMAD R73, R73, UR9, R106 ;  /* 0x0000000949497c24 */ /* 0x000fe4000f8e026a */
[----:B------:R-:W-:Y:S01]  /*10cb0*/  IMAD R12, R12, UR9, RZ ;  /* 0x000000090c0c7c24 */ /* 0x000fe2000f8e02ff */
[----:B------:R-:W3:Y:S01]  /*10cc0*/  LDS.64 R94, [R105+0xe000] ;  /* 0x00e00000695e7984 */ /* 0x000ee20000000a00 */
[----:B------:R-:W-:-:S04]  /*10cd0*/  IMAD.WIDE R116, R73, 0x8, R32 ;  /* 0x0000000849747825 */ /* 0x000fc800078e0220 */
[----:B------:R-:W-:Y:S01]  /*10ce0*/  IMAD.WIDE R118, R73, 0x8, R70 ;  /* 0x0000000849767825 */ /* 0x000fe200078e0246 */
[----:B-1----:R-:W-:Y:S04]  /*10cf0*/  STS.64 [R105+0x2000], R80 ;  /* 0x0020005069007388 */ /* 0x002fe80000000a00 */
[----:B---3--:R-:W-:Y:S04]  /*10d00*/  STS.64 [R105+0xa000], R94 ;  /* 0x00a0005e69007388 */ /* 0x008fe80000000a00 */
[----:B------:R-:W-:Y:S01]  /*10d10*/  @!PT LDS RZ, [RZ] ;  /* 0x00000000fffff984 */ /* 0x000fe20000000800 */
[----:B------:R-:W-:Y:S01]  /*10d20*/  @!PT LDS RZ, [RZ] ;  /* 0x00000000fffff984 */ /* 0x000fe20000000800 */
[----:B------:R-:W-:Y:S01]  /*10d30*/  @!PT LDS RZ, [RZ] ;  /* 0x00000000fffff984 */ /* 0x000fe20000000800 */
[----:B------:R1:W-:Y:S04]  /*10d40*/  LDGSTS.E.64 [R105+0x6000], desc[UR10][R100.64] ;  /* 0x0600000064697fae */ /* 0x0003e8000b9a140a */
[----:B------:R-:W-:Y:S04]  /*10d50*/  LDGSTS.E.64 [R105+0xe000], desc[UR10][R114.64] ;  /* 0x0e00000072697fae */ /* 0x000fe8000b9a140a */
[----:B------:R-:W3:Y:S04]  /*10d60*/  LDS.64 R98, [R105+0x7000] ;  /* 0x0070000069627984 */ /* 0x000ee80000000a00 */
[----:B--2---:R-:W2:Y:S04]  /*10d70*/  LDS.64 R112, [R105+0xf000] ;  /* 0x00f0000069707984 */ /* 0x004ea80000000a00 */
[----:B---3--:R3:W-:Y:S04]  /*10d80*/  STS.64 [R105+0x3000], R98 ;  /* 0x0030006269007388 */ /* 0x0087e80000000a00 */
[----:B--2---:R2:W-:Y:S04]  /*10d90*/  STS.64 [R105+0xb000], R112 ;  /* 0x00b0007069007388 */ /* 0x0045e80000000a00 */
[----:B------:R-:W-:Y:S01]  /*10da0*/  @!PT LDS RZ, [RZ] ;  /* 0x00000000fffff984 */ /* 0x000fe20000000800 */
[----:B------:R-:W-:Y:S01]  /*10db0*/  @!PT LDS RZ, [RZ] ;  /* 0x00000000fffff984 */ /* 0x000fe20000000800 */
[----:B------:R-:W-:Y:S01]  /*10dc0*/  @!PT LDS RZ, [RZ] ;  /* 0x00000000fffff984 */ /* 0x000fe20000000800 */
[----:B------:R5:W-:Y:S04]  /*10dd0*/  LDGSTS.E.64 [R105+0x7000], desc[UR10][R116.64] ;  /* 0x0700000074697fae */ /* 0x000be8000b9a140a */
[----:B------:R2:W-:Y:S01]  /*10de0*/  LDGSTS.E.64 [R105+0xf000], desc[UR10][R118.64] ;  /* 0x0f00000076697fae */ /* 0x0005e2000b9a140a */
[----:B---3--:R-:W-:-:S03]  /*10df0*/  IMAD.WIDE.U32 R98, R13, UR9, R106 ;  /* 0x000000090d627c25 */ /* 0x008fc6000f8e006a */
[----:B-1----:R-:W-:Y:S01]  /*10e00*/  LDS.64 R100, [R105+0x8000] ;  /* 0x0080000069647984 */ /* 0x002fe20000000a00 */
[----:B------:R-:W-:Y:S01]  /*10e10*/  IMAD R13, R13, UR12, R12 ;  /* 0x0000000c0d0d7c24 */ /* 0x000fe2000f8e020c */
[----:B------:R-:W-:Y:S02]  /*10e20*/  LEA R12, P0, R98, UR14, 0x3 ;  /* 0x0000000e620c7c11 */ /* 0x000fe4000f8018ff */
[----:B------:R-:W1:Y:S01]  /*10e30*/  LDS.64 R32, [R105] ;  /* 0x0000000069207984 */ /* 0x000e620000000a00 */
[----:B-----5:R-:W-:Y:S01]  /*10e40*/  IMAD R117, R108, UR9, RZ ;  /* 0x000000096c757c24 */ /* 0x020fe2000f8e02ff */
[----:B------:R-:W-:Y:S02]  /*10e50*/  IADD3 R13, PT, PT, R99, R13, RZ ;  /* 0x0000000d630d7210 */ /* 0x000fe40007ffe0ff */
[----:B------:R-:W3:Y:S01]  /*10e60*/  LDS.64 R94, [R105+0x9000] ;  /* 0x00900000695e7984 */ /* 0x000ee20000000a00 */
[----:B------:R-:W-:Y:S02]  /*10e70*/  SHF.R.S32.HI R99, RZ, 0x1f, R103 ;  /* 0x0000001fff637819 */ /* 0x000fe40000011467 */
[----:B------:R-:W-:Y:S01]  /*10e80*/  LEA.HI.X R13, R98, UR15, R13, 0x3, P0 ;  /* 0x0000000f620d7c11 */ /* 0x000fe200080f1c0d */
[----:B------:R-:W5:Y:S01]  /*10e90*/  LDS.64 R74, [R105+0xa000] ;  /* 0x00a00000694a7984 */ /* 0x000f620000000a00 */
[----:B------:R-:W-:Y:S01]  /*10ea0*/  SHF.R.S32.HI R98, RZ, 0x1f, R102 ;  /* 0x0000001fff627819 */ /* 0x000fe20000011466 */
[----:B------:R-:W-:-:S02]  /*10eb0*/  IMAD R110, R99, UR9, RZ ;  /* 0x00000009636e7c24 */ /* 0x000fc4000f8e02ff */
[----:B------:R-:W4:Y:S02]  /*10ec0*/  LDS.64 R72, [R105+0xb000] ;  /* 0x00b0000069487984 */ /* 0x000f240000000a00 */
[----:B--2---:R-:W-:Y:S02]  /*10ed0*/  IMAD R113, R103, UR12, R110 ;  /* 0x0000000c67717c24 */ /* 0x004fe4000f8e026e */
[----:B------:R-:W2:Y:S01]  /*10ee0*/  LDS.64 R80, [R105+0x1000] ;  /* 0x0010000069507984 */ /* 0x000ea20000000a00 */
[----:B------:R-:W-:Y:S02]  /*10ef0*/  IMAD R115, R98, UR9, RZ ;  /* 0x0000000962737c24 */ /* 0x000fe4000f8e02ff */
[C---:B------:R-:W-:Y:S01]  /*10f00*/  IMAD.WIDE.U32 R98, R102.reuse, UR9, R106 ;  /* 0x0000000966627c25 */ /* 0x040fe2000f8e006a */
[----:B------:R-:W2:Y:S03]  /*10f10*/  LDS.64 R76, [R105+0x2000] ;  /* 0x00200000694c7984 */ /* 0x000ea60000000a00 */
[----:B------:R-:W-:Y:S01]  /*10f20*/  IMAD R115, R102, UR12, R115 ;  /* 0x0000000c66737c24 */ /* 0x000fe2000f8e0273 */
[----:B------:R-:W2:Y:S04]  /*10f30*/  LDS.64 R70, [R105+0x3000] ;  /* 0x0030000069467984 */ /* 0x000ea80000000a00 */
[----:B------:R-:W0:Y:S01]  /*10f40*/  LDGDEPBAR ;  /* 0x00000000000079af */ /* 0x000e220000000000 */
[----:B------:R-:W-:Y:S01]  /*10f50*/  IADD3 R115, PT, PT, R99, R115, RZ ;  /* 0x0000007363737210 */ /* 0x000fe20007ffe0ff */
[----:B-1----:R-:W-:-:S02]  /*10f60*/  DFMA R100, R38, R32, R100 ;  /* 0x000000202664722b */ /* 0x002fc40000000064 */
[-C--:B---3--:R-:W-:Y:S02]  /*10f70*/  DFMA R94, R46, R32.reuse, R94 ;  /* 0x000000202e5e722b */ /* 0x088fe4000000005e */
[-C--:B-----5:R-:W-:Y:S02]  /*10f80*/  DFMA R74, R54, R32.reuse, R74 ;  /* 0x00000020364a722b */ /* 0x0a0fe4000000004a */
[----:B----4-:R-:W-:Y:S01]  /*10f90*/  DFMA R72, R62, R32, R72 ;  /* 0x000000203e48722b */ /* 0x010fe20000000048 */
[----:B------:R-:W-:Y:S01]  /*10fa0*/  IMAD.WIDE.U32 R32, R103, UR9, R106 ;  /* 0x0000000967207c25 */ /* 0x000fe2000f8e006a */
[-C--:B--2---:R-:W-:Y:S02]  /*10fb0*/  DFMA R100, R40, R80.reuse, R100 ;  /* 0x000000502864722b */ /* 0x084fe40000000064 */
[-C--:B------:R-:W-:Y:S01]  /*10fc0*/  DFMA R94, R48, R80.reuse, R94 ;  /* 0x00000050305e722b */ /* 0x080fe2000000005e */
[----:B------:R-:W-:Y:S01]  /*10fd0*/  IMAD.IADD R113, R33, 0x1, R113 ;  /* 0x0000000121717824 */ /* 0x000fe200078e0271 */
[-C--:B------:R-:W-:Y:S01]  /*10fe0*/  DFMA R74, R56, R80.reuse, R74 ;  /* 0x00000050384a722b */ /* 0x080fe2000000004a */
[----:B------:R-:W-:Y:S01]  /*10ff0*/  LEA R112, P0, R32, UR14, 0x3 ;  /* 0x0000000e20707c11 */ /* 0x000fe2000f8018ff */
[----:B------:R-:W-:Y:S01]  /*11000*/  DFMA R80, R64, R80, R72 ;  /* 0x000000504050722b */ /* 0x000fe20000000048 */
[----:B------:R-:W-:Y:S01]  /*11010*/  IMAD.WIDE.U32 R102, R0, UR9, R106 ;  /* 0x0000000900667c25 */ /* 0x000fe2000f8e006a */
[-C--:B------:R-:W-:Y:S01]  /*11020*/  DFMA R100, R42, R76.reuse, R100 ;  /* 0x0000004c2a64722b */ /* 0x080fe20000000064 */
[----:B------:R-:W-:Y:S01]  /*11030*/  LEA.HI.X R113, R32, UR15, R113, 0x3, P0 ;  /* 0x0000000f20717c11 */ /* 0x000fe200080f1c71 */
[-C--:B------:R-:W-:Y:S01]  /*11040*/  DFMA R94, R50, R76.reuse, R94 ;  /* 0x0000004c325e722b */ /* 0x080fe2000000005e */
[----:B------:R-:W-:Y:S01]  /*11050*/  IMAD R33, R0, UR12, R117 ;  /* 0x0000000c00217c24 */ /* 0x000fe2000f8e0275 */
[-C--:B------:R-:W-:Y:S01]  /*11060*/  DFMA R74, R58, R76.reuse, R74 ;  /* 0x0000004c3a4a722b */ /* 0x080fe2000000004a */
[----:B------:R-:W-:Y:S01]  /*11070*/  LEA R32, P0, R98, UR14, 0x3 ;  /* 0x0000000e62207c11 */ /* 0x000fe2000f8018ff */
[----:B------:R-:W-:Y:S01]  /*11080*/  DFMA R80, R66, R76, R80 ;  /* 0x0000004c4250722b */ /* 0x000fe20000000050 */
[----:B------:R-:W-:Y:S01]  /*11090*/  IMAD.IADD R73, R103, 0x1, R33 ;  /* 0x0000000167497824 */ /* 0x000fe200078e0221 */
[-C--:B------:R-:W-:Y:S01]  /*110a0*/  DFMA R100, R44, R70.reuse, R100 ;  /* 0x000000462c64722b */ /* 0x080fe20000000064 */
[----:B------:R-:W-:Y:S01]  /*110b0*/  LEA R72, P2, R102, UR14, 0x3 ;  /* 0x0000000e66487c11 */ /* 0x000fe2000f8418ff */
[-C--:B------:R-:W-:Y:S01]  /*110c0*/  DFMA R94, R52, R70.reuse, R94 ;  /* 0x00000046345e722b */ /* 0x080fe2000000005e */
[----:B------:R-:W-:Y:S01]  /*110d0*/  LEA.HI.X R33, R98, UR15, R115, 0x3, P0 ;  /* 0x0000000f62217c11 */ /* 0x000fe200080f1c73 */
[-C--:B------:R-:W-:Y:S01]  /*110e0*/  DFMA R74, R60, R70.reuse, R74 ;  /* 0x000000463c4a722b */ /* 0x080fe2000000004a */
[----:B------:R-:W-:Y:S01]  /*110f0*/  LEA.HI.X R73, R102, UR15, R73, 0x3, P2 ;  /* 0x0000000f66497c11 */ /* 0x000fe200090f1c49 */
        /* <DEDUP_REMOVED lines=10> */
.L_x_354:
[----:B------:R-:W-:Y:S01]  /*111a0*/  UIADD3 UR4, UPT, UPT, UR4, 0x1, URZ ;  /* 0x0000000104047890 */ /* 0x000fe2000fffe0ff */
[----:B------:R-:W-:Y:S01]  /*111b0*/  MOV R102, R111 ;  /* 0x0000006f00667202 */ /* 0x000fe20000000f00 */
[C---:B------:R-:W-:Y:S01]  /*111c0*/  IMAD.IADD R0, R109.reuse, 0x1, R36 ;  /* 0x000000016d007824 */ /* 0x040fe200078e0224 */
[----:B------:R-:W-:Y:S01]  /*111d0*/  IADD3 R103, PT, PT, R109, -R8, RZ ;  /* 0x800000086d677210 */ /* 0x000fe20007ffe0ff */
[----:B-1----:R-:W-:Y:S01]  /*111e0*/  VIADD R12, R37, 0x1 ;  /* 0x00000001250c7836 */ /* 0x002fe20000000000 */
[----:B------:R-:W-:Y:S02]  /*111f0*/  MOV R13, R37 ;  /* 0x00000025000d7202 */ /* 0x000fe40000000f00 */
[----:B------:R-:W-:-:S13]  /*11200*/  ISETP.LE.AND P0, PT, R7, UR4, PT ;  /* 0x0000000407007c0c */ /* 0x000fda000bf03270 */
[----:B------:R-:W-:Y:S05]  /*11210*/  @!P0 BRA `(.L_x_355) ;  /* 0xfffffff000988947 */ /* 0x000fea000383ffff */
.L_x_352:
[----:B------:R-:W-:-:S05]  /*11220*/  VIADD R6, R6, 0x1 ;  /* 0x0000000106067836 */ /* 0x000fca0000000000 */
[----:B------:R-:W-:-:S13]  /*11230*/  ISETP.NE.AND P0, PT, R6, UR5, PT ;  /* 0x0000000506007c0c */ /* 0x000fda000bf05270 */
[----:B------:R-:W-:Y:S05]  /*11240*/  @P0 BRA `(.L_x_356) ;  /* 0xfffffff0005c0947 */ /* 0x000fea000383ffff */
.L_x_351:
[----:B------:R-:W1:Y:S01]  /*11250*/  LDCU UR4, c[0x0][0x398] ;  /* 0x00007300ff0477ac */ /* 0x000e620008000800 */
[----:B------:R-:W-:Y:S02]  /*11260*/  IADD3 R9, PT, PT, R3, 0x1, RZ ;  /* 0x0000000103097810 */ /* 0x000fe40007ffe0ff */
[----:B------:R-:W-:Y:S02]  /*11270*/  LOP3.LUT R7, RZ, R3, RZ, 0x33, !PT ;  /* 0x00000003ff077212 */ /* 0x000fe400078e33ff */
[----:B------:R-:W-:Y:S01]  /*11280*/  IADD3 R5, PT, PT, R12, 0x2, RZ ;  /* 0x000000020c057810 */ /* 0x000fe20007ffe0ff */
[----:B------:R-:W-:Y:S02]  /*11290*/  IMAD.MOV.U32 R3, RZ, RZ, R9 ;  /* 0x000000ffff037224 */ /* 0x000fe400078e0009 */
[----:B-1----:R-:W-:Y:S01]  /*112a0*/  IMAD.U32 R36, RZ, RZ, UR4 ;  /* 0x00000004ff247e24 */ /* 0x002fe2000f8e00ff */
[----:B------:R-:W-:-:S04]  /*112b0*/  UMOV UR4, UR5 ;  /* 0x0000000500047c82 */ /* 0x000fc80008000000 */
[----:B------:R-:W-:-:S13]  /*112c0*/  ISETP.NE.AND P0, PT, R9, R36, PT ;  /* 0x000000240900720c */ /* 0x000fda0003f05270 */
[----:B------:R-:W-:Y:S05]  /*112d0*/  @P0 BRA `(.L_x_357) ;  /* 0xfffffff000000947 */ /* 0x000fea000383ffff */
.L_x_310:
[----:B-1----:R-:W-:Y:S01]  /*112e0*/  LDS.64 R34, [R105+0xc000] ;  /* 0x00c0000069227984 */ /* 0x002fe20000000a00 */
        /* <DEDUP_REMOVED lines=23> */
[----:B------:R-:W-:-:S03]  /*11460*/  LEA.HI.X R11, R12, UR9, R11, 0x3, P0 ;  /* 0x000000090c0b7c11 */ /* 0x000fc600080f1c0b */
[----:B------:R-:W-:Y:S02]  /*11470*/  IMAD R82, R13, UR4, RZ ;  /* 0x000000040d527c24 */ /* 0x000fe4000f8e02ff */
[----:B------:R-:W-:Y:S01]  /*11480*/  IMAD.WIDE.U32 R12, R102, UR4, R106 ;  /* 0x00000004660c7c25 */ /* 0x000fe2000f8e006a */
[----:B--2---:R-:W-:-:S03]  /*11490*/  DFMA R70, R38, R8, R34 ;  /* 0x000000082646722b */ /* 0x004fc60000000022 */
[----:B------:R-:W-:Y:S01]  /*114a0*/  IMAD R83, R103, UR5, R82 ;  /* 0x0000000567537c24 */ /* 0x000fe2000f8e0252 */
[-C--:B----4-:R-:W-:Y:S01]  /*114b0*/  DFMA R72, R46, R8.reuse, R72 ;  /* 0x000000082e48722b */ /* 0x090fe20000000048 */
[----:B------:R-:W-:Y:S01]  /*114c0*/  IMAD.WIDE.U32 R34, R0, UR4, R106 ;  /* 0x0000000400227c25 */ /* 0x000fe2000f8e006a */
[----:B------:R-:W-:Y:S01]  /*114d0*/  IADD3 R85, PT, PT, R13, R85, RZ ;  /* 0x000000550d557210 */ /* 0x000fe20007ffe0ff */
[-C--:B------:R-:W-:Y:S02]  /*114e0*/  DFMA R78, R54, R8.reuse, R74 ;  /* 0x00000008364e722b */ /* 0x080fe4000000004a */
[----:B------:R-:W-:Y:S01]  /*114f0*/  IMAD.IADD R83, R33, 0x1, R83 ;  /* 0x0000000121537824 */ /* 0x000fe200078e0253 */
[----:B------:R-:W-:Y:S01]  /*11500*/  LEA R82, P3, R34, UR8, 0x3 ;  /* 0x0000000822527c11 */ /* 0x000fe2000f8618ff */
[----:B------:R-:W-:Y:S01]  /*11510*/  IMAD.IADD R87, R35, 0x1, R87 ;  /* 0x0000000123577824 */ /* 0x000fe200078e0257 */
[----:B------:R-:W-:Y:S02]  /*11520*/  DFMA R80, R62, R8, R76 ;  /* 0x000000083e50722b */ /* 0x000fe4000000004c */
[----:B-1----:R-:W-:-:S02]  /*11530*/  DFMA R74, R40, R6, R70 ;  /* 0x00000006284a722b */ /* 0x002fc40000000046 */
[-C--:B------:R-:W-:Y:S01]  /*11540*/  DFMA R76, R48, R6.reuse, R72 ;  /* 0x00000006304c722b */ /* 0x080fe20000000048 */
[----:B------:R-:W-:Y:S01]  /*11550*/  LEA R70, P0, R32, UR8, 0x3 ;  /* 0x0000000820467c11 */ /* 0x000fe2000f8018ff */
[-C--:B------:R-:W-:Y:S01]  /*11560*/  DFMA R78, R56, R6.reuse, R78 ;  /* 0x00000006384e722b */ /* 0x080fe2000000004e */
[----:B------:R-:W-:Y:S01]  /*11570*/  LEA R72, P2, R12, UR8, 0x3 ;  /* 0x000000080c487c11 */ /* 0x000fe2000f8418ff */
[----:B------:R-:W-:Y:S01]  /*11580*/  DFMA R80, R64, R6, R80 ;  /* 0x000000064050722b */ /* 0x000fe20000000050 */
[----:B------:R-:W-:Y:S01]  /*11590*/  LEA.HI.X R71, R32, UR9, R83, 0x3, P0 ;  /* 0x0000000920477c11 */ /* 0x000fe200080f1c53 */
[-C--:B------:R-:W-:Y:S01]  /*115a0*/  DFMA R74, R42, R4.reuse, R74 ;  /* 0x000000042a4a722b */ /* 0x080fe2000000004a */
[----:B------:R-:W-:Y:S01]  /*115b0*/  LEA.HI.X R73, R12, UR9, R85, 0x3, P2 ;  /* 0x000000090c497c11 */ /* 0x000fe200090f1c55 */
[-C--:B------:R-:W-:Y:S01]  /*115c0*/  DFMA R76, R50, R4.reuse, R76 ;  /* 0x00000004324c722b */ /* 0x080fe2000000004c */
[----:B------:R-:W-:Y:S01]  /*115d0*/  LEA.HI.X R83, R34, UR9, R87, 0x3, P3 ;  /* 0x0000000922537c11 */ /* 0x000fe200098f1c57 */
[----:B------:R-:W-:-:S02]  /*115e0*/  DFMA R78, R58, R4, R78 ;  /* 0x000000043a4e722b */ /* 0x000fc4000000004e */
[----:B------:R-:W-:Y:S02]  /*115f0*/  DFMA R80, R66, R4, R80 ;  /* 0x000000044250722b */ /* 0x000fe40000000050 */
        /* <DEDUP_REMOVED lines=14> */
[----:B------:R-:W-:Y:S01]  /*116e0*/  MOV R2, 0x1 ;  /* 0x0000000100027802 */ /* 0x000fe20000000f00 */
[----:B-----5:R-:W-:Y:S01]  /*116f0*/  DADD R14, -R14, R20 ;  /* 0x000000000e0e7229 */ /* 0x020fe20000000114 */
[----:B------:R-:W-:Y:S09]  /*11700*/  BSSY.RECONVERGENT B1, `(.L_x_359) ;  /* 0x0000016000017945 */ /* 0x000ff20003800200 */
[----:B------:R-:W-:Y:S01]  /*11710*/  FSETP.GEU.AND P1, PT, |R15|, 6.5827683646048100446e-37, PT ;  /* 0x036000000f00780b */ /* 0x000fe20003f2e200 */
[----:B--2---:R-:W2:Y:S02]  /*11720*/  MUFU.RCP64H R3, R33 ;  /* 0x0000002100037308 */ /* 0x004ea40000001800 */
[----:B--2---:R-:W-:-:S08]  /*11730*/  DFMA R4, -R32, R2, 1 ;  /* 0x3ff000002004742b */ /* 0x004fd00000000102 */
        /* <DEDUP_REMOVED lines=10> */
[----:B-1----:R-:W-:Y:S01]  /*117e0*/  IMAD.MOV.U32 R74, RZ, RZ, R14 ;  /* 0x000000ffff4a7224 */ /* 0x002fe200078e000e */
[----:B------:R-:W-:Y:S01]  /*117f0*/  MOV R75, R15 ;  /* 0x0000000f004b7202 */ /* 0x000fe20000000f00 */
[----:B------:R-:W-:Y:S01]  /*11800*/  IMAD.MOV.U32 R72, RZ, RZ, R32 ;  /* 0x000000ffff487224 */ /* 0x000fe200078e0020 */
[----:B------:R-:W-:Y:S02]  /*11810*/  MOV R73, R33 ;  /* 0x0000002100497202 */ /* 0x000fe40000000f00 */
[----:B------:R-:W-:-:S07]  /*11820*/  MOV R108, 0x11840 ;  /* 0x00011840006c7802 */ /* 0x000fce0000000f00 */
[----:B------:R-:W-:Y:S05]  /*11830*/  CALL.REL.NOINC `($__internal_2_$__cuda_sm20_div_rn_f64_full) ;  /* 0x00000038005c7944 */ /* 0x000fea0003c00000 */
[----:B------:R-:W-:Y:S01]  /*11840*/  IMAD.MOV.U32 R2, RZ, RZ, R96 ;  /* 0x000000ffff027224 */ /* 0x000fe200078e0060 */
[----:B------:R-:W-:-:S07]  /*11850*/  MOV R3, R97 ;  /* 0x0000006100037202 */ /* 0x000fce0000000f00 */
.L_x_360:
[----:B------:R-:W-:Y:S05]  /*11860*/  BSYNC.RECONVERGENT B1 ;  /* 0x0000000000017941 */ /* 0x000fea0003800200 */
.L_x_359:
[----:B------:R-:W2:Y:S01]  /*11870*/  MUFU.RCP64H R5, R33 ;  /* 0x0000002100057308 */ /* 0x000ea20000001800 */
[----:B------:R-:W-:Y:S01]  /*11880*/  IMAD.MOV.U32 R4, RZ, RZ, 0x1 ;  /* 0x00000001ff047424 */ /* 0x000fe200078e00ff */
[----:B-1----:R-:W-:Y:S01]  /*11890*/  DADD R74, R26, R14 ;  /* 0x000000001a4a7229 */ /* 0x002fe2000000000e */
[----:B------:R-:W-:Y:S09]  /*118a0*/  BSSY.RECONVERGENT B1, `(.L_x_361) ;  /* 0x0000013000017945 */ /* 0x000ff20003800200 */
[----:B------:R-:W-:Y:S01]  /*118b0*/  FSETP.GEU.AND P1, PT, |R75|, 6.5827683646048100446e-37, PT ;  /* 0x036000004b00780b */ /* 0x000fe20003f2e200 */
        /* <DEDUP_REMOVED lines=15> */
[----:B------:R-:W-:Y:S01]  /*119b0*/  MOV R6, R96 ;  /* 0x0000006000067202 */ /* 0x000fe20000000f00 */
[----:B------:R-:W-:-:S07]  /*119c0*/  IMAD.MOV.U32 R7, RZ, RZ, R97 ;  /* 0x000000ffff077224 */ /* 0x000fce00078e0061 */
.L_x_362:
[----:B------:R-:W-:Y:S05]  /*119d0*/  BSYNC.RECONVERGENT B1 ;  /* 0x0000000000017941 */ /* 0x000fea0003800200 */
.L_x_361:
        /* <DEDUP_REMOVED lines=20> */
[----:B------:R-:W-:Y:S05]  /*11b20*/  CALL.REL.NOINC `($__internal_2_$__cuda_sm20_div_rn_f64_full) ;  /* 0x0000003400a07944 */ /* 0x000fea0003c00000 */
[----:B------:R-:W-:Y:S01]  /*11b30*/  IMAD.MOV.U32 R4, RZ, RZ, R96 ;  /* 0x000000ffff047224 */ /* 0x000fe200078e0060 */
[----:B------:R-:W-:-:S07]  /*11b40*/  MOV R5, R97 ;  /* 0x0000006100057202 */ /* 0x000fce0000000f00 */
.L_x_364:
[----:B------:R-:W-:Y:S05]  /*11b50*/  BSYNC.RECONVERGENT B1 ;  /* 0x0000000000017941 */ /* 0x000fea0003800200 */
.L_x_363:
        /* <DEDUP_REMOVED lines=22> */
[----:B------:R-:W-:Y:S01]  /*11cc0*/  MOV R8, R96 ;  /* 0x0000006000087202 */ /* 0x000fe20000000f00 */
[----:B------:R-:W-:-:S07]  /*11cd0*/  IMAD.MOV.U32 R9, RZ, RZ, R97 ;  /* 0x000000ffff097224 */ /* 0x000fce00078e0061 */
.L_x_366:
[----:B------:R-:W-:Y:S05]  /*11ce0*/  BSYNC.RECONVERGENT B1 ;  /* 0x0000000000017941 */ /* 0x000fea0003800200 */
.L_x_365:
[----:B------:R-:W1:Y:S01]  /*11cf0*/  MUFU.RCP64H R11, R33 ;  /* 0x00000021000b7308 */ /* 0x000e620000001800 */
[----:B------:R-:W-:Y:S01]  /*11d00*/  HFMA2 R10, -RZ, RZ, 0, 5.9604644775390625e-08 ;  /* 0x00000001ff0a7431 */ /* 0x000fe200000001ff */
        /* <DEDUP_REMOVED lines=18> */
[----:B------:R-:W-:Y:S01]  /*11e30*/  IMAD.MOV.U32 R12, RZ, RZ, R96 ;  /* 0x000000ffff0c7224 */ /* 0x000fe200078e0060 */
[----:B------:R-:W-:-:S07]  /*11e40*/  MOV R13, R97 ;  /* 0x00000061000d7202 */ /* 0x000fce0000000f00 */
.L_x_368:
[----:B------:R-:W-:Y:S05]  /*11e50*/  BSYNC.RECONVERGENT B1 ;  /* 0x0000000000017941 */ /* 0x000fea0003800200 */
.L_x_367:
        /* <DEDUP_REMOVED lines=23> */
.L_x_370:
[----:B------:R-:W-:Y:S05]  /*11fd0*/  BSYNC.RECONVERGENT B1 ;  /* 0x0000000000017941 */ /* 0x000fea0003800200 */
.L_x_369:
        /* <DEDUP_REMOVED lines=24> */
.L_x_372:
[----:B------:R-:W-:Y:S05]  /*12160*/  BSYNC.RECONVERGENT B1 ;  /* 0x0000000000017941 */ /* 0x000fea0003800200 */
.L_x_371:
        /* <DEDUP_REMOVED lines=22> */
.L_x_374:
[----:B------:R-:W-:Y:S05]  /*122d0*/  BSYNC.RECONVERGENT B1 ;  /* 0x0000000000017941 */ /* 0x000fea0003800200 */
.L_x_373:
        /* <DEDUP_REMOVED lines=21> */
.L_x_376:
[----:B------:R-:W-:Y:S05]  /*12430*/  BSYNC.RECONVERGENT B1 ;  /* 0x0000000000017941 */ /* 0x000fea0003800200 */
.L_x_375:
        /* <DEDUP_REMOVED lines=25> */
[----:B------:R-:W-:Y:S05]  /*125d0*/  CALL.REL.NOINC `($__internal_1_$__cuda_sm20_dblrcp_rn_slowpath_v3) ;  /* 0x00000028004c7944 */ /* 0x000fea0003c00000 */
[----:B------:R-:W-:-:S07]  /*125e0*/  IMAD.MOV.U32 R73, RZ, RZ, R71 ;  /* 0x000000ffff497224 */ /* 0x000fce00078e0047 */
.L_x_378:
[----:B------:R-:W-:Y:S05]  /*125f0*/  BSYNC.RECONVERGENT B0 ;  /* 0x0000000000007941 */ /* 0x000fea0003800200 */
.L_x_377:
[----:B------:R-:W-:Y:S01]  /*12600*/  DMUL R28, R96, R6 ;  /* 0x00000006601c7228 */ /* 0x000fe20000000000 */
[----:B------:R-:W1:Y:S01]  /*12610*/  MUFU.RCP64H R71, 6 ;  /* 0x4018000000477908 */ /* 0x000e620000001800 */
[-C--:B------:R-:W-:Y:S01]  /*12620*/  DMUL R30, R12, R4.reuse ;  /* 0x000000040c1e7228 */ /* 0x080fe20000000000 */
[----:B------:R-:W-:Y:S01]  /*12630*/  MOV R70, 0x1 ;  /* 0x0000000100467802 */ /* 0x000fe20000000f00 */
[----:B------:R-:W-:Y:S01]  /*12640*/  DMUL R32, R14, R4 ;  /* 0x000000040e207228 */ /* 0x000fe20000000000 */
[----:B------:R-:W-:Y:S01]  /*12650*/  BSSY.RECONVERGENT B1, `(.L_x_379) ;  /* 0x000004d000017945 */ /* 0x000fe20003800200 */
        /* <DEDUP_REMOVED lines=8> */
[----:B------:R-:W-:-:S02]  /*126e0*/  DADD R22, -R24, R22 ;  /* 0x0000000018167229 */ /* 0x000fc40000000116 */
[----:B------:R-:W-:Y:S02]  /*126f0*/  DFMA R8, R8, R4, -R16 ;  /* 0x000000040808722b */ /* 0x000fe40000000810 */
[-C--:B------:R-:W-:Y:S02]  /*12700*/  DMUL R16, R26, R72.reuse ;  /* 0x000000481a107228 */ /* 0x080fe40000000000 */
[----:B------:R-:W-:Y:S02]  /*12710*/  DMUL R4, R32, R72 ;  /* 0x0000004820047228 */ /* 0x000fe40000000000 */
[----:B------:R-:W-:Y:S02]  /*12720*/  DADD R14, RZ, -R10 ;  /* 0x00000000ff0e7229 */ /* 0x000fe4000000080a */
[----:B------:R-:W-:Y:S02]  /*12730*/  DFMA R26, R12, R2, -R6 ;  /* 0x000000020c1a722b */ /* 0x000fe40000000806 */
[----:B------:R-:W-:-:S02]  /*12740*/  DMUL R12, R22, R72 ;  /* 0x00000048160c7228 */ /* 0x000fc40000000000 */
[----:B------:R-:W-:Y:S02]  /*12750*/  DADD R22, RZ, -R16 ;  /* 0x00000000ff167229 */ /* 0x000fe40000000810 */
[-C--:B------:R-:W-:Y:S02]  /*12760*/  DMUL R2, R34, R72.reuse ;  /* 0x0000004822027228 */ /* 0x080fe40000000000 */
[-C--:B------:R-:W-:Y:S02]  /*12770*/  DMUL R6, R30, R72.reuse ;  /* 0x000000481e067228 */ /* 0x080fe40000000000 */
[----:B------:R-:W-:Y:S01]  /*12780*/  DADD R24, -R4, R14 ;  /* 0x0000000004187229 */ /* 0x000fe2000000010e */
[----:B------:R-:W-:Y:S01]  /*12790*/  MOV R30, 0x0 ;  /* 0x00000000001e7802 */ /* 0x000fe20000000f00 */
[----:B------:R-:W-:Y:S01]  /*127a0*/  IMAD.MOV.U32 R31, RZ, RZ, 0x40180000 ;  /* 0x40180000ff1f7424 */ /* 0x000fe200078e00ff */
[----:B------:R-:W-:Y:S02]  /*127b0*/  DMUL R14, R20, R72 ;  /* 0x00000048140e7228 */ /* 0x000fe40000000000 */
[----:B------:R-:W-:-:S02]  /*127c0*/  DADD R22, -R12, R22 ;  /* 0x000000000c167229 */ /* 0x000fc40000000116 */
[----:B------:R-:W-:Y:S02]  /*127d0*/  DMUL R8, R8, R72 ;  /* 0x0000004808087228 */ /* 0x000fe40000000000 */
[----:B-1----:R-:W-:Y:S02]  /*127e0*/  DFMA R28, R70, -R30, 1 ;  /* 0x3ff00000461c742b */ /* 0x002fe4000000081e */
[----:B------:R-:W-:Y:S02]  /*127f0*/  DADD R20, RZ, -R6 ;  /* 0x00000000ff147229 */ /* 0x000fe40000000806 */
[----:B------:R-:W-:Y:S02]  /*12800*/  DADD R24, -R2, R24 ;  /* 0x0000000002187229 */ /* 0x000fe40000000118 */
[----:B------:R-:W-:Y:S02]  /*12810*/  DMUL R72, R26, R72 ;  /* 0x000000481a487228 */ /* 0x000fe40000000000 */
[----:B------:R-:W-:-:S02]  /*12820*/  DADD R26, -R14, R22 ;  /* 0x000000000e1a7229 */ /* 0x000fc40000000116 */
[----:B------:R-:W-:Y:S02]  /*12830*/  DFMA R22, R28, R28, R28 ;  /* 0x0000001c1c16722b */ /* 0x000fe4000000001c */
[----:B------:R-:W-:Y:S02]  /*12840*/  DADD R20, -R8, R20 ;  /* 0x0000000008147229 */ /* 0x000fe40000000114 */
[----:B------:R-:W-:-:S04]  /*12850*/  DMUL R28, R24, R24 ;  /* 0x00000018181c7228 */ /* 0x000fc80000000000 */
[----:B------:R-:W-:Y:S02]  /*12860*/  DFMA R70, R70, R22, R70 ;  /* 0x000000164646722b */ /* 0x000fe40000000046 */
[----:B------:R-:W-:Y:S02]  /*12870*/  DADD R22, -R72, R20 ;  /* 0x0000000048167229 */ /* 0x000fe40000000114 */
[----:B------:R-:W-:Y:S02]  /*12880*/  DFMA R28, R26, R26, R28 ;  /* 0x0000001a1a1c722b */ /* 0x000fe4000000001c */
[----:B------:R-:W-:Y:S02]  /*12890*/  DADD R20, RZ, R16 ;  /* 0x00000000ff147229 */ /* 0x000fe40000000010 */
[----:B------:R-:W-:Y:S02]  /*128a0*/  DFMA R30, R70, -R30, 1 ;  /* 0x3ff00000461e742b */ /* 0x000fe4000000081e */
[----:B------:R-:W-:-:S02]  /*128b0*/  DFMA R16, RZ, R16, RZ ;  /* 0x00000010ff10722b */ /* 0x000fc400000000ff */
[----:B------:R-:W-:Y:S02]  /*128c0*/  DFMA R28, R22, R22, R28 ;  /* 0x00000016161c722b */ /* 0x000fe4000000001c */
[----:B------:R-:W-:Y:S02]  /*128d0*/  DFMA R20, RZ, R12, R20 ;  /* 0x0000000cff14722b */ /* 0x000fe40000000014 */
[----:B------:R-:W-:Y:S02]  /*128e0*/  DFMA R70, R70, R30, R70 ;  /* 0x0000001e4646722b */ /* 0x000fe40000000046 */
[--C-:B------:R-:W-:Y:S02]  /*128f0*/  DFMA R30, RZ, R12, R16.reuse ;  /* 0x0000000cff1e722b */ /* 0x100fe40000000010 */
[----:B------:R-:W-:Y:S02]  /*12900*/  DMUL R74, R18, R28 ;  /* 0x0000001c124a7228 */ /* 0x000fe40000000000 */
[----:B------:R-:W-:-:S02]  /*12910*/  DADD R28, R12, R16 ;  /* 0x000000000c1c7229 */ /* 0x000fc40000000010 */
[----:B------:R-:W-:Y:S02]  /*12920*/  DADD R16, RZ, R10 ;  /* 0x00000000ff107229 */ /* 0x000fe4000000000a */
[----:B------:R-:W-:Y:S02]  /*12930*/  DFMA R20, RZ, R14, R20 ;  /* 0x0000000eff14722b */ /* 0x000fe40000000014 */
[----:B------:R-:W-:Y:S02]  /*12940*/  DMUL R32, R70, R74 ;  /* 0x0000004a46207228 */ /* 0x000fe40000000000 */
[----:B------:R-:W-:Y:S01]  /*12950*/  DFMA R12, RZ, R14, R28 ;  /* 0x0000000eff0c722b */ /* 0x000fe2000000001c */
[----:B------:R-:W-:Y:S01]  /*12960*/  FSETP.GEU.AND P1, PT, |R75|, 6.5827683646048100446e-37, PT ;  /* 0x036000004b00780b */ /* 0x000fe20003f2e200 */
[----:B------:R-:W-:Y:S02]  /*12970*/  DFMA R28, RZ, R10, RZ ;  /* 0x0000000aff1c722b */ /* 0x000fe400000000ff */
[----:B------:R-:W-:-:S02]  /*12980*/  DADD R10, RZ, R6 ;  /* 0x00000000ff0a7229 */ /* 0x000fc40000000006 */
[----:B------:R-:W-:Y:S02]  /*12990*/  DFMA R34, R32, -6, R74 ;  /* 0xc01800002022782b */ /* 0x000fe4000000004a */
[----:B------:R-:W-:-:S06]  /*129a0*/  DFMA R16, RZ, R4, R16 ;  /* 0x00000004ff10722b */ /* 0x000fcc0000000010 */
[----:B------:R-:W-:Y:S02]  /*129b0*/  DFMA R32, R70, R34, R32 ;  /* 0x000000224620722b */ /* 0x000fe40000000020 */
[----:B------:R-:W-:Y:S02]  /*129c0*/  DFMA R34, RZ, R6, RZ ;  /* 0x00000006ff22722b */ /* 0x000fe400000000ff */
[----:B------:R-:W-:Y:S02]  /*129d0*/  DADD R6, R14, R30 ;  /* 0x000000000e067229 */ /* 0x000fe4000000001e */
[--C-:B------:R-:W-:Y:S02]  /*129e0*/  DADD R30, R4, R28.reuse ;  /* 0x00000000041e7229 */ /* 0x100fe4000000001c */
[----:B------:R-:W-:Y:S02]  /*129f0*/  DFMA R4, RZ, R4, R28 ;  /* 0x00000004ff04722b */ /* 0x000fe4000000001c */
[----:B------:R-:W-:-:S02]  /*12a00*/  DADD R28, R8, R34 ;  /* 0x00000000081c7229 */ /* 0x000fc40000000022 */
[-C--:B------:R-:W-:Y:S02]  /*12a10*/  DFMA R14, RZ, R8.reuse, R10 ;  /* 0x00000008ff0e722b */ /* 0x080fe4000000000a */
[----:B------:R-:W-:Y:S01]  /*12a20*/  DFMA R34, RZ, R8, R34 ;  /* 0x00000008ff22722b */ /* 0x000fe20000000022 */
[----:B------:R-:W-:Y:S01]  /*12a30*/  FFMA R8, RZ, 2.375, R33 ;  /* 0x40180000ff087823 */ /* 0x000fe20000000021 */
[-C--:B------:R-:W-:Y:S02]  /*12a40*/  DFMA R16, RZ, R2.reuse, R16 ;  /* 0x00000002ff10722b */ /* 0x080fe40000000010 */
[----:B------:R-:W-:Y:S02]  /*12a50*/  DFMA R10, RZ, R2, R30 ;  /* 0x00000002ff0a722b */ /* 0x000fe4000000001e */
[----:B------:R-:W-:Y:S01]  /*12a60*/  FSETP.GT.AND P0, PT, |R8|, 1.469367938527859385e-39, PT ;  /* 0x001000000800780b */ /* 0x000fe20003f04200 */
[----:B------:R-:W-:Y:S02]  /*12a70*/  DADD R4, R2, R4 ;  /* 0x0000000002047229 */ /* 0x000fe40000000004 */
[----:B------:R-:W-:-:S02]  /*12a80*/  DFMA R14, RZ, R72, R14 ;  /* 0x00000048ff0e722b */ /* 0x000fc4000000000e */
[----:B------:R-:W-:Y:S02]  /*12a90*/  DFMA R8, RZ, R72, R28 ;  /* 0x00000048ff08722b */ /* 0x000fe4000000001c */
[----:B------:R-:W-:-:S06]  /*12aa0*/  DADD R2, R72, R34 ;  /* 0x0000000048027229 */ /* 0x000fcc0000000022 */
[----:B------:R-:W-:Y:S05]  /*12ab0*/  @P0 BRA P1, `(.L_x_380) ;  /* 0x0000000000180947 */ /* 0x000fea0000800000 */
[----:B------:R-:W-:Y:S01]  /*12ac0*/  IMAD.MOV.U32 R72, RZ, RZ, RZ ;  /* 0x000000ffff487224 */ /* 0x000fe200078e00ff */
[----:B------:R-:W-:Y:S02]  /*12ad0*/  MOV R73, 0x40180000 ;  /* 0x4018000000497802 */ /* 0x000fe40000000f00 */
[----:B------:R-:W-:-:S07]  /*12ae0*/  MOV R108, 0x12b00 ;  /* 0x00012b00006c7802 */ /* 0x000fce0000000f00 */
[----:B------:R-:W-:Y:S05]  /*12af0*/  CALL.REL.NOINC `($__internal_2_$__cuda_sm20_div_rn_f64_full) ;  /* 0x0000002400ac7944 */ /* 0x000fea0003c00000 */
[----:B------:R-:W-:Y:S01]  /*12b00*/  IMAD.MOV.U32 R32, RZ, RZ, R96 ;  /* 0x000000ffff207224 */ /* 0x000fe200078e0060 */
[----:B------:R-:W-:-:S07]  /*12b10*/  MOV R33, R97 ;  /* 0x0000006100217202 */ /* 0x000fce0000000f00 */
.L_x_380:
[----:B------:R-:W-:Y:S05]  /*12b20*/  BSYNC.RECONVERGENT B1 ;  /* 0x0000000000017941 */ /* 0x000fea0003800200 */
.L_x_379:
        /* <DEDUP_REMOVED lines=25> */
[----:B------:R-:W-:Y:S01]  /*12cc0*/  MOV R30, R96 ;  /* 0x00000060001e7202 */ /* 0x000fe20000000f00 */
[----:B------:R-:W-:-:S07]  /*12cd0*/  IMAD.MOV.U32 R31, RZ, RZ, R97 ;  /* 0x000000ffff1f7224 */ /* 0x000fce00078e0061 */
.L_x_382:
[----:B------:R-:W-:Y:S05]  /*12ce0*/  BSYNC.RECONVERGENT B1 ;  /* 0x0000000000017941 */ /* 0x000fea0003800200 */
.L_x_381:
        /* <DEDUP_REMOVED lines=25> */
[----:B------:R-:W-:Y:S01]  /*12e80*/  IMAD.MOV.U32 R28, RZ, RZ, R96 ;  /* 0x000000ffff1c7224 */ /* 0x000fe200078e0060 */
[----:B------:R-:W-:-:S07]  /*12e90*/  MOV R29, R97 ;  /* 0x00000061001d7202 */ /* 0x000fce0000000f00 */
.L_x_384:
[----:B------:R-:W-:Y:S05]  /*12ea0*/  BSYNC.RECONVERGENT B1 ;  /* 0x0000000000017941 */ /* 0x000fea0003800200 */
.L_x_383:
        /* <DEDUP_REMOVED lines=27> */
.L_x_386:
[----:B------:R-:W-:Y:S05]  /*13060*/  BSYNC.RECONVERGENT B1 ;  /* 0x0000000000017941 */ /* 0x000fea0003800200 */
.L_x_385:
        /* <DEDUP_REMOVED lines=27> */
.L_x_388:
[----:B------:R-:W-:Y:S05]  /*13220*/  BSYNC.RECONVERGENT B1 ;  /* 0x0000000000017941 */ /* 0x000fea0003800200 */
.L_x_387:
        /* <DEDUP_REMOVED lines=27> */
.L_x_390:
[----:B------:R-:W-:Y:S05]  /*133e0*/  BSYNC.RECONVERGENT B1 ;  /* 0x0000000000017941 */ /* 0x000fea0003800200 */
.L_x_389:
        /* <DEDUP_REMOVED lines=27> */
.L_x_392:
[----:B------:R-:W-:Y:S05]  /*135a0*/  BSYNC.RECONVERGENT B1 ;  /* 0x0000000000017941 */ /* 0x000fea0003800200 */
.L_x_391:
        /* <DEDUP_REMOVED lines=27> */
.L_x_394:
[----:B------:R-:W-:Y:S05]  /*13760*/  BSYNC.RECONVERGENT B1 ;  /* 0x0000000000017941 */ /* 0x000fea0003800200 */
.L_x_393:
        /* <DEDUP_REMOVED lines=27> */
.L_x_396:
[----:B------:R-:W-:Y:S05]  /*13920*/  BSYNC.RECONVERGENT B1 ;  /* 0x0000000000017941 */ /* 0x000fea0003800200 */
.L_x_395:
        /* <DEDUP_REMOVED lines=25> */
.L_x_398:
[----:B------:R-:W-:Y:S05]  /*13ac0*/  BSYNC.RECONVERGENT B1 ;  /* 0x0000000000017941 */ /* 0x000fea0003800200 */
.L_x_397:
[----:B------:R-:W-:Y:S02]  /*13ad0*/  HFMA2 R73, -RZ, RZ, 0, 0 ;  /* 0x00000000ff497431 */ /* 0x000fe400000001ff */
[----:B------:R-:W-:Y:S01]  /*13ae0*/  IMAD.MOV.U32 R2, RZ, RZ, RZ ;  /* 0x000000ffff027224 */ /* 0x000fe200078e00ff */
[----:B------:R-:W1:Y:S01]  /*13af0*/  LDCU UR4, c[0x0][0x398] ;  /* 0x00007300ff0477ac */ /* 0x000e620008000800 */
[----:B------:R-:W-:-:S05]  /*13b00*/  NOP ;  /* 0x0000000000007918 */ /* 0x000fca0000000000 */
.L_x_405:
[----:B------:R-:W2:Y:S02]  /*13b10*/  LDC R4, c[0x0][0x398] ;  /* 0x0000e600ff047b82 */ /* 0x000ea40000000800 */
[----:B--2---:R-:W-:-:S04]  /*13b20*/  IADD3 R4, PT, PT, -R73, R4, RZ ;  /* 0x0000000449047210 */ /* 0x004fc80007ffe1ff */
[----:B------:R-:W-:-:S13]  /*13b30*/  ISETP.GE.AND P0, PT, R4, 0x1, PT ;  /* 0x000000010400780c */ /* 0x000fda0003f06270 */
[----:B---3--:R-:W-:Y:S05]  /*13b40*/  @!P0 BRA `(.L_x_399) ;  /* 0x0000000c00b88947 */ /* 0x008fea0003800000 */
[----:B------:R-:W-:Y:S02]  /*13b50*/  IMAD.IADD R3, R104, 0x1, -R73 ;  /* 0x0000000168037824 */ /* 0x000fe400078e0a49 */
[----:B------:R-:W-:Y:S02]  /*13b60*/  IMAD.MOV.U32 R36, RZ, RZ, RZ ;  /* 0x000000ffff247224 */ /* 0x000fe400078e00ff */
[----:B------:R-:W-:-:S05]  /*13b70*/  IMAD R3, R4, R3, RZ ;  /* 0x0000000304037224 */ /* 0x000fca00078e02ff */
[----:B------:R-:W-:-:S04]  /*13b80*/  LEA.HI R3, R3, R3, RZ, 0x1 ;  /* 0x0000000303037211 */ /* 0x000fc800078f08ff */
[----:B------:R-:W-:-:S04]  /*13b90*/  SHF.R.S32.HI R3, RZ, 0x1, R3 ;  /* 0x00000001ff037819 */ /* 0x000fc80000011403 */
[----:B------:R-:W-:-:S04]  /*13ba0*/  LEA R3, R104, R3, 0x1 ;  /* 0x0000000368037211 */ /* 0x000fc800078e08ff */
[----:B------:R-:W-:-:S07]  /*13bb0*/  IADD3 R72, PT, PT, R3, -0x2, RZ ;  /* 0xfffffffe03487810 */ /* 0x000fce0007ffe0ff */
.L_x_404:
[----:B------:R-:W2:Y:S01]  /*13bc0*/  LDCU UR5, c[0x0][0x398] ;  /* 0x00007300ff0577ac */ /* 0x000ea20008000800 */
[C---:B------:R-:W-:Y:S01]  /*13bd0*/  IMAD.IADD R75, R36.reuse, 0x1, R73 ;  /* 0x00000001244b7824 */ /* 0x040fe200078e0249 */
[----:B------:R-:W-:-:S04]  /*13be0*/  IADD3 R36, PT, PT, R36, 0x1, RZ ;  /* 0x0000000124247810 */ /* 0x000fc80007ffe0ff */
[----:B-1----:R-:W-:Y:S02]  /*13bf0*/  ISETP.NE.AND P0, PT, R36, UR4, PT ;  /* 0x0000000424007c0c */ /* 0x002fe4000bf05270 */
[----:B--2---:R-:W-:-:S04]  /*13c00*/  IADD3 R84, PT, PT, -R75, UR5, RZ ;  /* 0x000000054b547c10 */ /* 0x004fc8000fffe1ff */
[----:B------:R-:W-:-:S13]  /*13c10*/  ISETP.GE.AND P1, PT, R84, 0x2, PT ;  /* 0x000000025400780c */ /* 0x000fda0003f26270 */
[----:B---3--:R-:W-:Y:S05]  /*13c20*/  @!P1 BRA `(.L_x_400) ;  /* 0x0000000c00789947 */ /* 0x008fea0003800000 */
[----:B------:R-:W-:Y:S01]  /*13c30*/  IMAD.MOV.U32 R10, RZ, RZ, R37 ;  /* 0x000000ffff0a7224 */ /* 0x000fe200078e0025 */
[----:B------:R-:W-:Y:S01]  /*13c40*/  MOV R13, R103 ;  /* 0x00000067000d7202 */ /* 0x000fe20000000f00 */
[----:B------:R-:W-:Y:S01]  /*13c50*/  IMAD.MOV.U32 R12, RZ, RZ, R102 ;  /* 0x000000ffff0c7224 */ /* 0x000fe200078e0066 */
[----:B------:R-:W-:Y:S01]  /*13c60*/  MOV R77, R0 ;  /* 0x00000000004d7202 */ /* 0x000fe20000000f00 */
[----:B------:R-:W-:Y:S01]  /*13c70*/  IMAD R74, R75, -0x2, R72 ;  /* 0xfffffffe4b4a7824 */ /* 0x000fe200078e0248 */
[----:B------:R-:W-:Y:S01]  /*13c80*/  LOP3.LUT R76, RZ, R75, RZ, 0x33, !PT ;  /* 0x0000004bff4c7212 */ /* 0x000fe200078e33ff */
[----:B------:R-:W1:Y:S01]  /*13c90*/  LDCU UR8, c[0x0][0x390] ;  /* 0x00007200ff0877ac */ /* 0x000e620008000800 */
[----:B------:R-:W2:Y:S01]  /*13ca0*/  LDCU UR9, c[0x0][0x394] ;  /* 0x00007280ff0977ac */ /* 0x000ea20008000800 */
[----:B------:R-:W3:Y:S01]  /*13cb0*/  LDCU.64 UR12, c[0x0][0x3b0] ;  /* 0x00007600ff0c77ac */ /* 0x000ee20008000a00 */
[----:B------:R-:W-:-:S05]  /*13cc0*/  UMOV UR5, 0x1 ;  /* 0x0000000100057882 */ /* 0x000fca0000000000 */
.L_x_403:
[C---:B------:R-:W-:Y:S01]  /*13cd0*/  ISETP.NE.AND P2, PT, R2.reuse, RZ, PT ;  /* 0x000000ff0200720c */ /* 0x040fe20003f45270 */
[----:B------:R-:W-:Y:S01]  /*13ce0*/  VIADD R37, R2, 0x1 ;  /* 0x0000000102257836 */ /* 0x000fe20000000000 */
[----:B------:R-:W-:-:S03]  /*13cf0*/  UIADD3 UR5, UPT, UPT, UR5, 0x1, URZ ;  /* 0x0000000105057890 */ /* 0x000fc6000fffe0ff */
[----:B------:R-:W-:Y:S01]  /*13d00*/  IMAD.IADD R102, R74, 0x1, R37 ;  /* 0x000000014a667824 */ /* 0x000fe200078e0225 */
[----:B------:R-:W-:Y:S02]  /*13d10*/  IADD3 R0, PT, PT, R37, R104, RZ ;  /* 0x0000006825007210 */ /* 0x000fe40007ffe0ff */
[----:B------:R-:W-:Y:S02]  /*13d20*/  ISETP.LE.AND P1, PT, R84, UR5, PT ;  /* 0x0000000554007c0c */ /* 0x000fe4000bf23270 */
[----:B------:R-:W-:Y:S01]  /*13d30*/  IADD3 R103, PT, PT, -R75, R0, RZ ;  /* 0x000000004b677210 */ /* 0x000fe20007ffe1ff */
[----:B------:R-:W-:Y:S02]  /*13d40*/  IMAD.IADD R0, R76, 0x1, R0 ;  /* 0x000000014c007824 */ /* 0x000fe400078e0200 */
[----:B------:R-:W-:Y:S08]  /*13d50*/  @P2 BRA `(.L_x_401) ;  /* 0x0000000400542947 */ /* 0x000ff00003800000 */
[----:B------:R-:W4:Y:S01]  /*13d60*/  LDS.64 R2, [R105+0x4000] ;  /* 0x0040000069027984 */ /* 0x000f220000000a00 */
[----:B------:R-:W5:Y:S01]  /*13d70*/  LDC.64 R38, c[0x0][0x3a8] ;  /* 0x0000ea00ff267b82 */ /* 0x000f620000000a00 */
[--C-:B-1----:R-:W-:Y:S01]  /*13d80*/  IMAD R35, R37, UR8, R106.reuse ;  /* 0x0000000825237c24 */ /* 0x102fe2000f8e026a */
[----:B------:R-:W-:Y:S01]  /*13d90*/  MOV R42, R28 ;  /* 0x0000001c002a7202 */ /* 0x000fe20000000f00 */
[----:B------:R-:W1:Y:S01]  /*13da0*/  LDS.64 R4, [R105+0xc000] ;  /* 0x00c0000069047984 */ /* 0x000e620000000a00 */
[----:B------:R-:W-:Y:S01]  /*13db0*/  IMAD R19, R103, UR8, R106 ;  /* 0x0000000867137c24 */ /* 0x000fe2000f8e026a */
[----:B------:R-:W-:Y:S01]  /*13dc0*/  MOV R44, R26 ;  /* 0x0000001a002c7202 */ /* 0x000fe20000000f00 */
[----:B------:R-:W-:Y:S01]  /*13dd0*/  IMAD.MOV.U32 R43, RZ, RZ, R29 ;  /* 0x000000ffff2b7224 */ /* 0x000fe200078e001d */
[----:B------:R-:W-:Y:S01]  /*13de0*/  MOV R46, R30 ;  /* 0x0000001e002e7202 */ /* 0x000fe20000000f00 */
[----:B------:R-:W2:Y:S01]  /*13df0*/  LDC.64 R40, c[0x0][0x3b0] ;  /* 0x0000ec00ff287b82 */ /* 0x000ea20000000a00 */
        /* <DEDUP_REMOVED lines=16> */
[----:B-----5:R-:W-:Y:S01]  /*13f00*/  IMAD.WIDE R20, R35, 0x8, R38 ;  /* 0x0000000823147825 */ /* 0x020fe200078e0226 */
[----:B------:R-:W-:-:S02]  /*13f10*/  MOV R64, R16 ;  /* 0x0000001000407202 */ /* 0x000fc40000000f00 */
[----:B------:R-:W-:Y:S01]  /*13f20*/  MOV R66, R8 ;  /* 0x0000000800427202 */ /* 0x000fe20000000f00 */
[----:B------:R-:W-:Y:S01]  /*13f30*/  IMAD.WIDE R12, R19, 0x8, R38 ;  /* 0x00000008130c7825 */ /* 0x000fe200078e0226 */
[----:B------:R-:W-:-:S03]  /*13f40*/  MOV R68, R96 ;  /* 0x0000006000447202 */ /* 0x000fc60000000f00 */
        /* <DEDUP_REMOVED lines=13> */
[----:B------:R1:W-:Y:S04]  /*14020*/  LDGSTS.E.64 [R105+0xc000], desc[UR10][R34.64] ;  /* 0x0c00000022697fae */ /* 0x0003e8000b9a140a */
        /* <DEDUP_REMOVED lines=28> */
[----:B------:R-:W1:Y:S04]  /*141f0*/  LDS.64 R6, [R105+0x7000] ;  /* 0x0070000069067984 */ /* 0x000e680000000a00 */
[----:B------:R-:W4:Y:S04]  /*14200*/  LDS.64 R10, [R105+0xf000] ;  /* 0x00f00000690a7984 */ /* 0x000f280000000a00 */
[----:B-1----:R2:W-:Y:S04]  /*14210*/  STS.64 [R105+0x3000], R6 ;  /* 0x0030000669007388 */ /* 0x0025e80000000a00 */
[----:B----4-:R2:W-:Y:S04]  /*14220*/  STS.64 [R105+0xb000], R10 ;  /* 0x00b0000a69007388 */ /* 0x0105e80000000a00 */
        /* <DEDUP_REMOVED lines=8> */
.L_x_401:
[----:B------:R-:W4:Y:S01]  /*142b0*/  LDS.64 R6, [R105+0x4000] ;  /* 0x0040000069067984 */ /* 0x000f220000000a00 */
[----:B------:R-:W5:Y:S01]  /*142c0*/  LDC.64 R4, c[0x0][0x3a8] ;  /* 0x0000ea00ff047b82 */ /* 0x000f620000000a00 */
[----:B-1----:R-:W-:Y:S01]  /*142d0*/  IMAD R79, R37, UR8, R106 ;  /* 0x00000008254f7c24 */ /* 0x002fe2000f8e026a */
[----:B------:R-:W-:Y:S01]  /*142e0*/  SHF.R.S32.HI R11, RZ, 0x1f, R10 ;  /* 0x0000001fff0b7819 */ /* 0x000fe2000001140a */
[----:B------:R-:W1:Y:S01]  /*142f0*/  LDS.64 R18, [R105+0xc000] ;  /* 0x00c0000069127984 */ /* 0x000e620000000a00 */
[--C-:B------:R-:W-:Y:S02]  /*14300*/  IMAD R83, R103, UR8, R106.reuse ;  /* 0x0000000867537c24 */ /* 0x100fe4000f8e026a */
[--C-:B------:R-:W-:Y:S02]  /*14310*/  IMAD R89, R102, UR8, R106.reuse ;  /* 0x0000000866597c24 */ /* 0x100fe4000f8e026a */
[----:B------:R-:W2:Y:S01]  /*14320*/  LDC.64 R2, c[0x0][0x3b0] ;  /* 0x0000ec00ff027b82 */ /* 0x000ea20000000a00 */
[----:B------:R-:W-:-:S02]  /*14330*/  IMAD R93, R0, UR8, R106 ;  /* 0x00000008005d7c24 */ /* 0x000fc4000f8e026a */
[----:B------:R-:W-:Y:S02]  /*14340*/  IMAD R11, R11, UR8, RZ ;  /* 0x000000080b0b7c24 */ /* 0x000fe4000f8e02ff */
[----:B-----5:R-:W-:-:S04]  /*14350*/  IMAD.WIDE R70, R79, 0x8, R4 ;  /* 0x000000084f467825 */ /* 0x020fc800078e0204 */
[----:B------:R-:W-:-:S04]  /*14360*/  IMAD.WIDE R80, R83, 0x8, R4 ;  /* 0x0000000853507825 */ /* 0x000fc800078e0204 */
[----:B--2---:R-:W-:-:S04]  /*14370*/  IMAD.WIDE R78, R79, 0x8, R2 ;  /* 0x000000084f4e7825 */ /* 0x004fc800078e0202 */
[----:B------:R-:W-:Y:S01]  /*14380*/  IMAD.WIDE R82, R83, 0x8, R2 ;  /* 0x0000000853527825 */ /* 0x000fe200078e0202 */
[----:B----4-:R-:W-:Y:S03]  /*14390*/  STS.64 [R105], R6 ;  /* 0x0000000669007388 */ /* 0x010fe60000000a00 */
[C---:B------:R-:W-:Y:S01]  /*143a0*/  IMAD.WIDE R90, R93.reuse, 0x8, R4 ;  /* 0x000000085d5a7825 */ /* 0x040fe200078e0204 */
[----:B-1----:R-:W-:Y:S03]  /*143b0*/  STS.64 [R105+0x8000], R18 ;  /* 0x0080001269007388 */ /* 0x002fe60000000a00 */
[----:B------:R-:W-:Y:S01]  /*143c0*/  IMAD.WIDE R92, R93, 0x8, R2 ;  /* 0x000000085d5c7825 */ /* 0x000fe200078e0202 */
[----:B------:R-:W-:Y:S01]  /*143d0*/  @!PT LDS RZ, [RZ] ;  /* 0x00000000fffff984 */ /* 0x000fe20000000800 */
[----:B------:R-:W-:Y:S01]  /*143e0*/  @!PT LDS RZ, [RZ] ;  /* 0x00000000fffff984 */ /* 0x000fe20000000800 */
[----:B------:R-:W-:Y:S01]  /*143f0*/  @!PT LDS RZ, [RZ] ;  /* 0x00000000fffff984 */ /* 0x000fe20000000800 */
[----:B------:R1:W-:Y:S04]  /*14400*/  LDGSTS.E.64 [R105+0x4000], desc[UR10][R70.64] ;  /* 0x0400000046697fae */ /* 0x0003e8000b9a140a */
[----:B------:R2:W-:Y:S04]  /*14410*/  LDGSTS.E.64 [R105+0xc000], desc[UR10][R78.64] ;  /* 0x0c0000004e697fae */ /* 0x0005e8000b9a140a */
[----:B------:R-:W4:Y:S04]  /*14420*/  LDS.64 R20, [R105+0x5000] ;  /* 0x0050000069147984 */ /* 0x000f280000000a00 */
[----:B------:R-:W5:Y:S01]  /*14430*/  LDS.64 R34, [R105+0xd000] ;  /* 0x00d0000069227984 */ /* 0x000f620000000a00 */
[----:B-1----:R-:W-:-:S04]  /*14440*/  IMAD.WIDE R70, R89, 0x8, R4 ;  /* 0x0000000859467825 */ /* 0x002fc800078e0204 */
[----:B------:R-:W-:Y:S01]  /*14450*/  IMAD.WIDE R88, R89, 0x8, R2 ;  /* 0x0000000859587825 */ /* 0x000fe200078e0202 */
[----:B----4-:R-:W-:Y:S04]  /*14460*/  STS.64 [R105+0x1000], R20 ;  /* 0x0010001469007388 */ /* 0x010fe80000000a00 */
[----:B-----5:R-:W-:Y:S04]  /*14470*/  STS.64 [R105+0x9000], R34 ;  /* 0x0090002269007388 */ /* 0x020fe80000000a00 */
[----:B------:R-:W-:Y:S01]  /*14480*/  @!PT LDS RZ, [RZ] ;  /* 0x00000000fffff984 */ /* 0x000fe20000000800 */
[----:B------:R-:W-:Y:S01]  /*14490*/  @!PT LDS RZ, [RZ] ;  /* 0x00000000fffff984 */ /* 0x000fe20000000800 */
[----:B------:R-:W-:Y:S01]  /*144a0*/  @!PT LDS RZ, [RZ] ;  /* 0x00000000fffff984 */ /* 0x000fe20000000800 */
[----:B------:R-:W-:Y:S04]  /*144b0*/  LDGSTS.E.64 [R105+0x5000], desc[UR10][R80.64] ;  /* 0x0500000050697fae */ /* 0x000fe8000b9a140a */
[----:B------:R1:W-:Y:S04]  /*144c0*/  LDGSTS.E.64 [R105+0xd000], desc[UR10][R82.64] ;  /* 0x0d00000052697fae */ /* 0x0003e8000b9a140a */
[----:B------:R-:W4:Y:S04]  /*144d0*/  LDS.64 R6, [R105+0x6000] ;  /* 0x0060000069067984 */ /* 0x000f280000000a00 */
[----:B------:R-:W5:Y:S04]  /*144e0*/  LDS.64 R18, [R105+0xe000] ;  /* 0x00e0000069127984 */ /* 0x000f680000000a00 */
[----:B----4-:R-:W-:Y:S04]  /*144f0*/  STS.64 [R105+0x2000], R6 ;  /* 0x0020000669007388 */ /* 0x010fe80000000a00 */
[----:B-----5:R4:W-:Y:S04]  /*14500*/  STS.64 [R105+0xa000], R18 ;  /* 0x00a0001269007388 */ /* 0x0209e80000000a00 */
[----:B------:R-:W-:Y:S01]  /*14510*/  @!PT LDS RZ, [RZ] ;  /* 0x00000000fffff984 */ /* 0x000fe20000000800 */
[----:B------:R-:W-:Y:S01]  /*14520*/  @!PT LDS RZ, [RZ] ;  /* 0x00000000fffff984 */ /* 0x000fe20000000800 */
[----:B------:R-:W-:Y:S01]  /*14530*/  @!PT LDS RZ, [RZ] ;  /* 0x00000000fffff984 */ /* 0x000fe20000000800 */
[----:B------:R-:W-:Y:S04]  /*14540*/  LDGSTS.E.64 [R105+0x6000], desc[UR10][R70.64] ;  /* 0x0600000046697fae */ /* 0x000fe8000b9a140a */
[----:B------:R-:W-:Y:S04]  /*14550*/  LDGSTS.E.64 [R105+0xe000], desc[UR10][R88.64] ;  /* 0x0e00000058697fae */ /* 0x000fe8000b9a140a */
[----:B--2---:R-:W2:Y:S01]  /*14560*/  LDS.64 R78, [R105+0x7000] ;  /* 0x00700000694e7984 */ /* 0x004ea20000000a00 */
[----:B----4-:R-:W-:-:S02]  /*14570*/  SHF.R.S32.HI R18, RZ, 0x1f, R13 ;  /* 0x0000001fff127819 */ /* 0x010fc4000001140d */
[----:B------:R-:W-:Y:S01]  /*14580*/  SHF.R.S32.HI R19, RZ, 0x1f, R12 ;  /* 0x0000001fff137819 */ /* 0x000fe2000001140c */
[----:B------:R-:W4:Y:S02]  /*14590*/  LDS.64 R86, [R105+0xf000] ;  /* 0x00f0000069567984 */ /* 0x000f240000000a00 */
[----:B------:R-:W-:Y:S02]  /*145a0*/  IMAD R18, R18, UR8, RZ ;  /* 0x0000000812127c24 */ /* 0x000fe4000f8e02ff */
[----:B------:R-:W-:-:S04]  /*145b0*/  IMAD R85, R19, UR8, RZ ;  /* 0x0000000813557c24 */ /* 0x000fc8000f8e02ff */
[----:B------:R-:W-:Y:S01]  /*145c0*/  IMAD R85, R12, UR9, R85 ;  /* 0x000000090c557c24 */ /* 0x000fe2000f8e0255 */
[----:B--2---:R2:W-:Y:S04]  /*145d0*/  STS.64 [R105+0x3000], R78 ;  /* 0x0030004e69007388 */ /* 0x0045e80000000a00 */
[----:B----4-:R4:W-:Y:S04]  /*145e0*/  STS.64 [R105+0xb000], R86 ;  /* 0x00b0005669007388 */ /* 0x0109e80000000a00 */
[----:B------:R-:W-:Y:S01]  /*145f0*/  @!PT LDS RZ, [RZ] ;  /* 0x00000000fffff984 */ /* 0x000fe20000000800 */
[----:B------:R-:W-:Y:S01]  /*14600*/  @!PT LDS RZ, [RZ] ;  /* 0x00000000fffff984 */ /* 0x000fe20000000800 */
[----:B------:R-:W-:Y:S01]  /*14610*/  @!PT LDS RZ, [RZ] ;  /* 0x00000000fffff984 */ /* 0x000fe20000000800 */
[----:B------:R5:W-:Y:S04]  /*14620*/  LDGSTS.E.64 [R105+0x7000], desc[UR10][R90.64] ;  /* 0x070000005a697fae */ /* 0x000be8000b9a140a */
[----:B------:R3:W-:Y:S01]  /*14630*/  LDGSTS.E.64 [R105+0xf000], desc[UR10][R92.64] ;  /* 0x0f0000005c697fae */ /* 0x0007e2000b9a140a */
[----:B--2---:R-:W-:-:S03]  /*14640*/  SHF.R.S32.HI R78, RZ, 0x1f, R77 ;  /* 0x0000001fff4e7819 */ /* 0x004fc6000001144d */
[----:B-1----:R-:W-:Y:S01]  /*14650*/  LDS.64 R82, [R105+0x8000] ;  /* 0x0080000069527984 */ /* 0x002fe20000000a00 */
[----:B----4-:R-:W-:Y:S02]  /*14660*/  IMAD R87, R10, UR9, R11 ;  /* 0x000000090a577c24 */ /* 0x010fe4000f8e020b */
[----:B------:R-:W-:Y:S01]  /*14670*/  IMAD R86, R78, UR8, RZ ;  /* 0x000000084e567c24 */ /* 0x000fe2000f8e02ff */
[----:B------:R-:W1:Y:S01]  /*14680*/  LDS.64 R34, [R105] ;  /* 0x0000000069227984 */ /* 0x000e620000000a00 */
[----:B------:R-:W-:-:S03]  /*14690*/  IMAD.WIDE.U32 R10, R10, UR8, R106 ;  /* 0x000000080a0a7c25 */ /* 0x000fc6000f8e006a */
[----:B------:R-:W2:Y:S01]  /*146a0*/  LDS.64 R80, [R105+0x9000] ;  /* 0x0090000069507984 */ /* 0x000ea20000000a00 */
[C---:B-----5:R-:W-:Y:S02]  /*146b0*/  IMAD R91, R13.reuse, UR9, R18 ;  /* 0x000000090d5b7c24 */ /* 0x060fe4000f8e0212 */
[--C-:B------:R-:W-:Y:S01]  /*146c0*/  IMAD.WIDE.U32 R18, R13, UR8, R106.reuse ;  /* 0x000000080d127c25 */ /* 0x100fe2000f8e006a */
[----:B------:R-:W4:Y:S03]  /*146d0*/  LDS.64 R20, [R105+0xa000] ;  /* 0x00a0000069147984 */ /* 0x000f260000000a00 */
[----:B------:R-:W-:Y:S01]  /*146e0*/  IMAD.WIDE.U32 R12, R12, UR8, R106 ;  /* 0x000000080c0c7c25 */ /* 0x000fe2000f8e006a */
[----:B------:R-:W5:Y:S04]  /*146f0*/  LDS.64 R70, [R105+0xb000] ;  /* 0x00b0000069467984 */ /* 0x000f680000000a00 */
[----:B------:R-:W3:Y:S01]  /*14700*/  LDS.64 R6, [R105+0x1000] ;  /* 0x0010000069067984 */ /* 0x000ee20000000a00 */
[----:B------:R-:W-:-:S03]  /*14710*/  IADD3 R85, PT, PT, R13, R85, RZ ;  /* 0x000000550d557210 */ /* 0x000fc60007ffe0ff */
[----:B------:R-:W3:Y:S04]  /*14720*/  LDS.64 R2, [R105+0x2000] ;  /* 0x0020000069027984 */ /* 0x000ee80000000a00 */
[----:B------:R-:W3:Y:S04]  /*14730*/  LDS.64 R4, [R105+0x3000] ;  /* 0x0030000069047984 */ /* 0x000ee80000000a00 */
[----:B------:R-:W0:Y:S01]  /*14740*/  LDGDEPBAR ;  /* 0x00000000000079af */ /* 0x000e220000000000 */
[-C--:B-1----:R-:W-:Y:S02]  /*14750*/  DFMA R82, R38, R34.reuse, R82 ;  /* 0x000000222652722b */ /* 0x082fe40000000052 */
[----:B--2---:R-:W-:-:S02]  /*14760*/  DFMA R80, R46, R34, R80 ;  /* 0x000000222e50722b */ /* 0x004fc40000000050 */
[-C--:B----4-:R-:W-:Y:S01]  /*14770*/  DFMA R78, R54, R34.reuse, R20 ;  /* 0x00000022364e722b */ /* 0x090fe20000000014 */
[----:B------:R-:W-:Y:S01]  /*14780*/  IMAD.WIDE.U32 R20, R77, UR8, R106 ;  /* 0x000000084d147c25 */ /* 0x000fe2000f8e006a */
[----:B-----5:R-:W-:-:S03]  /*14790*/  DFMA R88, R62, R34, R70 ;  /* 0x000000223e58722b */ /* 0x020fc60000000046 */
[----:B------:R-:W-:Y:S01]  /*147a0*/  IMAD R77, R77, UR9, R86 ;  /* 0x000000094d4d7c24 */ /* 0x000fe2000f8e0256 */
[----:B------:R-:W-:Y:S01]  /*147b0*/  IADD3 R35, PT, PT, R11, R87, RZ ;  /* 0x000000570b237210 */ /* 0x000fe20007ffe0ff */
[-C--:B---3--:R-:W-:Y:S01]  /*147c0*/  DFMA R82, R40, R6.reuse, R82 ;  /* 0x000000062852722b */ /* 0x088fe20000000052 */
[----:B------:R-:W-:Y:S01]  /*147d0*/  LEA R70, P2, R10, UR12, 0x3 ;  /* 0x0000000c0a467c11 */ /* 0x000fe2000f8418ff */
[-C--:B------:R-:W-:Y:S01]  /*147e0*/  DFMA R86, R48, R6.reuse, R80 ;  /* 0x000000063056722b */ /* 0x080fe20000000050 */
[----:B------:R-:W-:Y:S01]  /*147f0*/  IMAD.IADD R11, R19, 0x1, R91 ;  /* 0x00000001130b7824 */ /* 0x000fe200078e025b */
[-C--:B------:R-:W-:Y:S01]  /*14800*/  DFMA R78, R56, R6.reuse, R78 ;  /* 0x00000006384e722b */ /* 0x080fe2000000004e */
[----:B------:R-:W-:Y:S01]  /*14810*/  LEA R34, P3, R18, UR12, 0x3 ;  /* 0x0000000c12227c11 */ /* 0x000fe2000f8618ff */
[----:B------:R-:W-:Y:S01]  /*14820*/  DFMA R88, R64, R6, R88 ;  /* 0x000000064058722b */ /* 0x000fe20000000058 */
[----:B------:R-:W-:Y:S01]  /*14830*/  LEA.HI.X R71, R10, UR13, R35, 0x3, P2 ;  /* 0x0000000d0a477c11 */ /* 0x000fe200090f1c23 */
[-C--:B------:R-:W-:Y:S01]  /*14840*/  DFMA R80, R42, R2.reuse, R82 ;  /* 0x000000022a50722b */ /* 0x080fe20000000052 */
[----:B------:R-:W-:Y:S01]  /*14850*/  LEA.HI.X R35, R18, UR13, R11, 0x3, P3 ;  /* 0x0000000d12237c11 */ /* 0x000fe200098f1c0b */
[-C--:B------:R-:W-:Y:S01]  /*14860*/  DFMA R86, R50, R2.reuse, R86 ;  /* 0x000000023256722b */ /* 0x080fe20000000056 */
[----:B------:R-:W-:Y:S01]  /*14870*/  LEA R10, P2, R12, UR12, 0x3 ;  /* 0x0000000c0c0a7c11 */ /* 0x000fe2000f8418ff */
[-C--:B------:R-:W-:Y:S01]  /*14880*/  DFMA R78, R58, R2.reuse, R78 ;  /* 0x000000023a4e722b */ /* 0x080fe2000000004e */
[----:B------:R-:W-:Y:S01]  /*14890*/  IMAD.IADD R7, R21, 0x1, R77 ;  /* 0x0000000115077824 */ /* 0x000fe200078e024d */
[----:B------:R-:W-:Y:S01]  /*148a0*/  DFMA R88, R66, R2, R88 ;  /* 0x000000024258722b */ /* 0x000fe20000000058 */
[----:B------:R-:W-:Y:S01]  /*148b0*/  LEA R6, P3, R20, UR12, 0x3 ;  /* 0x0000000c14067c11 */ /* 0x000fe2000f8618ff */
[-C--:B------:R-:W-:Y:S01]  /*148c0*/  DFMA R80, R44, R4.reuse, R80 ;  /* 0x000000042c50722b */ /* 0x080fe20000000050 */
[----:B------:R-:W-:Y:S01]  /*148d0*/  LEA.HI.X R11, R12, UR13, R85, 0x3, P2 ;  /* 0x0000000d0c0b7c11 */ /* 0x000fe200090f1c55 */
[-C--:B------:R-:W-:Y:S01]  /*148e0*/  DFMA R86, R52, R4.reuse, R86 ;  /* 0x000000043456722b */ /* 0x080fe20000000056 */
[----:B------:R-:W-:Y:S01]  /*148f0*/  LEA.HI.X R7, R20, UR13, R7, 0x3, P3 ;  /* 0x0000000d14077c11 */ /* 0x000fe200098f1c07 */
[----:B------:R-:W-:-:S02]  /*14900*/  DFMA R78, R60, R4, R78 ;  /* 0x000000043c4e722b */ /* 0x000fc4000000004e */
        /* <DEDUP_REMOVED lines=10> */
.L_x_402:
[-C--:B-12---:R-:W-:Y:S01]  /*149b0*/  MOV R10, R37.reuse ;  /* 0x00000025000a7202 */ /* 0x086fe20000000f00 */
[----:B------:R-:W-:Y:S01]  /*149c0*/  IMAD.MOV.U32 R13, RZ, RZ, R103 ;  /* 0x000000ffff0d7224 */ /* 0x000fe200078e0067 */
[----:B------:R-:W-:Y:S01]  /*149d0*/  MOV R12, R102 ;  /* 0x00000066000c7202 */ /* 0x000fe20000000f00 */
[----:B------:R-:W-:Y:S01]  /*149e0*/  IMAD.MOV.U32 R77, RZ, RZ, R0 ;  /* 0x000000ffff4d7224 */ /* 0x000fe200078e0000 */
[----:B------:R-:W-:Y:S01]  /*149f0*/  MOV R2, R37 ;  /* 0x0000002500027202 */ /* 0x000fe20000000f00 */
[----:B------:R-:W-:Y:S06]  /*14a00*/  @!P1 BRA `(.L_x_403) ;  /* 0xfffffff000b09947 */ /* 0x000fec000383ffff */
.L_x_400:
[----:B------:R-:W-:Y:S01]  /*14a10*/  VIADD R2, R2, 0x2 ;  /* 0x0000000202027836 */ /* 0x000fe20000000000 */
[----:B------:R-:W-:Y:S06]  /*14a20*/  @P0 BRA `(.L_x_404) ;  /* 0xfffffff000640947 */ /* 0x000fec000383ffff */
.L_x_399:
[----:B------:R-:W2:Y:S01]  /*14a30*/  LDCU UR5, c[0x0][0x398] ;  /* 0x00007300ff0577ac */ /* 0x000ea20008000800 */
[----:B------:R-:W-:Y:S01]  /*14a40*/  IADD3 R73, PT, PT, R73, 0x1, RZ ;  /* 0x0000000149497810 */ /* 0x000fe20007ffe0ff */
[----:B------:R-:W-:Y:S01]  /*14a50*/  VIADD R2, R2, 0x1 ;  /* 0x0000000102027836 */ /* 0x000fe20000000000 */
[----:B-1----:R-:W-:Y:S02]  /*14a60*/  UIADD3 UR4, UPT, UPT, UR4, -0x1, URZ ;  /* 0xffffffff04047890 */ /* 0x002fe4000fffe0ff */
[----:B--2---:R-:W-:-:S13]  /*14a70*/  ISETP.NE.AND P0, PT, R73, UR5, PT ;  /* 0x0000000549007c0c */ /* 0x004fda000bf05270 */
[----:B------:R-:W-:Y:S05]  /*14a80*/  @P0 BRA `(.L_x_405) ;  /* 0xfffffff000200947 */ /* 0x000fea000383ffff */
[----:B------:R2:W4:Y:S04]  /*14a90*/  LDS.64 R74, [R105+0xc000] ;  /* 0x00c00000694a7984 */ /* 0x0005280000000a00 */
[----:B------:R2:W1:Y:S04]  /*14aa0*/  LDS.64 R8, [R105+0x4000] ;  /* 0x0040000069087984 */ /* 0x0004680000000a00 */
[----:B------:R2:W1:Y:S04]  /*14ab0*/  LDS.64 R6, [R105+0x5000] ;  /* 0x0050000069067984 */ /* 0x0004680000000a00 */
[----:B------:R2:W1:Y:S04]  /*14ac0*/  LDS.64 R4, [R105+0x6000] ;  /* 0x0060000069047984 */ /* 0x0004680000000a00 */
[----:B------:R2:W1:Y:S04]  /*14ad0*/  LDS.64 R2, [R105+0x7000] ;  /* 0x0070000069027984 */ /* 0x0004680000000a00 */
[----:B------:R2:W1:Y:S04]  /*14ae0*/  LDS.64 R76, [R105+0xd000] ;  /* 0x00d00000694c7984 */ /* 0x0004680000000a00 */
[----:B------:R2:W1:Y:S04]  /*14af0*/  LDS.64 R78, [R105+0xe000] ;  /* 0x00e00000694e7984 */ /* 0x0004680000000a00 */
[----:B------:R2:W1:Y:S02]  /*14b00*/  LDS.64 R80, [R105+0xf000] ;  /* 0x00f0000069507984 */ /* 0x0004640000000a00 */
.L_x_358:
[-C--:B-1--4-:R-:W-:Y:S01]  /*14b10*/  DFMA R74, R38, R8.reuse, R74 ;  /* 0x00000008264a722b */ /* 0x092fe2000000004a */
[----:B------:R-:W1:Y:S01]  /*14b20*/  LDCU.64 UR4, c[0x0][0x390] ;  /* 0x00007200ff0477ac */ /* 0x000e620008000a00 */
[-C--:B------:R-:W-:Y:S02]  /*14b30*/  DFMA R76, R46, R8.reuse, R76 ;  /* 0x000000082e4c722b */ /* 0x080fe4000000004c */
[-C--:B------:R-:W-:Y:S01]  /*14b40*/  DFMA R78, R54, R8.reuse, R78 ;  /* 0x00000008364e722b */ /* 0x080fe2000000004e */
[----:B------:R-:W4:Y:S01]  /*14b50*/  LDCU.64 UR8, c[0x0][0x3b0] ;  /* 0x00007600ff0877ac */ /* 0x000f220008000a00 */
[----:B------:R-:W-:Y:S02]  /*14b60*/  DFMA R8, R62, R8, R80 ;  /* 0x000000083e08722b */ /* 0x000fe40000000050 */
[-C--:B------:R-:W-:Y:S02]  /*14b70*/  DFMA R74, R40, R6.reuse, R74 ;  /* 0x00000006284a722b */ /* 0x080fe4000000004a */
[----:B------:R-:W-:-:S02]  /*14b80*/  DFMA R76, R48, R6, R76 ;  /* 0x00000006304c722b */ /* 0x000fc4000000004c */
[-C--:B------:R-:W-:Y:S02]  /*14b90*/  DFMA R78, R56, R6.reuse, R78 ;  /* 0x00000006384e722b */ /* 0x080fe4000000004e */
[----:B------:R-:W-:Y:S02]  /*14ba0*/  DFMA R8, R64, R6, R8 ;  /* 0x000000064008722b */ /* 0x000fe40000000008 */
[-C--:B------:R-:W-:Y:S01]  /*14bb0*/  DFMA R74, R42, R4.reuse, R74 ;  /* 0x000000042a4a722b */ /* 0x080fe2000000004a */
[----:B------:R-:W-:Y:S01]  /*14bc0*/  SHF.R.S32.HI R6, RZ, 0x1f, R102 ;  /* 0x0000001fff067819 */ /* 0x000fe20000011466 */
[-C--:B------:R-:W-:Y:S01]  /*14bd0*/  DFMA R76, R50, R4.reuse, R76 ;  /* 0x00000004324c722b */ /* 0x080fe2000000004c */
[----:B------:R-:W-:Y:S01]  /*14be0*/  SHF.R.S32.HI R7, RZ, 0x1f, R0 ;  /* 0x0000001fff077819 */ /* 0x000fe20000011400 */
[-C--:B------:R-:W-:Y:S02]  /*14bf0*/  DFMA R78, R58, R4.reuse, R78 ;  /* 0x000000043a4e722b */ /* 0x080fe4000000004e */
[----:B------:R-:W-:Y:S01]  /*14c00*/  DFMA R8, R66, R4, R8 ;  /* 0x000000044208722b */ /* 0x000fe20000000008 */
[----:B-1---5:R-:W-:Y:S01]  /*14c10*/  IMAD R15, R6, UR4, RZ ;  /* 0x00000004060f7c24 */ /* 0x022fe2000f8e02ff */
[----:B------:R-:W-:Y:S01]  /*14c20*/  SHF.R.S32.HI R4, RZ, 0x1f, R37 ;  /* 0x0000001fff047819 */ /* 0x000fe20000011425 */
[----:B------:R-:W-:Y:S01]  /*14c30*/  IMAD R19, R7, UR4, RZ ;  /* 0x0000000407137c24 */ /* 0x000fe2000f8e02ff */
[----:B------:R-:W-:Y:S01]  /*14c40*/  SHF.R.S32.HI R5, RZ, 0x1f, R103 ;  /* 0x0000001fff057819 */ /* 0x000fe20000011467 */
[----:B------:R-:W-:Y:S01]  /*14c50*/  IMAD.WIDE.U32 R6, R103, UR4, R106 ;  /* 0x0000000467067c25 */ /* 0x000fe2000f8e006a */
[----:B------:R-:W-:-:S02]  /*14c60*/  DFMA R74, R44, R2, R74 ;  /* 0x000000022c4a722b */ /* 0x000fc4000000004a */
[-C--:B------:R-:W-:Y:S01]  /*14c70*/  DFMA R76, R52, R2.reuse, R76 ;  /* 0x00000002344c722b */ /* 0x080fe2000000004c */
[----:B------:R-:W-:Y:S01]  /*14c80*/  IMAD R4, R4, UR4, RZ ;  /* 0x0000000404047c24 */ /* 0x000fe2000f8e02ff */
[-C--:B------:R-:W-:Y:S01]  /*14c90*/  DFMA R78, R60, R2.reuse, R78 ;  /* 0x000000023c4e722b */ /* 0x080fe2000000004e */
[----:B------:R-:W-:Y:S01]  /*14ca0*/  IMAD R10, R5, UR4, RZ ;  /* 0x00000004050a7c24 */ /* 0x000fe2000f8e02ff */
[----:B------:R-:W-:Y:S01]  /*14cb0*/  DFMA R8, R68, R2, R8 ;  /* 0x000000024408722b */ /* 0x000fe20000000008 */
[----:B------:R-:W-:Y:S01]  /*14cc0*/  IMAD R11, R37, UR5, R4 ;  /* 0x00000005250b7c24 */ /* 0x000fe2000f8e0204 */
[----:B------:R1:W-:Y:S01]  /*14cd0*/  STS.64 [R105+0xc000], R74 ;  /* 0x00c0004a69007388 */ /* 0x0003e20000000a00 */
[----:B------:R-:W-:Y:S01]  /*14ce0*/  IMAD R13, R103, UR5, R10 ;  /* 0x00000005670d7c24 */ /* 0x000fe2000f8e020a */
[----:B----4-:R-:W-:Y:S01]  /*14cf0*/  LEA R10, P1, R6, UR8, 0x3 ;  /* 0x00000008060a7c11 */ /* 0x010fe2000f8218ff */
[----:B------:R-:W-:Y:S01]  /*14d00*/  IMAD R17, R102, UR5, R15 ;  /* 0x0000000566117c24 */ /* 0x000fe2000f8e020f */
[----:B------:R1:W-:Y:S01]  /*14d10*/  STS.64 [R105+0xd000], R76 ;  /* 0x00d0004c69007388 */ /* 0x0003e20000000a00 */
[----:B------:R-:W-:-:S03]  /*14d20*/  IMAD.WIDE.U32 R4, R37, UR4, R106 ;  /* 0x0000000425047c25 */ /* 0x000fc6000f8e006a */
[----:B------:R1:W-:Y:S01]  /*14d30*/  STS.64 [R105+0xe000], R78 ;  /* 0x00e0004e69007388 */ /* 0x0003e20000000a00 */
[--C-:B------:R-:W-:Y:S01]  /*14d40*/  IMAD.WIDE.U32 R102, R102, UR4, R106.reuse ;  /* 0x0000000466667c25 */ /* 0x100fe2000f8e006a */
[----:B------:R-:W-:Y:S02]  /*14d50*/  IADD3 R3, PT, PT, R5, R11, RZ ;  /* 0x0000000b05037210 */ /* 0x000fe40007ffe0ff */
[----:B------:R-:W-:Y:S01]  /*14d60*/  LEA R2, P0, R4, UR8, 0x3 ;  /* 0x0000000804027c11 */ /* 0x000fe2000f8018ff */
[----:B------:R-:W-:Y:S01]  /*14d70*/  IMAD.WIDE.U32 R14, R0, UR4, R106 ;  /* 0x00000004000e7c25 */ /* 0x000fe2000f8e006a */
[----:B------:R-:W4:Y:S01]  /*14d80*/  LDCU UR4, c[0x0][0x360] ;  /* 0x00006c00ff0477ac */ /* 0x000f220008000800 */
[----:B------:R-:W-:Y:S01]  /*14d90*/  LEA R12, P2, R102, UR8, 0x3 ;  /* 0x00000008660c7c11 */ /* 0x000fe2000f8418ff */
[----:B------:R1:W-:Y:S01]  /*14da0*/  STS.64 [R105+0xf000], R8 ;  /* 0x00f0000869007388 */ /* 0x0003e20000000a00 */
[----:B------:R-:W-:Y:S01]  /*14db0*/  IMAD R19, R0, UR5, R19 ;  /* 0x0000000500137c24 */ /* 0x000fe2000f8e0213 */
[----:B------:R-:W-:Y:S01]  /*14dc0*/  LEA R16, P3, R14, UR8, 0x3 ;  /* 0x000000080e107c11 */ /* 0x000fe2000f8618ff */
[----:B------:R-:W4:Y:S01]  /*14dd0*/  LDC R0, c[0x0][0x370] ;  /* 0x0000dc00ff007b82 */ /* 0x000f220000000800 */
[----:B------:R-:W-:Y:S01]  /*14de0*/  IMAD.IADD R11, R7, 0x1, R13 ;  /* 0x00000001070b7824 */ /* 0x000fe200078e020d */
[----:B------:R-:W-:Y:S01]  /*14df0*/  IADD3 R7, PT, PT, R103, R17, RZ ;  /* 0x0000001167077210 */ /* 0x000fe20007ffe0ff */
[----:B------:R-:W-:Y:S01]  /*14e00*/  IMAD.IADD R5, R15, 0x1, R19 ;  /* 0x000000010f057824 */ /* 0x000fe200078e0213 */
[----:B------:R-:W-:-:S02]  /*14e10*/  LEA.HI.X R3, R4, UR9, R3, 0x3, P0 ;  /* 0x0000000904037c11 */ /* 0x000fc400080f1c03 */
[----:B------:R-:W-:Y:S02]  /*14e20*/  LEA.HI.X R11, R6, UR9, R11, 0x3, P1 ;  /* 0x00000009060b7c11 */ /* 0x000fe400088f1c0b */
[----:B------:R-:W-:Y:S01]  /*14e30*/  LEA.HI.X R13, R102, UR9, R7, 0x3, P2 ;  /* 0x00000009660d7c11 */ /* 0x000fe200090f1c07 */
[----:B------:R1:W-:Y:S01]  /*14e40*/  STG.E.64 desc[UR10][R2.64], R74 ;  /* 0x0000004a02007986 */ /* 0x0003e2000c101b0a */
[----:B------:R-:W-:Y:S01]  /*14e50*/  LEA.HI.X R17, R14, UR9, R5, 0x3, P3 ;  /* 0x000000090e117c11 */ /* 0x000fe200098f1c05 */
[----:B------:R-:W3:Y:S02]  /*14e60*/  LDCU.64 UR8, c[0x0][0x380] ;  /* 0x00007000ff0877ac */ /* 0x000ee40008000a00 */
[----:B------:R1:W-:Y:S04]  /*14e70*/  STG.E.64 desc[UR10][R10.64], R76 ;  /* 0x0000004c0a007986 */ /* 0x0003e8000c101b0a */
[----:B------:R1:W-:Y:S04]  /*14e80*/  STG.E.64 desc[UR10][R12.64], R78 ;  /* 0x0000004e0c007986 */ /* 0x0003e8000c101b0a */
[----:B------:R1:W-:Y:S01]  /*14e90*/  STG.E.64 desc[UR10][R16.64], R8 ;  /* 0x0000000810007986 */ /* 0x0003e2000c101b0a */
[----:B----4-:R-:W-:-:S05]  /*14ea0*/  IMAD R5, R0, UR4, RZ ;  /* 0x0000000400057c24 */ /* 0x010fca000f8e02ff */
[----:B------:R-:W-:-:S04]  /*14eb0*/  IADD3 R106, P0, PT, R5, R106, RZ ;  /* 0x0000006a056a7210 */ /* 0x000fc80007f1e0ff */
[----:B------:R-:W-:Y:S02]  /*14ec0*/  IADD3.X R107, PT, PT, RZ, R107, RZ, P0, !PT ;  /* 0x0000006bff6b7210 */ /* 0x000fe400007fe4ff */
[----:B---3--:R-:W-:-:S04]  /*14ed0*/  ISETP.GE.U32.AND P0, PT, R106, UR8, PT ;  /* 0x000000086a007c0c */ /* 0x008fc8000bf06070 */
[----:B------:R-:W-:-:S13]  /*14ee0*/  ISETP.GE.U32.AND.EX P0, PT, R107, UR9, PT, P0 ;  /* 0x000000096b007c0c */ /* 0x000fda000bf06100 */
[----:B-1----:R-:W-:Y:S05]  /*14ef0*/  @!P0 BRA `(.L_x_406) ;  /* 0xfffffeb000908947 */ /* 0x002fea000383ffff */
[----:B------:R-:W-:Y:S05]  /*14f00*/  EXIT ;  /* 0x000000000000794d */ /* 0x000fea0003800000 */
        .weak           $__internal_1_$__cuda_sm20_dblrcp_rn_slowpath_v3
        .type           $__internal_1_$__cuda_sm20_dblrcp_rn_slowpath_v3,@function
        .size           $__internal_1_$__cuda_sm20_dblrcp_rn_slowpath_v3,($__internal_2_$__cuda_sm20_div_rn_f64_full - $__internal_1_$__cuda_sm20_dblrcp_rn_slowpath_v3)
$__internal_1_$__cuda_sm20_dblrcp_rn_slowpath_v3:
[----:B------:R-:W-:Y:S01]  /*14f10*/  IMAD.MOV.U32 R75, RZ, RZ, R71 ;  /* 0x000000ffff4b7224 */ /* 0x000fe200078e0047 */
[----:B------:R-:W-:Y:S05]  /*14f20*/  BSSY.RECONVERGENT B1, `(.L_x_407) ;  /* 0x0000023000017945 */ /* 0x000fea0003800200 */
[----:B------:R-:W-:-:S14]  /*14f30*/  DSETP.GTU.AND P0, PT, |R74|, +INF , PT ;  /* 0x7ff000004a00742a */ /* 0x000fdc0003f0c200 */
[----:B------:R-:W-:Y:S05]  /*14f40*/  @P0 BRA `(.L_x_408) ;  /* 0x0000000000780947 */ /* 0x000fea0003800000 */
[----:B------:R-:W-:-:S04]  /*14f50*/  LOP3.LUT R71, R71, 0x7fffffff, RZ, 0xc0, !PT ;  /* 0x7fffffff47477812 */ /* 0x000fc800078ec0ff */
[----:B------:R-:W-:-:S04]  /*14f60*/  IADD3 R73, PT, PT, R71, -0x1, RZ ;  /* 0xffffffff47497810 */ /* 0x000fc80007ffe0ff */
[----:B------:R-:W-:-:S13]  /*14f70*/  ISETP.GE.U32.AND P0, PT, R73, 0x7fefffff, PT ;  /* 0x7fefffff4900780c */ /* 0x000fda0003f06070 */
[----:B------:R-:W-:Y:S01]  /*14f80*/  @P0 LOP3.LUT R77, R75, 0x7ff00000, RZ, 0x3c, !PT ;  /* 0x7ff000004b4d0812 */ /* 0x000fe200078e3cff */
[----:B------:R-:W-:Y:S01]  /*14f90*/  @P0 IMAD.MOV.U32 R76, RZ, RZ, RZ ;  /* 0x000000ffff4c0224 */ /* 0x000fe200078e00ff */
[----:B------:R-:W-:Y:S06]  /*14fa0*/  @P0 BRA `(.L_x_409) ;  /* 0x0000000000680947 */ /* 0x000fec0003800000 */
[----:B------:R-:W-:-:S13]  /*14fb0*/  ISETP.GE.U32.AND P0, PT, R71, 0x1000001, PT ;  /* 0x010000014700780c */ /* 0x000fda0003f06070 */
[----:B------:R-:W-:Y:S05]  /*14fc0*/  @!P0 BRA `(.L_x_410) ;  /* 0x0000000000348947 */ /* 0x000fea0003800000 */
[----:B------:R-:W-:Y:S01]  /*14fd0*/  IADD3 R77, PT, PT, R75, -0x3fe00000, RZ ;  /* 0xc02000004b4d7810 */ /* 0x000fe20007ffe0ff */
[----:B------:R-:W-:-:S03]  /*14fe0*/  IMAD.MOV.U32 R76, RZ, RZ, R74 ;  /* 0x000000ffff4c7224 */ /* 0x000fc600078e004a */
[----:B------:R-:W1:Y:S03]  /*14ff0*/  MUFU.RCP64H R73, R77 ;  /* 0x0000004d00497308 */ /* 0x000e660000001800 */
[----:B-1----:R-:W-:-:S08]  /*15000*/  DFMA R82, -R76, R72, 1 ;  /* 0x3ff000004c52742b */ /* 0x002fd00000000148 */
[----:B------:R-:W-:-:S08]  /*15010*/  DFMA R82, R82, R82, R82 ;  /* 0x000000525252722b */ /* 0x000fd00000000052 */
[----:B------:R-:W-:-:S08]  /*15020*/  DFMA R82, R72, R82, R72 ;  /* 0x000000524852722b */ /* 0x000fd00000000048 */
[----:B------:R-:W-:-:S08]  /*15030*/  DFMA R72, -R76, R82, 1 ;  /* 0x3ff000004c48742b */ /* 0x000fd00000000152 */
[----:B------:R-:W-:-:S08]  /*15040*/  DFMA R72, R82, R72, R82 ;  /* 0x000000485248722b */ /* 0x000fd00000000052 */
[----:B------:R-:W-:-:S08]  /*15050*/  DMUL R72, R72, 2.2250738585072013831e-308 ;  /* 0x0010000048487828 */ /* 0x000fd00000000000 */
[----:B------:R-:W-:-:S08]  /*15060*/  DFMA R74, -R74, R72, 1 ;  /* 0x3ff000004a4a742b */ /* 0x000fd00000000148 */
[----:B------:R-:W-:-:S08]  /*15070*/  DFMA R74, R74, R74, R74 ;  /* 0x0000004a4a4a722b */ /* 0x000fd0000000004a */
[----:B------:R-:W-:Y:S01]  /*15080*/  DFMA R76, R72, R74, R72 ;  /* 0x0000004a484c722b */ /* 0x000fe20000000048 */
[----:B------:R-:W-:Y:S10]  /*15090*/  BRA `(.L_x_409) ;  /* 0x00000000002c7947 */ /* 0x000ff40003800000 */
.L_x_410:
[----:B------:R-:W-:-:S06]  /*150a0*/  DMUL R74, R74, 8.11296384146066816958e+31 ;  /* 0x469000004a4a7828 */ /* 0x000fcc0000000000 */
[----:B------:R-:W1:Y:S02]  /*150b0*/  MUFU.RCP64H R73, R75 ;  /* 0x0000004b00497308 */ /* 0x000e640000001800 */
[----:B-1----:R-:W-:-:S08]  /*150c0*/  DFMA R76, -R74, R72, 1 ;  /* 0x3ff000004a4c742b */ /* 0x002fd00000000148 */
[----:B------:R-:W-:-:S08]  /*150d0*/  DFMA R76, R76, R76, R76 ;  /* 0x0000004c4c4c722b */ /* 0x000fd0000000004c */
[----:B------:R-:W-:-:S08]  /*150e0*/  DFMA R76, R72, R76, R72 ;  /* 0x0000004c484c722b */ /* 0x000fd00000000048 */
[----:B------:R-:W-:-:S08]  /*150f0*/  DFMA R72, -R74, R76, 1 ;  /* 0x3ff000004a48742b */ /* 0x000fd0000000014c */
[----:B------:R-:W-:-:S08]  /*15100*/  DFMA R72, R76, R72, R76 ;  /* 0x000000484c48722b */ /* 0x000fd0000000004c */
[----:B------:R-:W-:Y:S01]  /*15110*/  DMUL R76, R72, 8.11296384146066816958e+31 ;  /* 0x46900000484c7828 */ /* 0x000fe20000000000 */
[----:B------:R-:W-:Y:S10]  /*15120*/  BRA `(.L_x_409) ;  /* 0x0000000000087947 */ /* 0x000ff40003800000 */
.L_x_408:
[----:B------:R-:W-:Y:S02]  /*15130*/  LOP3.LUT R77, R75, 0x80000, RZ, 0xfc, !PT ;  /* 0x000800004b4d7812 */ /* 0x000fe400078efcff */
[----:B------:R-:W-:-:S07]  /*15140*/  MOV R76, R74 ;  /* 0x0000004a004c7202 */ /* 0x000fce0000000f00 */
.L_x_409:
[----:B------:R-:W-:Y:S05]  /*15150*/  BSYNC.RECONVERGENT B1 ;  /* 0x0000000000017941 */ /* 0x000fea0003800200 */
.L_x_407:
[----:B------:R-:W-:Y:S02]  /*15160*/  HFMA2 R75, -RZ, RZ, 0, 0 ;  /* 0x00000000ff4b7431 */ /* 0x000fe400000001ff */
[----:B------:R-:W-:Y:S01]  /*15170*/  IMAD.MOV.U32 R74, RZ, RZ, R70 ;  /* 0x000000ffff4a7224 */ /* 0x000fe200078e0046 */
[----:B------:R-:W-:Y:S01]  /*15180*/  MOV R71, R77 ;  /* 0x0000004d00477202 */ /* 0x000fe20000000f00 */
[----:B------:R-:W-:Y:S02]  /*15190*/  IMAD.MOV.U32 R72, RZ, RZ, R76 ;  /* 0x000000ffff487224 */ /* 0x000fe400078e004c */
[----:B------:R-:W-:Y:S05]  /*151a0*/  RET.REL.NODEC R74 `(_Z36cu_macro_tet4_laplacian_apply_kernelmmmiPKdS0_Pd) ;  /* 0xfffffeac4a947950 */ /* 0x000fea0003c3ffff */
        .weak           $__internal_2_$__cuda_sm20_div_rn_f64_full
        .type           $__internal_2_$__cuda_sm20_div_rn_f64_full,@function
        .size           $__internal_2_$__cuda_sm20_div_rn_f64_full,(.L_x_419 - $__internal_2_$__cuda_sm20_div_rn_f64_full)
$__internal_2_$__cuda_sm20_div_rn_f64_full:
[C---:B------:R-:W-:Y:S01]  /*151b0*/  FSETP.GEU.AND P0, PT, |R73|.reuse, 1.469367938527859385e-39, PT ;  /* 0x001000004900780b */ /* 0x040fe20003f0e200 */
[----:B------:R-:W-:Y:S01]  /*151c0*/  IMAD.MOV.U32 R112, RZ, RZ, 0x1ca00000 ;  /* 0x1ca00000ff707424 */ /* 0x000fe200078e00ff */
[----:B------:R-:W-:Y:S01]  /*151d0*/  LOP3.LUT R70, R73, 0x800fffff, RZ, 0xc0, !PT ;  /* 0x800fffff49467812 */ /* 0x000fe200078ec0ff */
[----:B------:R-:W-:Y:S01]  /*151e0*/  BSSY.RECONVERGENT B0, `(.L_x_411) ;  /* 0x0000054000007945 */ /* 0x000fe20003800200 */
[----:B------:R-:W-:Y:S02]  /*151f0*/  MOV R98, 0x1 ;  /* 0x0000000100627802 */ /* 0x000fe40000000f00 */
[----:B------:R-:W-:Y:S01]  /*15200*/  LOP3.LUT R71, R70, 0x3ff00000, RZ, 0xfc, !PT ;  /* 0x3ff0000046477812 */ /* 0x000fe200078efcff */
[----:B------:R-:W-:Y:S01]  /*15210*/  IMAD.MOV.U32 R70, RZ, RZ, R72 ;  /* 0x000000ffff467224 */ /* 0x000fe200078e0048 */
[C---:B------:R-:W-:Y:S02]  /*15220*/  FSETP.GEU.AND P3, PT, |R75|.reuse, 1.469367938527859385e-39, PT ;  /* 0x001000004b00780b */ /* 0x040fe40003f6e200 */
[----:B------:R-:W-:-:S02]  /*15230*/  LOP3.LUT R111, R75, 0x7ff00000, RZ, 0xc0, !PT ;  /* 0x7ff000004b6f7812 */ /* 0x000fc400078ec0ff */
[----:B------:R-:W-:Y:S01]  /*15240*/  LOP3.LUT R110, R73, 0x7ff00000, RZ, 0xc0, !PT ;  /* 0x7ff00000496e7812 */ /* 0x000fe200078ec0ff */
[----:B------:R-:W-:Y:S01]  /*15250*/  @!P0 DMUL R70, R72, 8.98846567431157953865e+307 ;  /* 0x7fe0000048468828 */ /* 0x000fe20000000000 */
[----:B------:R-:W-:Y:S02]  /*15260*/  MOV R109, R111 ;  /* 0x0000006f006d7202 */ /* 0x000fe40000000f00 */
[----:B------:R-:W-:-:S03]  /*15270*/  ISETP.GE.U32.AND P2, PT, R111, R110, PT ;  /* 0x0000006e6f00720c */ /* 0x000fc60003f46070 */
[----:B------:R-:W1:Y:S01]  /*15280*/  MUFU.RCP64H R99, R71 ;  /* 0x0000004700637308 */ /* 0x000e620000001800 */
[----:B------:R-:W-:Y:S01]  /*15290*/  SEL R77, R112, 0x63400000, !P2 ;  /* 0x63400000704d7807 */ /* 0x000fe20005000000 */
[----:B------:R-:W-:Y:S01]  /*152a0*/  @!P3 IMAD.MOV.U32 R100, RZ, RZ, RZ ;  /* 0x000000ffff64b224 */ /* 0x000fe200078e00ff */
[----:B------:R-:W-:Y:S02]  /*152b0*/  @!P3 LOP3.LUT R76, R73, 0x7ff00000, RZ, 0xc0, !PT ;  /* 0x7ff00000494cb812 */ /* 0x000fe400078ec0ff */
[----:B------:R-:W-:Y:S02]  /*152c0*/  LOP3.LUT R77, R77, 0x800fffff, R75, 0xf8, !PT ;  /* 0x800fffff4d4d7812 */ /* 0x000fe400078ef84b */
[----:B------:R-:W-:Y:S02]  /*152d0*/  @!P3 ISETP.GE.U32.AND P4, PT, R111, R76, PT ;  /* 0x0000004c6f00b20c */ /* 0x000fe40003f86070 */
[----:B------:R-:W-:-:S04]  /*152e0*/  @!P0 LOP3.LUT R110, R71, 0x7ff00000, RZ, 0xc0, !PT ;  /* 0x7ff00000476e8812 */ /* 0x000fc800078ec0ff */
[----:B------:R-:W-:Y:S01]  /*152f0*/  IADD3 R114, PT, PT, R110, -0x1, RZ ;  /* 0xffffffff6e727810 */ /* 0x000fe20007ffe0ff */
[----:B-1----:R-:W-:-:S08]  /*15300*/  DFMA R96, R98, -R70, 1 ;  /* 0x3ff000006260742b */ /* 0x002fd00000000846 */
[----:B------:R-:W-:-:S08]  /*15310*/  DFMA R96, R96, R96, R96 ;  /* 0x000000606060722b */ /* 0x000fd00000000060 */
[----:B------:R-:W-:Y:S01]  /*15320*/  DFMA R98, R98, R96, R98 ;  /* 0x000000606262722b */ /* 0x000fe20000000062 */
[----:B------:R-:W-:-:S04]  /*15330*/  @!P3 SEL R97, R112, 0x63400000, !P4 ;  /* 0x634000007061b807 */ /* 0x000fc80006000000 */
[----:B------:R-:W-:-:S03]  /*15340*/  @!P3 LOP3.LUT R76, R97, 0x80000000, R75, 0xf8, !PT ;  /* 0x80000000614cb812 */ /* 0x000fc600078ef84b */
[----:B------:R-:W-:Y:S01]  /*15350*/  DFMA R96, R98, -R70, 1 ;  /* 0x3ff000006260742b */ /* 0x000fe20000000846 */
[----:B------:R-:W-:Y:S02]  /*15360*/  @!P3 LOP3.LUT R101, R76, 0x100000, RZ, 0xfc, !PT ;  /* 0x001000004c65b812 */ /* 0x000fe400078efcff */
[----:B------:R-:W-:-:S05]  /*15370*/  MOV R76, R74 ;  /* 0x0000004a004c7202 */ /* 0x000fca0000000f00 */
[----:B------:R-:W-:Y:S02]  /*15380*/  DFMA R96, R98, R96, R98 ;  /* 0x000000606260722b */ /* 0x000fe40000000062 */
[----:B------:R-:W-:-:S08]  /*15390*/  @!P3 DFMA R76, R76, 2, -R100 ;  /* 0x400000004c4cb82b */ /* 0x000fd00000000864 */
[----:B------:R-:W-:Y:S02]  /*153a0*/  DMUL R98, R96, R76 ;  /* 0x0000004c60627228 */ /* 0x000fe40000000000 */
[----:B------:R-:W-:-:S05]  /*153b0*/  @!P3 LOP3.LUT R109, R77, 0x7ff00000, RZ, 0xc0, !PT ;  /* 0x7ff000004d6db812 */ /* 0x000fca00078ec0ff */
[----:B------:R-:W-:Y:S01]  /*153c0*/  VIADD R113, R109, 0xffffffff ;  /* 0xffffffff6d717836 */ /* 0x000fe20000000000 */
[----:B------:R-:W-:-:S04]  /*153d0*/  DFMA R100, R98, -R70, R76 ;  /* 0x800000466264722b */ /* 0x000fc8000000004c */
[----:B------:R-:W-:-:S04]  /*153e0*/  ISETP.GT.U32.AND P0, PT, R113, 0x7feffffe, PT ;  /* 0x7feffffe7100780c */ /* 0x000fc80003f04070 */
[----:B------:R-:W-:Y:S01]  /*153f0*/  ISETP.GT.U32.OR P0, PT, R114, 0x7feffffe, P0 ;  /* 0x7feffffe7200780c */ /* 0x000fe20000704470 */
[----:B------:R-:W-:-:S12]  /*15400*/  DFMA R100, R96, R100, R98 ;  /* 0x000000646064722b */ /* 0x000fd80000000062 */
[----:B------:R-:W-:Y:S05]  /*15410*/  @P0 BRA `(.L_x_412) ;  /* 0x00000000006c0947 */ /* 0x000fea0003800000 */
[----:B------:R-:W-:Y:S01]  /*15420*/  LOP3.LUT R74, R73, 0x7ff00000, RZ, 0xc0, !PT ;  /* 0x7ff00000494a7812 */ /* 0x000fe200078ec0ff */
[----:B------:R-:W-:-:S03]  /*15430*/  IMAD.MOV.U32 R98, RZ, RZ, RZ ;  /* 0x000000ffff627224 */ /* 0x000fc600078e00ff */
[CC--:B------:R-:W-:Y:S02]  /*15440*/  VIADDMNMX R75, R111.reuse, -R74.reuse, 0xb9600000, !PT ;  /* 0xb96000006f4b7446 */ /* 0x0c0fe4000780094a */
[----:B------:R-:W-:Y:S02]  /*15450*/  ISETP.GE.U32.AND P0, PT, R111, R74, PT ;  /* 0x0000004a6f00720c */ /* 0x000fe40003f06070 */
[----:B------:R-:W-:Y:S02]  /*15460*/  VIMNMX R74, PT, PT, R75, 0x46a00000, PT ;  /* 0x46a000004b4a7848 */ /* 0x000fe40003fe0100 */
[----:B------:R-:W-:-:S05]  /*15470*/  SEL R75, R112, 0x63400000, !P0 ;  /* 0x63400000704b7807 */ /* 0x000fca0004000000 */
[----:B------:R-:W-:-:S05]  /*15480*/  IMAD.IADD R74, R74, 0x1, -R75 ;  /* 0x000000014a4a7824 */ /* 0x000fca00078e0a4b */
[----:B------:R-:W-:-:S06]  /*15490*/  IADD3 R99, PT, PT, R74, 0x7fe00000, RZ ;  /* 0x7fe000004a637810 */ /* 0x000fcc0007ffe0ff */
[----:B------:R-:W-:-:S10]  /*154a0*/  DMUL R96, R100, R98 ;  /* 0x0000006264607228 */ /* 0x000fd40000000000 */
[----:B------:R-:W-:-:S13]  /*154b0*/  FSETP.GTU.AND P0, PT, |R97|, 1.469367938527859385e-39, PT ;  /* 0x001000006100780b */ /* 0x000fda0003f0c200 */
[----:B------:R-:W-:Y:S05]  /*154c0*/  @P0 BRA `(.L_x_413) ;  /* 0x0000000000940947 */ /* 0x000fea0003800000 */
[----:B------:R-:W-:Y:S01]  /*154d0*/  DFMA R70, R100, -R70, R76 ;  /* 0x800000466446722b */ /* 0x000fe2000000004c */
[----:B------:R-:W-:-:S09]  /*154e0*/  MOV R98, RZ ;  /* 0x000000ff00627202 */ /* 0x000fd20000000f00 */
[C---:B------:R-:W-:Y:S02]  /*154f0*/  FSETP.NEU.AND P0, PT, R71.reuse, RZ, PT ;  /* 0x000000ff4700720b */ /* 0x040fe40003f0d000 */
[----:B------:R-:W-:-:S04]  /*15500*/  LOP3.LUT R72, R71, 0x80000000, R73, 0x48, !PT ;  /* 0x8000000047487812 */ /* 0x000fc800078e4849 */
[----:B------:R-:W-:-:S07]  /*15510*/  LOP3.LUT R99, R72, R99, RZ, 0xfc, !PT ;  /* 0x0000006348637212 */ /* 0x000fce00078efcff */
[----:B------:R-:W-:Y:S05]  /*15520*/  @!P0 BRA `(.L_x_413) ;  /* 0x00000000007c8947 */ /* 0x000fea0003800000 */
[----:B------:R-:W-:Y:S01]  /*15530*/  IMAD.MOV R71, RZ, RZ, -R74 ;  /* 0x000000ffff477224 */ /* 0x000fe200078e0a4a */
[----:B------:R-:W-:Y:S02]  /*15540*/  MOV R70, RZ ;  /* 0x000000ff00467202 */ /* 0x000fe40000000f00 */
[----:B------:R-:W-:-:S04]  /*15550*/  IADD3 R74, PT, PT, -R74, -0x43300000, RZ ;  /* 0xbcd000004a4a7810 */ /* 0x000fc80007ffe1ff */
[----:B------:R-:W-:Y:S02]  /*15560*/  DFMA R70, R96, -R70, R100 ;  /* 0x800000466046722b */ /* 0x000fe40000000064 */
[----:B------:R-:W-:-:S08]  /*15570*/  DMUL.RP R100, R100, R98 ;  /* 0x0000006264647228 */ /* 0x000fd00000008000 */
[----:B------:R-:W-:Y:S02]  /*15580*/  FSETP.NEU.AND P0, PT, |R71|, R74, PT ;  /* 0x0000004a4700720b */ /* 0x000fe40003f0d200 */
[----:B------:R-:W-:Y:S02]  /*15590*/  LOP3.LUT R71, R101, R72, RZ, 0x3c, !PT ;  /* 0x0000004865477212 */ /* 0x000fe400078e3cff */
[----:B------:R-:W-:Y:S02]  /*155a0*/  FSEL R96, R100, R96, !P0 ;  /* 0x0000006064607208 */ /* 0x000fe40004000000 */
[----:B------:R-:W-:Y:S01]  /*155b0*/  FSEL R97, R71, R97, !P0 ;  /* 0x0000006147617208 */ /* 0x000fe20004000000 */
[----:B------:R-:W-:Y:S06]  /*155c0*/  BRA `(.L_x_413) ;  /* 0x0000000000547947 */ /* 0x000fec0003800000 */
.L_x_412:
[----:B------:R-:W-:-:S14]  /*155d0*/  DSETP.NAN.AND P0, PT, R74, R74, PT ;  /* 0x0000004a4a00722a */ /* 0x000fdc0003f08000 */
[----:B------:R-:W-:Y:S05]  /*155e0*/  @P0 BRA `(.L_x_414) ;  /* 0x0000000000440947 */ /* 0x000fea0003800000 */
[----:B------:R-:W-:-:S14]  /*155f0*/  DSETP.NAN.AND P0, PT, R72, R72, PT ;  /* 0x000000484800722a */ /* 0x000fdc0003f08000 */
[----:B------:R-:W-:Y:S05]  /*15600*/  @P0 BRA `(.L_x_415) ;  /* 0x0000000000300947 */ /* 0x000fea0003800000 */
[----:B------:R-:W-:Y:S01]  /*15610*/  ISETP.NE.AND P0, PT, R109, R110, PT ;  /* 0x0000006e6d00720c */ /* 0x000fe20003f05270 */
[----:B------:R-:W-:Y:S01]  /*15620*/  IMAD.MOV.U32 R96, RZ, RZ, 0x0 ;  /* 0x00000000ff607424 */ /* 0x000fe200078e00ff */
[----:B------:R-:W-:-:S11]  /*15630*/  MOV R97, 0xfff80000 ;  /* 0xfff8000000617802 */ /* 0x000fd60000000f00 */
[----:B------:R-:W-:Y:S05]  /*15640*/  @!P0 BRA `(.L_x_413) ;  /* 0x0000000000348947 */ /* 0x000fea0003800000 */
[----:B------:R-:W-:Y:S02]  /*15650*/  ISETP.NE.AND P0, PT, R109, 0x7ff00000, PT ;  /* 0x7ff000006d00780c */ /* 0x000fe40003f05270 */
[----:B------:R-:W-:Y:S02]  /*15660*/  LOP3.LUT R97, R75, 0x80000000, R73, 0x48, !PT ;  /* 0x800000004b617812 */ /* 0x000fe400078e4849 */
[----:B------:R-:W-:-:S13]  /*15670*/  ISETP.EQ.OR P0, PT, R110, RZ, !P0 ;  /* 0x000000ff6e00720c */ /* 0x000fda0004702670 */
[----:B------:R-:W-:Y:S01]  /*15680*/  @P0 LOP3.LUT R70, R97, 0x7ff00000, RZ, 0xfc, !PT ;  /* 0x7ff0000061460812 */ /* 0x000fe200078efcff */
[----:B------:R-:W-:Y:S01]  /*15690*/  @!P0 IMAD.MOV.U32 R96, RZ, RZ, RZ ;  /* 0x000000ffff608224 */ /* 0x000fe200078e00ff */
[----:B------:R-:W-:-:S03]  /*156a0*/  @P0 MOV R96, RZ ;  /* 0x000000ff00600202 */ /* 0x000fc60000000f00 */
[----:B------:R-:W-:Y:S01]  /*156b0*/  @P0 IMAD.MOV.U32 R97, RZ, RZ, R70 ;  /* 0x000000ffff610224 */ /* 0x000fe200078e0046 */
[----:B------:R-:W-:Y:S06]  /*156c0*/  BRA `(.L_x_413) ;  /* 0x0000000000147947 */ /* 0x000fec0003800000 */
.L_x_415:
[----:B------:R-:W-:Y:S02]  /*156d0*/  LOP3.LUT R97, R73, 0x80000, RZ, 0xfc, !PT ;  /* 0x0008000049617812 */ /* 0x000fe400078efcff */
[----:B------:R-:W-:Y:S01]  /*156e0*/  MOV R96, R72 ;  /* 0x0000004800607202 */ /* 0x000fe20000000f00 */
[----:B------:R-:W-:Y:S06]  /*156f0*/  BRA `(.L_x_413) ;  /* 0x0000000000087947 */ /* 0x000fec0003800000 */
.L_x_414:
[----:B------:R-:W-:Y:S01]  /*15700*/  LOP3.LUT R97, R75, 0x80000, RZ, 0xfc, !PT ;  /* 0x000800004b617812 */ /* 0x000fe200078efcff */
[----:B------:R-:W-:-:S07]  /*15710*/  IMAD.MOV.U32 R96, RZ, RZ, R74 ;  /* 0x000000ffff607224 */ /* 0x000fce00078e004a */
.L_x_413:
[----:B------:R-:W-:Y:S05]  /*15720*/  BSYNC.RECONVERGENT B0 ;  /* 0x0000000000007941 */ /* 0x000fea0003800200 */
.L_x_411:
[----:B------:R-:W-:-:S04]  /*15730*/  HFMA2 R109, -RZ, RZ, 0, 0 ;  /* 0x00000000ff6d7431 */ /* 0x000fc800000001ff */
[----:B------:R-:W-:Y:S05]  /*15740*/  RET.REL.NODEC R108 `(_Z36cu_macro_tet4_laplacian_apply_kernelmmmiPKdS0_Pd) ;  /* 0xfffffea86c2c7950 */ /* 0x000fea0003c3ffff */
.L_x_416:
        /* <DEDUP_REMOVED lines=11> */
.L_x_419:


//--------------------- .nv.global.init           --------------------------
	.section	.nv.global.init,"aw",@progbits
.nv.global.init:
	.type		$str$1,@object
	.size		$str$1,($str$4 - $str$1)
$str$1:
        /*0000*/ 	.byte	0x0a, 0x00
	.type		$str$4,@object
	.size		$str$4,($str$6 - $str$4)
$str$4:
        /*0002*/ 	.byte	0x25, 0x6c, 0x66, 0x20, 0x00
	.type		$str$6,@object
	.size		$str$6,($str$5 - $str$6)
$str$6:
        /*0007*/ 	.byte	0x61, 0x6c, 0x70, 0x68, 0x61, 0x3a, 0x20, 0x25, 0x6c, 0x66, 0x0a, 0x00
	.type		$str$5,@object
	.size		$str$5,($str$2 - $str$5)
$str$5:
        /*0013*/ 	.byte	0x70, 0x20, 0x69, 0x6e, 0x20, 0x76, 0x65, 0x63, 0x74, 0x6f, 0x72, 0x4d, 0x69, 0x6e, 0x75, 0x73
        /*0023*/ 	.byte	0x3a, 0x20, 0x0a, 0x00
	.type		$str$2,@object
	.size		$str$2,($str$3 - $str$2)
$str$2:
        /*0027*/ 	.byte	0x64, 0x6f, 0x74, 0x50, 0x72, 0x6f, 0x64, 0x75, 0x63, 0x74, 0x20, 0x6f, 0x66, 0x20, 0x25, 0x64
        /*0037*/ 	.byte	0x3a, 0x20, 0x25, 0x6c, 0x66, 0x0a, 0x00
	.type		$str$3,@object
	.size		$str$3,($str$7 - $str$3)
$str$3:
        /*003e*/ 	.byte	0x76, 0x65, 0x63, 0x58, 0x20, 0x61, 0x66, 0x74, 0x65, 0x72, 0x20, 0x76, 0x65, 0x63, 0x74, 0x6f
        /*004e*/ 	.byte	0x72, 0x41, 0x64, 0x64, 0x3a, 0x20, 0x0a, 0x00
	.type		$str$7,@object
	.size		$str$7,(.L_6 - $str$7)
$str$7:
        /*0056*/ 	.byte	0x73, 0x63, 0x61, 0x6c, 0x61, 0x72, 0x44, 0x69, 0x76, 0x69, 0x64, 0x65, 0x20, 0x6f, 0x66, 0x20
        /*0066*/ 	.byte	0x25, 0x6c, 0x66, 0x2f, 0x25, 0x6c, 0x66, 0x3a, 0x20, 0x25, 0x6c, 0x66, 0x0a, 0x00
.L_6:


//--------------------- .nv.shared._Z30setDirichletBoundaryConditionsPmPdS0_mmS0_m --------------------------
	.section	.nv.shared._Z30setDirichletBoundaryConditionsPmPdS0_mmS0_m,"aw",@nobits
	.sectionflags	@""
	.align	16
	.zero		1024


//--------------------- .nv.shared.reserved.0     --------------------------
	.section	.nv.shared.reserved.0,"aw",@nobits
	.weak		__nv_reservedSMEM_offset_0_alias
	.size		__nv_reservedSMEM_offset_0_alias, 0, 64
	.other		__nv_reservedSMEM_offset_0_alias,@"STO_CUDA_RESERVED_SHARED STV_DEFAULT"
__nv_reservedSMEM_offset_0_alias:
	.zero		0
	.zero		64


//--------------------- .nv.shared._Z16checkConvergencedPKdiPm --------------------------
	.section	.nv.shared._Z16checkConvergencedPKdiPm,"aw",@nobits
	.sectionflags	@""
	.align	16
	.zero		1024


//--------------------- .nv.shared._Z12scalarDividePdPKdS_m --------------------------
	.section	.nv.shared._Z12scalarDividePdPKdS_m,"aw",@nobits
	.sectionflags	@""
	.align	16
	.zero		1024


//--------------------- .nv.shared._Z11vectorMinusPdPKdS_mmm --------------------------
	.section	.nv.shared._Z11vectorMinusPdPKdS_mmm,"aw",@nobits
	.sectionflags	@""
	.align	16
	.zero		1024


//--------------------- .nv.shared._Z12vectorUpdatePddPKdmmm --------------------------
	.section	.nv.shared._Z12vectorUpdatePddPKdmmm,"aw",@nobits
	.sectionflags	@""
	.align	16
	.zero		1024


//--------------------- .nv.shared._Z9vectorAddPdPKdS1_S1_mmm --------------------------
	.section	.nv.shared._Z9vectorAddPdPKdS1_S1_mmm,"aw",@nobits
	.sectionflags	@""
	.align	16
	.zero		1024


//--------------------- .nv.shared._Z10dotProductPKdS0_Pdmmm --------------------------
	.section	.nv.shared._Z10dotProductPKdS0_Pdmmm,"aw",@nobits
	.sectionflags	@""
	.align	16
	.zero		1024


//--------------------- .nv.shared._Z15computeResidualPdS_S_mmm --------------------------
	.section	.nv.shared._Z15computeResidualPdS_S_mmm,"aw",@nobits
	.sectionflags	@""
	.align	16
	.zero		1024


//--------------------- .nv.shared._Z14applyDirichletPdS_mmPmm --------------------------
	.section	.nv.shared._Z14applyDirichletPdS_mmPmm,"aw",@nobits
	.sectionflags	@""
	.align	16
	.zero		1024


//--------------------- .nv.shared._Z36cu_macro_tet4_laplacian_apply_kernelmmmiPKdS0_Pd --------------------------
	.section	.nv.shared._Z36cu_macro_tet4_laplacian_apply_kernelmmmiPKdS0_Pd,"aw",@nobits
	.sectionflags	@""
	.align	16
	.zero		1024


//--------------------- .nv.constant0._Z30setDirichletBoundaryConditionsPmPdS0_mmS0_m --------------------------
	.section	.nv.constant0._Z30setDirichletBoundaryConditionsPmPdS0_mmS0_m,"a",@progbits
	.sectionflags	@""
	.align	4
.nv.constant0._Z30setDirichletBoundaryConditionsPmPdS0_mmS0_m:
	.zero		952


//--------------------- .nv.constant0._Z16checkConvergencedPKdiPm --------------------------
	.section	.nv.constant0._Z16checkConvergencedPKdiPm,"a",@progbits
	.sectionflags	@""
	.align	4
.nv.constant0._Z16checkConvergencedPKdiPm:
	.zero		928


//--------------------- .nv.constant0._Z12scalarDividePdPKdS_m --------------------------
	.section	.nv.constant0._Z12scalarDividePdPKdS_m,"a",@progbits
	.sectionflags	@""
	.align	4
.nv.constant0._Z12scalarDividePdPKdS_m:
	.zero		928


//--------------------- .nv.constant0._Z11vectorMinusPdPKdS_mmm --------------------------
	.section	.nv.constant0._Z11vectorMinusPdPKdS_mmm,"a",@progbits
	.sectionflags	@""
	.align	4
.nv.constant0._Z11vectorMinusPdPKdS_mmm:
	.zero		944


//--------------------- .nv.constant0._Z12vectorUpdatePddPKdmmm --------------------------
	.section	.nv.constant0._Z12vectorUpdatePddPKdmmm,"a",@progbits
	.sectionflags	@""
	.align	4
.nv.constant0._Z12vectorUpdatePddPKdmmm:
	.zero		944


//--------------------- .nv.constant0._Z9vectorAddPdPKdS1_S1_mmm --------------------------
	.section	.nv.constant0._Z9vectorAddPdPKdS1_S1_mmm,"a",@progbits
	.sectionflags	@""
	.align	4
.nv.constant0._Z9vectorAddPdPKdS1_S1_mmm:
	.zero		952


//--------------------- .nv.constant0._Z10dotProductPKdS0_Pdmmm --------------------------
	.section	.nv.constant0._Z10dotProductPKdS0_Pdmmm,"a",@progbits
	.sectionflags	@""
	.align	4
.nv.constant0._Z10dotProductPKdS0_Pdmmm:
	.zero		944


//--------------------- .nv.constant0._Z15computeResidualPdS_S_mmm --------------------------
	.section	.nv.constant0._Z15computeResidualPdS_S_mmm,"a",@progbits
	.sectionflags	@""
	.align	4
.nv.constant0._Z15computeResidualPdS_S_mmm:
	.zero		944


//--------------------- .nv.constant0._Z14applyDirichletPdS_mmPmm --------------------------
	.section	.nv.constant0._Z14applyDirichletPdS_mmPmm,"a",@progbits
	.sectionflags	@""
	.align	4
.nv.constant0._Z14applyDirichletPdS_mmPmm:
	.zero		944


//--------------------- .nv.constant0._Z36cu_macro_tet4_laplacian_apply_kernelmmmiPKdS0_Pd --------------------------
	.section	.nv.constant0._Z36cu_macro_tet4_laplacian_apply_kernelmmmiPKdS0_Pd,"a",@progbits
	.sectionflags	@""
	.align	4
.nv.constant0._Z36cu_macro_tet4_laplacian_apply_kernelmmmiPKdS0_Pd:
	.zero		952


//--------------------- SYMBOLS --------------------------

	.type		.nv.reservedSmem.offset0,@object
	.size		.nv.reservedSmem.offset0,0x4
	.type		.nv.reservedSmem.cap,@object
	.size		.nv.reservedSmem.cap,0x4
	.type		vprintf,@function
